//
// Generated by NVIDIA NVVM Compiler
//
// Compiler Build ID: CL-36424714
// Cuda compilation tools, release 13.0, V13.0.88
// Based on NVVM 20.0.0
//

.version 9.0
.target sm_100
.address_size 64

	// .globl	_Z6reduceILj512ELb1EEvPKdPdii
.global .align 4 .u32 retirementCount;
// _ZZ6reduceILj512ELb1EEvPKdPdiiE6shared has been demoted
// _ZZ6reduceILj512ELb1EEvPKdPdiiE6amLast has been demoted
// _ZZ6reduceILj256ELb1EEvPKdPdiiE6shared has been demoted
// _ZZ6reduceILj256ELb1EEvPKdPdiiE6amLast has been demoted
// _ZZ6reduceILj128ELb1EEvPKdPdiiE6shared has been demoted
// _ZZ6reduceILj128ELb1EEvPKdPdiiE6amLast has been demoted
// _ZZ6reduceILj64ELb1EEvPKdPdiiE6shared has been demoted
// _ZZ6reduceILj64ELb1EEvPKdPdiiE6amLast has been demoted
// _ZZ6reduceILj32ELb1EEvPKdPdiiE6shared has been demoted
// _ZZ6reduceILj32ELb1EEvPKdPdiiE6amLast has been demoted
// _ZZ6reduceILj16ELb1EEvPKdPdiiE6shared has been demoted
// _ZZ6reduceILj16ELb1EEvPKdPdiiE6amLast has been demoted
// _ZZ6reduceILj8ELb1EEvPKdPdiiE6shared has been demoted
// _ZZ6reduceILj8ELb1EEvPKdPdiiE6amLast has been demoted
// _ZZ6reduceILj4ELb1EEvPKdPdiiE6shared has been demoted
// _ZZ6reduceILj4ELb1EEvPKdPdiiE6amLast has been demoted
// _ZZ6reduceILj2ELb1EEvPKdPdiiE6shared has been demoted
// _ZZ6reduceILj2ELb1EEvPKdPdiiE6amLast has been demoted
// _ZZ6reduceILj1ELb1EEvPKdPdiiE6shared has been demoted
// _ZZ6reduceILj1ELb1EEvPKdPdiiE6amLast has been demoted
// _ZZ6reduceILj512ELb0EEvPKdPdiiE6shared has been demoted
// _ZZ6reduceILj512ELb0EEvPKdPdiiE6amLast has been demoted
// _ZZ6reduceILj256ELb0EEvPKdPdiiE6shared has been demoted
// _ZZ6reduceILj256ELb0EEvPKdPdiiE6amLast has been demoted
// _ZZ6reduceILj128ELb0EEvPKdPdiiE6shared has been demoted
// _ZZ6reduceILj128ELb0EEvPKdPdiiE6amLast has been demoted
// _ZZ6reduceILj64ELb0EEvPKdPdiiE6shared has been demoted
// _ZZ6reduceILj64ELb0EEvPKdPdiiE6amLast has been demoted
// _ZZ6reduceILj32ELb0EEvPKdPdiiE6shared has been demoted
// _ZZ6reduceILj32ELb0EEvPKdPdiiE6amLast has been demoted
// _ZZ6reduceILj16ELb0EEvPKdPdiiE6shared has been demoted
// _ZZ6reduceILj16ELb0EEvPKdPdiiE6amLast has been demoted
// _ZZ6reduceILj8ELb0EEvPKdPdiiE6shared has been demoted
// _ZZ6reduceILj8ELb0EEvPKdPdiiE6amLast has been demoted
// _ZZ6reduceILj4ELb0EEvPKdPdiiE6shared has been demoted
// _ZZ6reduceILj4ELb0EEvPKdPdiiE6amLast has been demoted
// _ZZ6reduceILj2ELb0EEvPKdPdiiE6shared has been demoted
// _ZZ6reduceILj2ELb0EEvPKdPdiiE6amLast has been demoted
// _ZZ6reduceILj1ELb0EEvPKdPdiiE6shared has been demoted
// _ZZ6reduceILj1ELb0EEvPKdPdiiE6amLast has been demoted

.visible .entry _Z6reduceILj512ELb1EEvPKdPdii(
	.param .u64 .ptr .align 1 _Z6reduceILj512ELb1EEvPKdPdii_param_0,
	.param .u64 .ptr .align 1 _Z6reduceILj512ELb1EEvPKdPdii_param_1,
	.param .u32 _Z6reduceILj512ELb1EEvPKdPdii_param_2,
	.param .u32 _Z6reduceILj512ELb1EEvPKdPdii_param_3
)
{
	.reg .pred 	%p<37>;
	.reg .b16 	%rs<3>;
	.reg .b32 	%r<56>;
	.reg .b32 	%f<45>;
	.reg .b64 	%rd<26>;
	.reg .b64 	%fd<146>;
	// demoted variable
	.shared .align 8 .b8 _ZZ6reduceILj512ELb1EEvPKdPdiiE6shared[4096];
	// demoted variable
	.shared .align 1 .u8 _ZZ6reduceILj512ELb1EEvPKdPdiiE6amLast;
	ld.param.u64 	%rd9, [_Z6reduceILj512ELb1EEvPKdPdii_param_0];
	ld.param.u64 	%rd10, [_Z6reduceILj512ELb1EEvPKdPdii_param_1];
	ld.param.u32 	%r26, [_Z6reduceILj512ELb1EEvPKdPdii_param_2];
	ld.param.u32 	%r27, [_Z6reduceILj512ELb1EEvPKdPdii_param_3];
	cvta.to.global.u64 	%rd1, %rd10;
	mov.u32 	%r1, %nctaid.x;
	mov.u32 	%r2, %ctaid.x;
	shl.b32 	%r28, %r2, 10;
	mov.u32 	%r3, %tid.x;
	or.b32  	%r49, %r28, %r3;
	setp.ge.s32 	%p2, %r49, %r27;
	mov.f64 	%fd130, 0d0000000000000000;
	@%p2 bra 	$L__BB0_3;
	cvta.to.global.u64 	%rd2, %rd9;
	shl.b32 	%r5, %r1, 10;
	mov.f64 	%fd130, 0d0000000000000000;
$L__BB0_2:
	mul.lo.s32 	%r29, %r49, %r26;
	mul.wide.s32 	%rd11, %r29, 8;
	add.s64 	%rd12, %rd2, %rd11;
	ld.global.f64 	%fd31, [%rd12];
	cvt.rn.f32.f64 	%f1, %fd31;
	setp.lt.f32 	%p3, %f1, 0f00800000;
	mul.f32 	%f2, %f1, 0f4B000000;
	selp.f32 	%f3, %f2, %f1, %p3;
	selp.f32 	%f4, 0fC1B80000, 0f00000000, %p3;
	mov.b32 	%r30, %f3;
	add.s32 	%r31, %r30, -1059760811;
	and.b32  	%r32, %r31, -8388608;
	sub.s32 	%r33, %r30, %r32;
	mov.b32 	%f5, %r33;
	cvt.rn.f32.s32 	%f6, %r32;
	fma.rn.f32 	%f7, %f6, 0f34000000, %f4;
	add.f32 	%f8, %f5, 0fBF800000;
	fma.rn.f32 	%f9, %f8, 0fBE055027, 0f3E1039F6;
	fma.rn.f32 	%f10, %f9, %f8, 0fBDF8CDCC;
	fma.rn.f32 	%f11, %f10, %f8, 0f3E0F2955;
	fma.rn.f32 	%f12, %f11, %f8, 0fBE2AD8B9;
	fma.rn.f32 	%f13, %f12, %f8, 0f3E4CED0B;
	fma.rn.f32 	%f14, %f13, %f8, 0fBE7FFF22;
	fma.rn.f32 	%f15, %f14, %f8, 0f3EAAAA78;
	fma.rn.f32 	%f16, %f15, %f8, 0fBF000000;
	mul.f32 	%f17, %f8, %f16;
	fma.rn.f32 	%f18, %f17, %f8, %f8;
	fma.rn.f32 	%f19, %f7, 0f3F317218, %f18;
	setp.gt.u32 	%p4, %r30, 2139095039;
	fma.rn.f32 	%f20, %f3, 0f7F800000, 0f7F800000;
	selp.f32 	%f21, %f20, %f19, %p4;
	setp.eq.f32 	%p5, %f3, 0f00000000;
	selp.f32 	%f22, 0fFF800000, %f21, %p5;
	cvt.f64.f32 	%fd32, %f22;
	add.f64 	%fd33, %fd130, %fd32;
	shl.b32 	%r34, %r26, 9;
	add.s32 	%r35, %r29, %r34;
	mul.wide.u32 	%rd13, %r35, 8;
	add.s64 	%rd14, %rd2, %rd13;
	ld.global.f64 	%fd34, [%rd14];
	cvt.rn.f32.f64 	%f23, %fd34;
	setp.lt.f32 	%p6, %f23, 0f00800000;
	mul.f32 	%f24, %f23, 0f4B000000;
	selp.f32 	%f25, %f24, %f23, %p6;
	selp.f32 	%f26, 0fC1B80000, 0f00000000, %p6;
	mov.b32 	%r36, %f25;
	add.s32 	%r37, %r36, -1059760811;
	and.b32  	%r38, %r37, -8388608;
	sub.s32 	%r39, %r36, %r38;
	mov.b32 	%f27, %r39;
	cvt.rn.f32.s32 	%f28, %r38;
	fma.rn.f32 	%f29, %f28, 0f34000000, %f26;
	add.f32 	%f30, %f27, 0fBF800000;
	fma.rn.f32 	%f31, %f30, 0fBE055027, 0f3E1039F6;
	fma.rn.f32 	%f32, %f31, %f30, 0fBDF8CDCC;
	fma.rn.f32 	%f33, %f32, %f30, 0f3E0F2955;
	fma.rn.f32 	%f34, %f33, %f30, 0fBE2AD8B9;
	fma.rn.f32 	%f35, %f34, %f30, 0f3E4CED0B;
	fma.rn.f32 	%f36, %f35, %f30, 0fBE7FFF22;
	fma.rn.f32 	%f37, %f36, %f30, 0f3EAAAA78;
	fma.rn.f32 	%f38, %f37, %f30, 0fBF000000;
	mul.f32 	%f39, %f30, %f38;
	fma.rn.f32 	%f40, %f39, %f30, %f30;
	fma.rn.f32 	%f41, %f29, 0f3F317218, %f40;
	setp.gt.u32 	%p7, %r36, 2139095039;
	fma.rn.f32 	%f42, %f25, 0f7F800000, 0f7F800000;
	selp.f32 	%f43, %f42, %f41, %p7;
	setp.eq.f32 	%p8, %f25, 0f00000000;
	selp.f32 	%f44, 0fFF800000, %f43, %p8;
	cvt.f64.f32 	%fd35, %f44;
	add.f64 	%fd130, %fd33, %fd35;
	add.s32 	%r49, %r49, %r5;
	setp.lt.s32 	%p9, %r49, %r27;
	@%p9 bra 	$L__BB0_2;
$L__BB0_3:
	shl.b32 	%r40, %r3, 3;
	mov.u32 	%r41, _ZZ6reduceILj512ELb1EEvPKdPdiiE6shared;
	add.s32 	%r8, %r41, %r40;
	st.volatile.shared.f64 	[%r8], %fd130;
	bar.sync 	0;
	setp.gt.u32 	%p10, %r3, 255;
	@%p10 bra 	$L__BB0_5;
	ld.volatile.shared.f64 	%fd36, [%r8+2048];
	add.f64 	%fd130, %fd130, %fd36;
	st.volatile.shared.f64 	[%r8], %fd130;
$L__BB0_5:
	bar.sync 	0;
	setp.gt.u32 	%p11, %r3, 127;
	@%p11 bra 	$L__BB0_7;
	ld.volatile.shared.f64 	%fd37, [%r8+1024];
	add.f64 	%fd130, %fd130, %fd37;
	st.volatile.shared.f64 	[%r8], %fd130;
$L__BB0_7:
	bar.sync 	0;
	setp.gt.u32 	%p12, %r3, 63;
	@%p12 bra 	$L__BB0_9;
	ld.volatile.shared.f64 	%fd38, [%r8+512];
	add.f64 	%fd130, %fd130, %fd38;
	st.volatile.shared.f64 	[%r8], %fd130;
$L__BB0_9:
	bar.sync 	0;
	setp.gt.u32 	%p14, %r3, 31;
	mov.pred 	%p36, 0;
	@%p14 bra 	$L__BB0_12;
	ld.volatile.shared.f64 	%fd39, [%r8+256];
	add.f64 	%fd40, %fd130, %fd39;
	st.volatile.shared.f64 	[%r8], %fd40;
	ld.volatile.shared.f64 	%fd41, [%r8+128];
	add.f64 	%fd42, %fd40, %fd41;
	st.volatile.shared.f64 	[%r8], %fd42;
	ld.volatile.shared.f64 	%fd43, [%r8+64];
	add.f64 	%fd44, %fd42, %fd43;
	st.volatile.shared.f64 	[%r8], %fd44;
	ld.volatile.shared.f64 	%fd45, [%r8+32];
	add.f64 	%fd46, %fd44, %fd45;
	st.volatile.shared.f64 	[%r8], %fd46;
	ld.volatile.shared.f64 	%fd47, [%r8+16];
	add.f64 	%fd48, %fd46, %fd47;
	st.volatile.shared.f64 	[%r8], %fd48;
	ld.volatile.shared.f64 	%fd49, [%r8+8];
	add.f64 	%fd50, %fd48, %fd49;
	st.volatile.shared.f64 	[%r8], %fd50;
	setp.ne.s32 	%p16, %r3, 0;
	@%p16 bra 	$L__BB0_12;
	ld.shared.f64 	%fd51, [_ZZ6reduceILj512ELb1EEvPKdPdiiE6shared];
	add.f64 	%fd52, %fd51, %fd51;
	mul.wide.u32 	%rd15, %r2, 8;
	add.s64 	%rd16, %rd1, %rd15;
	st.global.f64 	[%rd16], %fd52;
	mov.pred 	%p36, -1;
$L__BB0_12:
	setp.lt.u32 	%p18, %r1, 2;
	@%p18 bra 	$L__BB0_39;
	membar.gl;
	not.pred 	%p19, %p36;
	@%p19 bra 	$L__BB0_15;
	atom.global.inc.u32 	%r42, [retirementCount], %r1;
	add.s32 	%r43, %r1, -1;
	setp.eq.s32 	%p20, %r42, %r43;
	selp.u16 	%rs1, 1, 0, %p20;
	st.shared.u8 	[_ZZ6reduceILj512ELb1EEvPKdPdiiE6amLast], %rs1;
$L__BB0_15:
	bar.sync 	0;
	ld.shared.u8 	%rs2, [_ZZ6reduceILj512ELb1EEvPKdPdiiE6amLast];
	setp.eq.s16 	%p21, %rs2, 0;
	@%p21 bra 	$L__BB0_39;
	setp.ge.u32 	%p22, %r3, %r1;
	mov.f64 	%fd142, 0d0000000000000000;
	@%p22 bra 	$L__BB0_29;
	not.b32 	%r44, %r3;
	add.s32 	%r45, %r1, %r44;
	shr.u32 	%r46, %r45, 9;
	add.s32 	%r9, %r46, 1;
	and.b32  	%r10, %r9, 15;
	setp.lt.u32 	%p23, %r45, 7680;
	mov.f64 	%fd142, 0d0000000000000000;
	mov.u32 	%r52, %r3;
	@%p23 bra 	$L__BB0_20;
	and.b32  	%r47, %r9, 16777200;
	neg.s32 	%r50, %r47;
	mul.wide.u32 	%rd17, %r3, 8;
	add.s64 	%rd18, %rd17, %rd1;
	add.s64 	%rd24, %rd18, 32768;
	mov.f64 	%fd142, 0d0000000000000000;
	mov.u32 	%r52, %r3;
$L__BB0_19:
	.pragma "nounroll";
	ld.global.f64 	%fd57, [%rd24+-32768];
	add.f64 	%fd58, %fd142, %fd57;
	ld.global.f64 	%fd59, [%rd24+-28672];
	add.f64 	%fd60, %fd58, %fd59;
	ld.global.f64 	%fd61, [%rd24+-24576];
	add.f64 	%fd62, %fd60, %fd61;
	ld.global.f64 	%fd63, [%rd24+-20480];
	add.f64 	%fd64, %fd62, %fd63;
	ld.global.f64 	%fd65, [%rd24+-16384];
	add.f64 	%fd66, %fd64, %fd65;
	ld.global.f64 	%fd67, [%rd24+-12288];
	add.f64 	%fd68, %fd66, %fd67;
	ld.global.f64 	%fd69, [%rd24+-8192];
	add.f64 	%fd70, %fd68, %fd69;
	ld.global.f64 	%fd71, [%rd24+-4096];
	add.f64 	%fd72, %fd70, %fd71;
	ld.global.f64 	%fd73, [%rd24];
	add.f64 	%fd74, %fd72, %fd73;
	ld.global.f64 	%fd75, [%rd24+4096];
	add.f64 	%fd76, %fd74, %fd75;
	ld.global.f64 	%fd77, [%rd24+8192];
	add.f64 	%fd78, %fd76, %fd77;
	ld.global.f64 	%fd79, [%rd24+12288];
	add.f64 	%fd80, %fd78, %fd79;
	ld.global.f64 	%fd81, [%rd24+16384];
	add.f64 	%fd82, %fd80, %fd81;
	ld.global.f64 	%fd83, [%rd24+20480];
	add.f64 	%fd84, %fd82, %fd83;
	ld.global.f64 	%fd85, [%rd24+24576];
	add.f64 	%fd86, %fd84, %fd85;
	ld.global.f64 	%fd87, [%rd24+28672];
	add.f64 	%fd142, %fd86, %fd87;
	add.s32 	%r52, %r52, 8192;
	add.s32 	%r50, %r50, 16;
	add.s64 	%rd24, %rd24, 65536;
	setp.ne.s32 	%p24, %r50, 0;
	@%p24 bra 	$L__BB0_19;
$L__BB0_20:
	setp.eq.s32 	%p25, %r10, 0;
	@%p25 bra 	$L__BB0_29;
	and.b32  	%r17, %r9, 7;
	setp.lt.u32 	%p26, %r10, 8;
	@%p26 bra 	$L__BB0_23;
	mul.wide.u32 	%rd19, %r52, 8;
	add.s64 	%rd20, %rd1, %rd19;
	ld.global.f64 	%fd89, [%rd20];
	add.f64 	%fd90, %fd142, %fd89;
	ld.global.f64 	%fd91, [%rd20+4096];
	add.f64 	%fd92, %fd90, %fd91;
	ld.global.f64 	%fd93, [%rd20+8192];
	add.f64 	%fd94, %fd92, %fd93;
	ld.global.f64 	%fd95, [%rd20+12288];
	add.f64 	%fd96, %fd94, %fd95;
	ld.global.f64 	%fd97, [%rd20+16384];
	add.f64 	%fd98, %fd96, %fd97;
	ld.global.f64 	%fd99, [%rd20+20480];
	add.f64 	%fd100, %fd98, %fd99;
	ld.global.f64 	%fd101, [%rd20+24576];
	add.f64 	%fd102, %fd100, %fd101;
	ld.global.f64 	%fd103, [%rd20+28672];
	add.f64 	%fd142, %fd102, %fd103;
	add.s32 	%r52, %r52, 4096;
$L__BB0_23:
	setp.eq.s32 	%p27, %r17, 0;
	@%p27 bra 	$L__BB0_29;
	and.b32  	%r20, %r9, 3;
	setp.lt.u32 	%p28, %r17, 4;
	@%p28 bra 	$L__BB0_26;
	mul.wide.u32 	%rd21, %r52, 8;
	add.s64 	%rd22, %rd1, %rd21;
	ld.global.f64 	%fd105, [%rd22];
	add.f64 	%fd106, %fd142, %fd105;
	ld.global.f64 	%fd107, [%rd22+4096];
	add.f64 	%fd108, %fd106, %fd107;
	ld.global.f64 	%fd109, [%rd22+8192];
	add.f64 	%fd110, %fd108, %fd109;
	ld.global.f64 	%fd111, [%rd22+12288];
	add.f64 	%fd142, %fd110, %fd111;
	add.s32 	%r52, %r52, 2048;
$L__BB0_26:
	setp.eq.s32 	%p29, %r20, 0;
	@%p29 bra 	$L__BB0_29;
	mul.wide.u32 	%rd23, %r52, 8;
	add.s64 	%rd25, %rd1, %rd23;
	neg.s32 	%r55, %r20;
$L__BB0_28:
	.pragma "nounroll";
	ld.global.f64 	%fd112, [%rd25];
	add.f64 	%fd142, %fd142, %fd112;
	add.s64 	%rd25, %rd25, 4096;
	add.s32 	%r55, %r55, 1;
	setp.ne.s32 	%p30, %r55, 0;
	@%p30 bra 	$L__BB0_28;
$L__BB0_29:
	setp.gt.u32 	%p31, %r3, 255;
	st.volatile.shared.f64 	[%r8], %fd142;
	bar.sync 	0;
	@%p31 bra 	$L__BB0_31;
	ld.volatile.shared.f64 	%fd113, [%r8+2048];
	add.f64 	%fd142, %fd142, %fd113;
	st.volatile.shared.f64 	[%r8], %fd142;
$L__BB0_31:
	setp.gt.u32 	%p32, %r3, 127;
	bar.sync 	0;
	@%p32 bra 	$L__BB0_33;
	ld.volatile.shared.f64 	%fd114, [%r8+1024];
	add.f64 	%fd142, %fd142, %fd114;
	st.volatile.shared.f64 	[%r8], %fd142;
$L__BB0_33:
	setp.gt.u32 	%p33, %r3, 63;
	bar.sync 	0;
	@%p33 bra 	$L__BB0_35;
	ld.volatile.shared.f64 	%fd115, [%r8+512];
	add.f64 	%fd142, %fd142, %fd115;
	st.volatile.shared.f64 	[%r8], %fd142;
$L__BB0_35:
	setp.gt.u32 	%p34, %r3, 31;
	bar.sync 	0;
	@%p34 bra 	$L__BB0_37;
	ld.volatile.shared.f64 	%fd116, [%r8+256];
	add.f64 	%fd117, %fd142, %fd116;
	st.volatile.shared.f64 	[%r8], %fd117;
	ld.volatile.shared.f64 	%fd118, [%r8+128];
	add.f64 	%fd119, %fd117, %fd118;
	st.volatile.shared.f64 	[%r8], %fd119;
	ld.volatile.shared.f64 	%fd120, [%r8+64];
	add.f64 	%fd121, %fd119, %fd120;
	st.volatile.shared.f64 	[%r8], %fd121;
	ld.volatile.shared.f64 	%fd122, [%r8+32];
	add.f64 	%fd123, %fd121, %fd122;
	st.volatile.shared.f64 	[%r8], %fd123;
	ld.volatile.shared.f64 	%fd124, [%r8+16];
	add.f64 	%fd125, %fd123, %fd124;
	st.volatile.shared.f64 	[%r8], %fd125;
	ld.volatile.shared.f64 	%fd126, [%r8+8];
	add.f64 	%fd127, %fd125, %fd126;
	st.volatile.shared.f64 	[%r8], %fd127;
$L__BB0_37:
	@%p19 bra 	$L__BB0_39;
	ld.shared.f64 	%fd128, [_ZZ6reduceILj512ELb1EEvPKdPdiiE6shared];
	st.global.f64 	[%rd1], %fd128;
	mov.b32 	%r48, 0;
	st.global.u32 	[retirementCount], %r48;
$L__BB0_39:
	ret;

}
	// .globl	_Z6reduceILj256ELb1EEvPKdPdii
.visible .entry _Z6reduceILj256ELb1EEvPKdPdii(
	.param .u64 .ptr .align 1 _Z6reduceILj256ELb1EEvPKdPdii_param_0,
	.param .u64 .ptr .align 1 _Z6reduceILj256ELb1EEvPKdPdii_param_1,
	.param .u32 _Z6reduceILj256ELb1EEvPKdPdii_param_2,
	.param .u32 _Z6reduceILj256ELb1EEvPKdPdii_param_3
)
{
	.reg .pred 	%p<35>;
	.reg .b16 	%rs<3>;
	.reg .b32 	%r<56>;
	.reg .b32 	%f<45>;
	.reg .b64 	%rd<26>;
	.reg .b64 	%fd<138>;
	// demoted variable
	.shared .align 8 .b8 _ZZ6reduceILj256ELb1EEvPKdPdiiE6shared[2048];
	// demoted variable
	.shared .align 1 .u8 _ZZ6reduceILj256ELb1EEvPKdPdiiE6amLast;
	ld.param.u64 	%rd9, [_Z6reduceILj256ELb1EEvPKdPdii_param_0];
	ld.param.u64 	%rd10, [_Z6reduceILj256ELb1EEvPKdPdii_param_1];
	ld.param.u32 	%r26, [_Z6reduceILj256ELb1EEvPKdPdii_param_2];
	ld.param.u32 	%r27, [_Z6reduceILj256ELb1EEvPKdPdii_param_3];
	cvta.to.global.u64 	%rd1, %rd10;
	mov.u32 	%r1, %nctaid.x;
	mov.u32 	%r2, %ctaid.x;
	shl.b32 	%r28, %r2, 9;
	mov.u32 	%r3, %tid.x;
	add.s32 	%r49, %r28, %r3;
	setp.ge.s32 	%p2, %r49, %r27;
	mov.f64 	%fd124, 0d0000000000000000;
	@%p2 bra 	$L__BB1_3;
	cvta.to.global.u64 	%rd2, %rd9;
	shl.b32 	%r5, %r1, 9;
	mov.f64 	%fd124, 0d0000000000000000;
$L__BB1_2:
	mul.lo.s32 	%r29, %r49, %r26;
	mul.wide.s32 	%rd11, %r29, 8;
	add.s64 	%rd12, %rd2, %rd11;
	ld.global.f64 	%fd27, [%rd12];
	cvt.rn.f32.f64 	%f1, %fd27;
	setp.lt.f32 	%p3, %f1, 0f00800000;
	mul.f32 	%f2, %f1, 0f4B000000;
	selp.f32 	%f3, %f2, %f1, %p3;
	selp.f32 	%f4, 0fC1B80000, 0f00000000, %p3;
	mov.b32 	%r30, %f3;
	add.s32 	%r31, %r30, -1059760811;
	and.b32  	%r32, %r31, -8388608;
	sub.s32 	%r33, %r30, %r32;
	mov.b32 	%f5, %r33;
	cvt.rn.f32.s32 	%f6, %r32;
	fma.rn.f32 	%f7, %f6, 0f34000000, %f4;
	add.f32 	%f8, %f5, 0fBF800000;
	fma.rn.f32 	%f9, %f8, 0fBE055027, 0f3E1039F6;
	fma.rn.f32 	%f10, %f9, %f8, 0fBDF8CDCC;
	fma.rn.f32 	%f11, %f10, %f8, 0f3E0F2955;
	fma.rn.f32 	%f12, %f11, %f8, 0fBE2AD8B9;
	fma.rn.f32 	%f13, %f12, %f8, 0f3E4CED0B;
	fma.rn.f32 	%f14, %f13, %f8, 0fBE7FFF22;
	fma.rn.f32 	%f15, %f14, %f8, 0f3EAAAA78;
	fma.rn.f32 	%f16, %f15, %f8, 0fBF000000;
	mul.f32 	%f17, %f8, %f16;
	fma.rn.f32 	%f18, %f17, %f8, %f8;
	fma.rn.f32 	%f19, %f7, 0f3F317218, %f18;
	setp.gt.u32 	%p4, %r30, 2139095039;
	fma.rn.f32 	%f20, %f3, 0f7F800000, 0f7F800000;
	selp.f32 	%f21, %f20, %f19, %p4;
	setp.eq.f32 	%p5, %f3, 0f00000000;
	selp.f32 	%f22, 0fFF800000, %f21, %p5;
	cvt.f64.f32 	%fd28, %f22;
	add.f64 	%fd29, %fd124, %fd28;
	shl.b32 	%r34, %r26, 8;
	add.s32 	%r35, %r29, %r34;
	mul.wide.u32 	%rd13, %r35, 8;
	add.s64 	%rd14, %rd2, %rd13;
	ld.global.f64 	%fd30, [%rd14];
	cvt.rn.f32.f64 	%f23, %fd30;
	setp.lt.f32 	%p6, %f23, 0f00800000;
	mul.f32 	%f24, %f23, 0f4B000000;
	selp.f32 	%f25, %f24, %f23, %p6;
	selp.f32 	%f26, 0fC1B80000, 0f00000000, %p6;
	mov.b32 	%r36, %f25;
	add.s32 	%r37, %r36, -1059760811;
	and.b32  	%r38, %r37, -8388608;
	sub.s32 	%r39, %r36, %r38;
	mov.b32 	%f27, %r39;
	cvt.rn.f32.s32 	%f28, %r38;
	fma.rn.f32 	%f29, %f28, 0f34000000, %f26;
	add.f32 	%f30, %f27, 0fBF800000;
	fma.rn.f32 	%f31, %f30, 0fBE055027, 0f3E1039F6;
	fma.rn.f32 	%f32, %f31, %f30, 0fBDF8CDCC;
	fma.rn.f32 	%f33, %f32, %f30, 0f3E0F2955;
	fma.rn.f32 	%f34, %f33, %f30, 0fBE2AD8B9;
	fma.rn.f32 	%f35, %f34, %f30, 0f3E4CED0B;
	fma.rn.f32 	%f36, %f35, %f30, 0fBE7FFF22;
	fma.rn.f32 	%f37, %f36, %f30, 0f3EAAAA78;
	fma.rn.f32 	%f38, %f37, %f30, 0fBF000000;
	mul.f32 	%f39, %f30, %f38;
	fma.rn.f32 	%f40, %f39, %f30, %f30;
	fma.rn.f32 	%f41, %f29, 0f3F317218, %f40;
	setp.gt.u32 	%p7, %r36, 2139095039;
	fma.rn.f32 	%f42, %f25, 0f7F800000, 0f7F800000;
	selp.f32 	%f43, %f42, %f41, %p7;
	setp.eq.f32 	%p8, %f25, 0f00000000;
	selp.f32 	%f44, 0fFF800000, %f43, %p8;
	cvt.f64.f32 	%fd31, %f44;
	add.f64 	%fd124, %fd29, %fd31;
	add.s32 	%r49, %r49, %r5;
	setp.lt.s32 	%p9, %r49, %r27;
	@%p9 bra 	$L__BB1_2;
$L__BB1_3:
	shl.b32 	%r40, %r3, 3;
	mov.u32 	%r41, _ZZ6reduceILj256ELb1EEvPKdPdiiE6shared;
	add.s32 	%r8, %r41, %r40;
	st.volatile.shared.f64 	[%r8], %fd124;
	bar.sync 	0;
	setp.gt.u32 	%p10, %r3, 127;
	@%p10 bra 	$L__BB1_5;
	ld.volatile.shared.f64 	%fd32, [%r8+1024];
	add.f64 	%fd124, %fd124, %fd32;
	st.volatile.shared.f64 	[%r8], %fd124;
$L__BB1_5:
	bar.sync 	0;
	setp.gt.u32 	%p11, %r3, 63;
	@%p11 bra 	$L__BB1_7;
	ld.volatile.shared.f64 	%fd33, [%r8+512];
	add.f64 	%fd124, %fd124, %fd33;
	st.volatile.shared.f64 	[%r8], %fd124;
$L__BB1_7:
	bar.sync 	0;
	setp.gt.u32 	%p13, %r3, 31;
	mov.pred 	%p34, 0;
	@%p13 bra 	$L__BB1_10;
	ld.volatile.shared.f64 	%fd34, [%r8+256];
	add.f64 	%fd35, %fd124, %fd34;
	st.volatile.shared.f64 	[%r8], %fd35;
	ld.volatile.shared.f64 	%fd36, [%r8+128];
	add.f64 	%fd37, %fd35, %fd36;
	st.volatile.shared.f64 	[%r8], %fd37;
	ld.volatile.shared.f64 	%fd38, [%r8+64];
	add.f64 	%fd39, %fd37, %fd38;
	st.volatile.shared.f64 	[%r8], %fd39;
	ld.volatile.shared.f64 	%fd40, [%r8+32];
	add.f64 	%fd41, %fd39, %fd40;
	st.volatile.shared.f64 	[%r8], %fd41;
	ld.volatile.shared.f64 	%fd42, [%r8+16];
	add.f64 	%fd43, %fd41, %fd42;
	st.volatile.shared.f64 	[%r8], %fd43;
	ld.volatile.shared.f64 	%fd44, [%r8+8];
	add.f64 	%fd45, %fd43, %fd44;
	st.volatile.shared.f64 	[%r8], %fd45;
	setp.ne.s32 	%p15, %r3, 0;
	@%p15 bra 	$L__BB1_10;
	ld.shared.f64 	%fd46, [_ZZ6reduceILj256ELb1EEvPKdPdiiE6shared];
	add.f64 	%fd47, %fd46, %fd46;
	mul.wide.u32 	%rd15, %r2, 8;
	add.s64 	%rd16, %rd1, %rd15;
	st.global.f64 	[%rd16], %fd47;
	mov.pred 	%p34, -1;
$L__BB1_10:
	setp.lt.u32 	%p17, %r1, 2;
	@%p17 bra 	$L__BB1_35;
	membar.gl;
	not.pred 	%p18, %p34;
	@%p18 bra 	$L__BB1_13;
	atom.global.inc.u32 	%r42, [retirementCount], %r1;
	add.s32 	%r43, %r1, -1;
	setp.eq.s32 	%p19, %r42, %r43;
	selp.u16 	%rs1, 1, 0, %p19;
	st.shared.u8 	[_ZZ6reduceILj256ELb1EEvPKdPdiiE6amLast], %rs1;
$L__BB1_13:
	bar.sync 	0;
	ld.shared.u8 	%rs2, [_ZZ6reduceILj256ELb1EEvPKdPdiiE6amLast];
	setp.eq.s16 	%p20, %rs2, 0;
	@%p20 bra 	$L__BB1_35;
	setp.ge.u32 	%p21, %r3, %r1;
	mov.f64 	%fd135, 0d0000000000000000;
	@%p21 bra 	$L__BB1_27;
	not.b32 	%r44, %r3;
	add.s32 	%r45, %r1, %r44;
	shr.u32 	%r46, %r45, 8;
	add.s32 	%r9, %r46, 1;
	and.b32  	%r10, %r9, 15;
	setp.lt.u32 	%p22, %r45, 3840;
	mov.f64 	%fd135, 0d0000000000000000;
	mov.u32 	%r52, %r3;
	@%p22 bra 	$L__BB1_18;
	and.b32  	%r47, %r9, 33554416;
	neg.s32 	%r50, %r47;
	mul.wide.u32 	%rd17, %r3, 8;
	add.s64 	%rd18, %rd17, %rd1;
	add.s64 	%rd24, %rd18, 16384;
	mov.f64 	%fd135, 0d0000000000000000;
	mov.u32 	%r52, %r3;
$L__BB1_17:
	.pragma "nounroll";
	ld.global.f64 	%fd52, [%rd24+-16384];
	add.f64 	%fd53, %fd135, %fd52;
	ld.global.f64 	%fd54, [%rd24+-14336];
	add.f64 	%fd55, %fd53, %fd54;
	ld.global.f64 	%fd56, [%rd24+-12288];
	add.f64 	%fd57, %fd55, %fd56;
	ld.global.f64 	%fd58, [%rd24+-10240];
	add.f64 	%fd59, %fd57, %fd58;
	ld.global.f64 	%fd60, [%rd24+-8192];
	add.f64 	%fd61, %fd59, %fd60;
	ld.global.f64 	%fd62, [%rd24+-6144];
	add.f64 	%fd63, %fd61, %fd62;
	ld.global.f64 	%fd64, [%rd24+-4096];
	add.f64 	%fd65, %fd63, %fd64;
	ld.global.f64 	%fd66, [%rd24+-2048];
	add.f64 	%fd67, %fd65, %fd66;
	ld.global.f64 	%fd68, [%rd24];
	add.f64 	%fd69, %fd67, %fd68;
	ld.global.f64 	%fd70, [%rd24+2048];
	add.f64 	%fd71, %fd69, %fd70;
	ld.global.f64 	%fd72, [%rd24+4096];
	add.f64 	%fd73, %fd71, %fd72;
	ld.global.f64 	%fd74, [%rd24+6144];
	add.f64 	%fd75, %fd73, %fd74;
	ld.global.f64 	%fd76, [%rd24+8192];
	add.f64 	%fd77, %fd75, %fd76;
	ld.global.f64 	%fd78, [%rd24+10240];
	add.f64 	%fd79, %fd77, %fd78;
	ld.global.f64 	%fd80, [%rd24+12288];
	add.f64 	%fd81, %fd79, %fd80;
	ld.global.f64 	%fd82, [%rd24+14336];
	add.f64 	%fd135, %fd81, %fd82;
	add.s32 	%r52, %r52, 4096;
	add.s32 	%r50, %r50, 16;
	add.s64 	%rd24, %rd24, 32768;
	setp.ne.s32 	%p23, %r50, 0;
	@%p23 bra 	$L__BB1_17;
$L__BB1_18:
	setp.eq.s32 	%p24, %r10, 0;
	@%p24 bra 	$L__BB1_27;
	and.b32  	%r17, %r9, 7;
	setp.lt.u32 	%p25, %r10, 8;
	@%p25 bra 	$L__BB1_21;
	mul.wide.u32 	%rd19, %r52, 8;
	add.s64 	%rd20, %rd1, %rd19;
	ld.global.f64 	%fd84, [%rd20];
	add.f64 	%fd85, %fd135, %fd84;
	ld.global.f64 	%fd86, [%rd20+2048];
	add.f64 	%fd87, %fd85, %fd86;
	ld.global.f64 	%fd88, [%rd20+4096];
	add.f64 	%fd89, %fd87, %fd88;
	ld.global.f64 	%fd90, [%rd20+6144];
	add.f64 	%fd91, %fd89, %fd90;
	ld.global.f64 	%fd92, [%rd20+8192];
	add.f64 	%fd93, %fd91, %fd92;
	ld.global.f64 	%fd94, [%rd20+10240];
	add.f64 	%fd95, %fd93, %fd94;
	ld.global.f64 	%fd96, [%rd20+12288];
	add.f64 	%fd97, %fd95, %fd96;
	ld.global.f64 	%fd98, [%rd20+14336];
	add.f64 	%fd135, %fd97, %fd98;
	add.s32 	%r52, %r52, 2048;
$L__BB1_21:
	setp.eq.s32 	%p26, %r17, 0;
	@%p26 bra 	$L__BB1_27;
	and.b32  	%r20, %r9, 3;
	setp.lt.u32 	%p27, %r17, 4;
	@%p27 bra 	$L__BB1_24;
	mul.wide.u32 	%rd21, %r52, 8;
	add.s64 	%rd22, %rd1, %rd21;
	ld.global.f64 	%fd100, [%rd22];
	add.f64 	%fd101, %fd135, %fd100;
	ld.global.f64 	%fd102, [%rd22+2048];
	add.f64 	%fd103, %fd101, %fd102;
	ld.global.f64 	%fd104, [%rd22+4096];
	add.f64 	%fd105, %fd103, %fd104;
	ld.global.f64 	%fd106, [%rd22+6144];
	add.f64 	%fd135, %fd105, %fd106;
	add.s32 	%r52, %r52, 1024;
$L__BB1_24:
	setp.eq.s32 	%p28, %r20, 0;
	@%p28 bra 	$L__BB1_27;
	mul.wide.u32 	%rd23, %r52, 8;
	add.s64 	%rd25, %rd1, %rd23;
	neg.s32 	%r55, %r20;
$L__BB1_26:
	.pragma "nounroll";
	ld.global.f64 	%fd107, [%rd25];
	add.f64 	%fd135, %fd135, %fd107;
	add.s64 	%rd25, %rd25, 2048;
	add.s32 	%r55, %r55, 1;
	setp.ne.s32 	%p29, %r55, 0;
	@%p29 bra 	$L__BB1_26;
$L__BB1_27:
	setp.gt.u32 	%p30, %r3, 127;
	st.volatile.shared.f64 	[%r8], %fd135;
	bar.sync 	0;
	@%p30 bra 	$L__BB1_29;
	ld.volatile.shared.f64 	%fd108, [%r8+1024];
	add.f64 	%fd135, %fd135, %fd108;
	st.volatile.shared.f64 	[%r8], %fd135;
$L__BB1_29:
	setp.gt.u32 	%p31, %r3, 63;
	bar.sync 	0;
	@%p31 bra 	$L__BB1_31;
	ld.volatile.shared.f64 	%fd109, [%r8+512];
	add.f64 	%fd135, %fd135, %fd109;
	st.volatile.shared.f64 	[%r8], %fd135;
$L__BB1_31:
	setp.gt.u32 	%p32, %r3, 31;
	bar.sync 	0;
	@%p32 bra 	$L__BB1_33;
	ld.volatile.shared.f64 	%fd110, [%r8+256];
	add.f64 	%fd111, %fd135, %fd110;
	st.volatile.shared.f64 	[%r8], %fd111;
	ld.volatile.shared.f64 	%fd112, [%r8+128];
	add.f64 	%fd113, %fd111, %fd112;
	st.volatile.shared.f64 	[%r8], %fd113;
	ld.volatile.shared.f64 	%fd114, [%r8+64];
	add.f64 	%fd115, %fd113, %fd114;
	st.volatile.shared.f64 	[%r8], %fd115;
	ld.volatile.shared.f64 	%fd116, [%r8+32];
	add.f64 	%fd117, %fd115, %fd116;
	st.volatile.shared.f64 	[%r8], %fd117;
	ld.volatile.shared.f64 	%fd118, [%r8+16];
	add.f64 	%fd119, %fd117, %fd118;
	st.volatile.shared.f64 	[%r8], %fd119;
	ld.volatile.shared.f64 	%fd120, [%r8+8];
	add.f64 	%fd121, %fd119, %fd120;
	st.volatile.shared.f64 	[%r8], %fd121;
$L__BB1_33:
	@%p18 bra 	$L__BB1_35;
	ld.shared.f64 	%fd122, [_ZZ6reduceILj256ELb1EEvPKdPdiiE6shared];
	st.global.f64 	[%rd1], %fd122;
	mov.b32 	%r48, 0;
	st.global.u32 	[retirementCount], %r48;
$L__BB1_35:
	ret;

}
	// .globl	_Z6reduceILj128ELb1EEvPKdPdii
.visible .entry _Z6reduceILj128ELb1EEvPKdPdii(
	.param .u64 .ptr .align 1 _Z6reduceILj128ELb1EEvPKdPdii_param_0,
	.param .u64 .ptr .align 1 _Z6reduceILj128ELb1EEvPKdPdii_param_1,
	.param .u32 _Z6reduceILj128ELb1EEvPKdPdii_param_2,
	.param .u32 _Z6reduceILj128ELb1EEvPKdPdii_param_3
)
{
	.reg .pred 	%p<33>;
	.reg .b16 	%rs<3>;
	.reg .b32 	%r<56>;
	.reg .b32 	%f<45>;
	.reg .b64 	%rd<26>;
	.reg .b64 	%fd<130>;
	// demoted variable
	.shared .align 8 .b8 _ZZ6reduceILj128ELb1EEvPKdPdiiE6shared[1024];
	// demoted variable
	.shared .align 1 .u8 _ZZ6reduceILj128ELb1EEvPKdPdiiE6amLast;
	ld.param.u64 	%rd9, [_Z6reduceILj128ELb1EEvPKdPdii_param_0];
	ld.param.u64 	%rd10, [_Z6reduceILj128ELb1EEvPKdPdii_param_1];
	ld.param.u32 	%r26, [_Z6reduceILj128ELb1EEvPKdPdii_param_2];
	ld.param.u32 	%r27, [_Z6reduceILj128ELb1EEvPKdPdii_param_3];
	cvta.to.global.u64 	%rd1, %rd10;
	mov.u32 	%r1, %nctaid.x;
	mov.u32 	%r2, %ctaid.x;
	shl.b32 	%r28, %r2, 8;
	mov.u32 	%r3, %tid.x;
	add.s32 	%r49, %r28, %r3;
	setp.ge.s32 	%p2, %r49, %r27;
	mov.f64 	%fd118, 0d0000000000000000;
	@%p2 bra 	$L__BB2_3;
	cvta.to.global.u64 	%rd2, %rd9;
	shl.b32 	%r5, %r1, 8;
	mov.f64 	%fd118, 0d0000000000000000;
$L__BB2_2:
	mul.lo.s32 	%r29, %r49, %r26;
	mul.wide.s32 	%rd11, %r29, 8;
	add.s64 	%rd12, %rd2, %rd11;
	ld.global.f64 	%fd23, [%rd12];
	cvt.rn.f32.f64 	%f1, %fd23;
	setp.lt.f32 	%p3, %f1, 0f00800000;
	mul.f32 	%f2, %f1, 0f4B000000;
	selp.f32 	%f3, %f2, %f1, %p3;
	selp.f32 	%f4, 0fC1B80000, 0f00000000, %p3;
	mov.b32 	%r30, %f3;
	add.s32 	%r31, %r30, -1059760811;
	and.b32  	%r32, %r31, -8388608;
	sub.s32 	%r33, %r30, %r32;
	mov.b32 	%f5, %r33;
	cvt.rn.f32.s32 	%f6, %r32;
	fma.rn.f32 	%f7, %f6, 0f34000000, %f4;
	add.f32 	%f8, %f5, 0fBF800000;
	fma.rn.f32 	%f9, %f8, 0fBE055027, 0f3E1039F6;
	fma.rn.f32 	%f10, %f9, %f8, 0fBDF8CDCC;
	fma.rn.f32 	%f11, %f10, %f8, 0f3E0F2955;
	fma.rn.f32 	%f12, %f11, %f8, 0fBE2AD8B9;
	fma.rn.f32 	%f13, %f12, %f8, 0f3E4CED0B;
	fma.rn.f32 	%f14, %f13, %f8, 0fBE7FFF22;
	fma.rn.f32 	%f15, %f14, %f8, 0f3EAAAA78;
	fma.rn.f32 	%f16, %f15, %f8, 0fBF000000;
	mul.f32 	%f17, %f8, %f16;
	fma.rn.f32 	%f18, %f17, %f8, %f8;
	fma.rn.f32 	%f19, %f7, 0f3F317218, %f18;
	setp.gt.u32 	%p4, %r30, 2139095039;
	fma.rn.f32 	%f20, %f3, 0f7F800000, 0f7F800000;
	selp.f32 	%f21, %f20, %f19, %p4;
	setp.eq.f32 	%p5, %f3, 0f00000000;
	selp.f32 	%f22, 0fFF800000, %f21, %p5;
	cvt.f64.f32 	%fd24, %f22;
	add.f64 	%fd25, %fd118, %fd24;
	shl.b32 	%r34, %r26, 7;
	add.s32 	%r35, %r29, %r34;
	mul.wide.u32 	%rd13, %r35, 8;
	add.s64 	%rd14, %rd2, %rd13;
	ld.global.f64 	%fd26, [%rd14];
	cvt.rn.f32.f64 	%f23, %fd26;
	setp.lt.f32 	%p6, %f23, 0f00800000;
	mul.f32 	%f24, %f23, 0f4B000000;
	selp.f32 	%f25, %f24, %f23, %p6;
	selp.f32 	%f26, 0fC1B80000, 0f00000000, %p6;
	mov.b32 	%r36, %f25;
	add.s32 	%r37, %r36, -1059760811;
	and.b32  	%r38, %r37, -8388608;
	sub.s32 	%r39, %r36, %r38;
	mov.b32 	%f27, %r39;
	cvt.rn.f32.s32 	%f28, %r38;
	fma.rn.f32 	%f29, %f28, 0f34000000, %f26;
	add.f32 	%f30, %f27, 0fBF800000;
	fma.rn.f32 	%f31, %f30, 0fBE055027, 0f3E1039F6;
	fma.rn.f32 	%f32, %f31, %f30, 0fBDF8CDCC;
	fma.rn.f32 	%f33, %f32, %f30, 0f3E0F2955;
	fma.rn.f32 	%f34, %f33, %f30, 0fBE2AD8B9;
	fma.rn.f32 	%f35, %f34, %f30, 0f3E4CED0B;
	fma.rn.f32 	%f36, %f35, %f30, 0fBE7FFF22;
	fma.rn.f32 	%f37, %f36, %f30, 0f3EAAAA78;
	fma.rn.f32 	%f38, %f37, %f30, 0fBF000000;
	mul.f32 	%f39, %f30, %f38;
	fma.rn.f32 	%f40, %f39, %f30, %f30;
	fma.rn.f32 	%f41, %f29, 0f3F317218, %f40;
	setp.gt.u32 	%p7, %r36, 2139095039;
	fma.rn.f32 	%f42, %f25, 0f7F800000, 0f7F800000;
	selp.f32 	%f43, %f42, %f41, %p7;
	setp.eq.f32 	%p8, %f25, 0f00000000;
	selp.f32 	%f44, 0fFF800000, %f43, %p8;
	cvt.f64.f32 	%fd27, %f44;
	add.f64 	%fd118, %fd25, %fd27;
	add.s32 	%r49, %r49, %r5;
	setp.lt.s32 	%p9, %r49, %r27;
	@%p9 bra 	$L__BB2_2;
$L__BB2_3:
	shl.b32 	%r40, %r3, 3;
	mov.u32 	%r41, _ZZ6reduceILj128ELb1EEvPKdPdiiE6shared;
	add.s32 	%r8, %r41, %r40;
	st.volatile.shared.f64 	[%r8], %fd118;
	bar.sync 	0;
	setp.gt.u32 	%p10, %r3, 63;
	@%p10 bra 	$L__BB2_5;
	ld.volatile.shared.f64 	%fd28, [%r8+512];
	add.f64 	%fd118, %fd118, %fd28;
	st.volatile.shared.f64 	[%r8], %fd118;
$L__BB2_5:
	bar.sync 	0;
	setp.gt.u32 	%p12, %r3, 31;
	mov.pred 	%p32, 0;
	@%p12 bra 	$L__BB2_8;
	ld.volatile.shared.f64 	%fd29, [%r8+256];
	add.f64 	%fd30, %fd118, %fd29;
	st.volatile.shared.f64 	[%r8], %fd30;
	ld.volatile.shared.f64 	%fd31, [%r8+128];
	add.f64 	%fd32, %fd30, %fd31;
	st.volatile.shared.f64 	[%r8], %fd32;
	ld.volatile.shared.f64 	%fd33, [%r8+64];
	add.f64 	%fd34, %fd32, %fd33;
	st.volatile.shared.f64 	[%r8], %fd34;
	ld.volatile.shared.f64 	%fd35, [%r8+32];
	add.f64 	%fd36, %fd34, %fd35;
	st.volatile.shared.f64 	[%r8], %fd36;
	ld.volatile.shared.f64 	%fd37, [%r8+16];
	add.f64 	%fd38, %fd36, %fd37;
	st.volatile.shared.f64 	[%r8], %fd38;
	ld.volatile.shared.f64 	%fd39, [%r8+8];
	add.f64 	%fd40, %fd38, %fd39;
	st.volatile.shared.f64 	[%r8], %fd40;
	setp.ne.s32 	%p14, %r3, 0;
	@%p14 bra 	$L__BB2_8;
	ld.shared.f64 	%fd41, [_ZZ6reduceILj128ELb1EEvPKdPdiiE6shared];
	add.f64 	%fd42, %fd41, %fd41;
	mul.wide.u32 	%rd15, %r2, 8;
	add.s64 	%rd16, %rd1, %rd15;
	st.global.f64 	[%rd16], %fd42;
	mov.pred 	%p32, -1;
$L__BB2_8:
	setp.lt.u32 	%p16, %r1, 2;
	@%p16 bra 	$L__BB2_31;
	membar.gl;
	not.pred 	%p17, %p32;
	@%p17 bra 	$L__BB2_11;
	atom.global.inc.u32 	%r42, [retirementCount], %r1;
	add.s32 	%r43, %r1, -1;
	setp.eq.s32 	%p18, %r42, %r43;
	selp.u16 	%rs1, 1, 0, %p18;
	st.shared.u8 	[_ZZ6reduceILj128ELb1EEvPKdPdiiE6amLast], %rs1;
$L__BB2_11:
	bar.sync 	0;
	ld.shared.u8 	%rs2, [_ZZ6reduceILj128ELb1EEvPKdPdiiE6amLast];
	setp.eq.s16 	%p19, %rs2, 0;
	@%p19 bra 	$L__BB2_31;
	setp.ge.u32 	%p20, %r3, %r1;
	mov.f64 	%fd128, 0d0000000000000000;
	@%p20 bra 	$L__BB2_25;
	not.b32 	%r44, %r3;
	add.s32 	%r45, %r1, %r44;
	shr.u32 	%r46, %r45, 7;
	add.s32 	%r9, %r46, 1;
	and.b32  	%r10, %r9, 15;
	setp.lt.u32 	%p21, %r45, 1920;
	mov.f64 	%fd128, 0d0000000000000000;
	mov.u32 	%r52, %r3;
	@%p21 bra 	$L__BB2_16;
	and.b32  	%r47, %r9, 67108848;
	neg.s32 	%r50, %r47;
	mul.wide.u32 	%rd17, %r3, 8;
	add.s64 	%rd18, %rd17, %rd1;
	add.s64 	%rd24, %rd18, 8192;
	mov.f64 	%fd128, 0d0000000000000000;
	mov.u32 	%r52, %r3;
$L__BB2_15:
	.pragma "nounroll";
	ld.global.f64 	%fd47, [%rd24+-8192];
	add.f64 	%fd48, %fd128, %fd47;
	ld.global.f64 	%fd49, [%rd24+-7168];
	add.f64 	%fd50, %fd48, %fd49;
	ld.global.f64 	%fd51, [%rd24+-6144];
	add.f64 	%fd52, %fd50, %fd51;
	ld.global.f64 	%fd53, [%rd24+-5120];
	add.f64 	%fd54, %fd52, %fd53;
	ld.global.f64 	%fd55, [%rd24+-4096];
	add.f64 	%fd56, %fd54, %fd55;
	ld.global.f64 	%fd57, [%rd24+-3072];
	add.f64 	%fd58, %fd56, %fd57;
	ld.global.f64 	%fd59, [%rd24+-2048];
	add.f64 	%fd60, %fd58, %fd59;
	ld.global.f64 	%fd61, [%rd24+-1024];
	add.f64 	%fd62, %fd60, %fd61;
	ld.global.f64 	%fd63, [%rd24];
	add.f64 	%fd64, %fd62, %fd63;
	ld.global.f64 	%fd65, [%rd24+1024];
	add.f64 	%fd66, %fd64, %fd65;
	ld.global.f64 	%fd67, [%rd24+2048];
	add.f64 	%fd68, %fd66, %fd67;
	ld.global.f64 	%fd69, [%rd24+3072];
	add.f64 	%fd70, %fd68, %fd69;
	ld.global.f64 	%fd71, [%rd24+4096];
	add.f64 	%fd72, %fd70, %fd71;
	ld.global.f64 	%fd73, [%rd24+5120];
	add.f64 	%fd74, %fd72, %fd73;
	ld.global.f64 	%fd75, [%rd24+6144];
	add.f64 	%fd76, %fd74, %fd75;
	ld.global.f64 	%fd77, [%rd24+7168];
	add.f64 	%fd128, %fd76, %fd77;
	add.s32 	%r52, %r52, 2048;
	add.s32 	%r50, %r50, 16;
	add.s64 	%rd24, %rd24, 16384;
	setp.ne.s32 	%p22, %r50, 0;
	@%p22 bra 	$L__BB2_15;
$L__BB2_16:
	setp.eq.s32 	%p23, %r10, 0;
	@%p23 bra 	$L__BB2_25;
	and.b32  	%r17, %r9, 7;
	setp.lt.u32 	%p24, %r10, 8;
	@%p24 bra 	$L__BB2_19;
	mul.wide.u32 	%rd19, %r52, 8;
	add.s64 	%rd20, %rd1, %rd19;
	ld.global.f64 	%fd79, [%rd20];
	add.f64 	%fd80, %fd128, %fd79;
	ld.global.f64 	%fd81, [%rd20+1024];
	add.f64 	%fd82, %fd80, %fd81;
	ld.global.f64 	%fd83, [%rd20+2048];
	add.f64 	%fd84, %fd82, %fd83;
	ld.global.f64 	%fd85, [%rd20+3072];
	add.f64 	%fd86, %fd84, %fd85;
	ld.global.f64 	%fd87, [%rd20+4096];
	add.f64 	%fd88, %fd86, %fd87;
	ld.global.f64 	%fd89, [%rd20+5120];
	add.f64 	%fd90, %fd88, %fd89;
	ld.global.f64 	%fd91, [%rd20+6144];
	add.f64 	%fd92, %fd90, %fd91;
	ld.global.f64 	%fd93, [%rd20+7168];
	add.f64 	%fd128, %fd92, %fd93;
	add.s32 	%r52, %r52, 1024;
$L__BB2_19:
	setp.eq.s32 	%p25, %r17, 0;
	@%p25 bra 	$L__BB2_25;
	and.b32  	%r20, %r9, 3;
	setp.lt.u32 	%p26, %r17, 4;
	@%p26 bra 	$L__BB2_22;
	mul.wide.u32 	%rd21, %r52, 8;
	add.s64 	%rd22, %rd1, %rd21;
	ld.global.f64 	%fd95, [%rd22];
	add.f64 	%fd96, %fd128, %fd95;
	ld.global.f64 	%fd97, [%rd22+1024];
	add.f64 	%fd98, %fd96, %fd97;
	ld.global.f64 	%fd99, [%rd22+2048];
	add.f64 	%fd100, %fd98, %fd99;
	ld.global.f64 	%fd101, [%rd22+3072];
	add.f64 	%fd128, %fd100, %fd101;
	add.s32 	%r52, %r52, 512;
$L__BB2_22:
	setp.eq.s32 	%p27, %r20, 0;
	@%p27 bra 	$L__BB2_25;
	mul.wide.u32 	%rd23, %r52, 8;
	add.s64 	%rd25, %rd1, %rd23;
	neg.s32 	%r55, %r20;
$L__BB2_24:
	.pragma "nounroll";
	ld.global.f64 	%fd102, [%rd25];
	add.f64 	%fd128, %fd128, %fd102;
	add.s64 	%rd25, %rd25, 1024;
	add.s32 	%r55, %r55, 1;
	setp.ne.s32 	%p28, %r55, 0;
	@%p28 bra 	$L__BB2_24;
$L__BB2_25:
	setp.gt.u32 	%p29, %r3, 63;
	st.volatile.shared.f64 	[%r8], %fd128;
	bar.sync 	0;
	@%p29 bra 	$L__BB2_27;
	ld.volatile.shared.f64 	%fd103, [%r8+512];
	add.f64 	%fd128, %fd128, %fd103;
	st.volatile.shared.f64 	[%r8], %fd128;
$L__BB2_27:
	setp.gt.u32 	%p30, %r3, 31;
	bar.sync 	0;
	@%p30 bra 	$L__BB2_29;
	ld.volatile.shared.f64 	%fd104, [%r8+256];
	add.f64 	%fd105, %fd128, %fd104;
	st.volatile.shared.f64 	[%r8], %fd105;
	ld.volatile.shared.f64 	%fd106, [%r8+128];
	add.f64 	%fd107, %fd105, %fd106;
	st.volatile.shared.f64 	[%r8], %fd107;
	ld.volatile.shared.f64 	%fd108, [%r8+64];
	add.f64 	%fd109, %fd107, %fd108;
	st.volatile.shared.f64 	[%r8], %fd109;
	ld.volatile.shared.f64 	%fd110, [%r8+32];
	add.f64 	%fd111, %fd109, %fd110;
	st.volatile.shared.f64 	[%r8], %fd111;
	ld.volatile.shared.f64 	%fd112, [%r8+16];
	add.f64 	%fd113, %fd111, %fd112;
	st.volatile.shared.f64 	[%r8], %fd113;
	ld.volatile.shared.f64 	%fd114, [%r8+8];
	add.f64 	%fd115, %fd113, %fd114;
	st.volatile.shared.f64 	[%r8], %fd115;
$L__BB2_29:
	@%p17 bra 	$L__BB2_31;
	ld.shared.f64 	%fd116, [_ZZ6reduceILj128ELb1EEvPKdPdiiE6shared];
	st.global.f64 	[%rd1], %fd116;
	mov.b32 	%r48, 0;
	st.global.u32 	[retirementCount], %r48;
$L__BB2_31:
	ret;

}
	// .globl	_Z6reduceILj64ELb1EEvPKdPdii
.visible .entry _Z6reduceILj64ELb1EEvPKdPdii(
	.param .u64 .ptr .align 1 _Z6reduceILj64ELb1EEvPKdPdii_param_0,
	.param .u64 .ptr .align 1 _Z6reduceILj64ELb1EEvPKdPdii_param_1,
	.param .u32 _Z6reduceILj64ELb1EEvPKdPdii_param_2,
	.param .u32 _Z6reduceILj64ELb1EEvPKdPdii_param_3
)
{
	.reg .pred 	%p<31>;
	.reg .b16 	%rs<3>;
	.reg .b32 	%r<56>;
	.reg .b32 	%f<45>;
	.reg .b64 	%rd<26>;
	.reg .b64 	%fd<122>;
	// demoted variable
	.shared .align 8 .b8 _ZZ6reduceILj64ELb1EEvPKdPdiiE6shared[512];
	// demoted variable
	.shared .align 1 .u8 _ZZ6reduceILj64ELb1EEvPKdPdiiE6amLast;
	ld.param.u64 	%rd9, [_Z6reduceILj64ELb1EEvPKdPdii_param_0];
	ld.param.u64 	%rd10, [_Z6reduceILj64ELb1EEvPKdPdii_param_1];
	ld.param.u32 	%r26, [_Z6reduceILj64ELb1EEvPKdPdii_param_2];
	ld.param.u32 	%r27, [_Z6reduceILj64ELb1EEvPKdPdii_param_3];
	cvta.to.global.u64 	%rd1, %rd10;
	mov.u32 	%r1, %nctaid.x;
	mov.u32 	%r2, %ctaid.x;
	shl.b32 	%r28, %r2, 7;
	mov.u32 	%r3, %tid.x;
	add.s32 	%r49, %r28, %r3;
	setp.ge.s32 	%p2, %r49, %r27;
	mov.f64 	%fd112, 0d0000000000000000;
	@%p2 bra 	$L__BB3_3;
	cvta.to.global.u64 	%rd2, %rd9;
	shl.b32 	%r5, %r1, 7;
	mov.f64 	%fd112, 0d0000000000000000;
$L__BB3_2:
	mul.lo.s32 	%r29, %r49, %r26;
	mul.wide.s32 	%rd11, %r29, 8;
	add.s64 	%rd12, %rd2, %rd11;
	ld.global.f64 	%fd19, [%rd12];
	cvt.rn.f32.f64 	%f1, %fd19;
	setp.lt.f32 	%p3, %f1, 0f00800000;
	mul.f32 	%f2, %f1, 0f4B000000;
	selp.f32 	%f3, %f2, %f1, %p3;
	selp.f32 	%f4, 0fC1B80000, 0f00000000, %p3;
	mov.b32 	%r30, %f3;
	add.s32 	%r31, %r30, -1059760811;
	and.b32  	%r32, %r31, -8388608;
	sub.s32 	%r33, %r30, %r32;
	mov.b32 	%f5, %r33;
	cvt.rn.f32.s32 	%f6, %r32;
	fma.rn.f32 	%f7, %f6, 0f34000000, %f4;
	add.f32 	%f8, %f5, 0fBF800000;
	fma.rn.f32 	%f9, %f8, 0fBE055027, 0f3E1039F6;
	fma.rn.f32 	%f10, %f9, %f8, 0fBDF8CDCC;
	fma.rn.f32 	%f11, %f10, %f8, 0f3E0F2955;
	fma.rn.f32 	%f12, %f11, %f8, 0fBE2AD8B9;
	fma.rn.f32 	%f13, %f12, %f8, 0f3E4CED0B;
	fma.rn.f32 	%f14, %f13, %f8, 0fBE7FFF22;
	fma.rn.f32 	%f15, %f14, %f8, 0f3EAAAA78;
	fma.rn.f32 	%f16, %f15, %f8, 0fBF000000;
	mul.f32 	%f17, %f8, %f16;
	fma.rn.f32 	%f18, %f17, %f8, %f8;
	fma.rn.f32 	%f19, %f7, 0f3F317218, %f18;
	setp.gt.u32 	%p4, %r30, 2139095039;
	fma.rn.f32 	%f20, %f3, 0f7F800000, 0f7F800000;
	selp.f32 	%f21, %f20, %f19, %p4;
	setp.eq.f32 	%p5, %f3, 0f00000000;
	selp.f32 	%f22, 0fFF800000, %f21, %p5;
	cvt.f64.f32 	%fd20, %f22;
	add.f64 	%fd21, %fd112, %fd20;
	shl.b32 	%r34, %r26, 6;
	add.s32 	%r35, %r29, %r34;
	mul.wide.u32 	%rd13, %r35, 8;
	add.s64 	%rd14, %rd2, %rd13;
	ld.global.f64 	%fd22, [%rd14];
	cvt.rn.f32.f64 	%f23, %fd22;
	setp.lt.f32 	%p6, %f23, 0f00800000;
	mul.f32 	%f24, %f23, 0f4B000000;
	selp.f32 	%f25, %f24, %f23, %p6;
	selp.f32 	%f26, 0fC1B80000, 0f00000000, %p6;
	mov.b32 	%r36, %f25;
	add.s32 	%r37, %r36, -1059760811;
	and.b32  	%r38, %r37, -8388608;
	sub.s32 	%r39, %r36, %r38;
	mov.b32 	%f27, %r39;
	cvt.rn.f32.s32 	%f28, %r38;
	fma.rn.f32 	%f29, %f28, 0f34000000, %f26;
	add.f32 	%f30, %f27, 0fBF800000;
	fma.rn.f32 	%f31, %f30, 0fBE055027, 0f3E1039F6;
	fma.rn.f32 	%f32, %f31, %f30, 0fBDF8CDCC;
	fma.rn.f32 	%f33, %f32, %f30, 0f3E0F2955;
	fma.rn.f32 	%f34, %f33, %f30, 0fBE2AD8B9;
	fma.rn.f32 	%f35, %f34, %f30, 0f3E4CED0B;
	fma.rn.f32 	%f36, %f35, %f30, 0fBE7FFF22;
	fma.rn.f32 	%f37, %f36, %f30, 0f3EAAAA78;
	fma.rn.f32 	%f38, %f37, %f30, 0fBF000000;
	mul.f32 	%f39, %f30, %f38;
	fma.rn.f32 	%f40, %f39, %f30, %f30;
	fma.rn.f32 	%f41, %f29, 0f3F317218, %f40;
	setp.gt.u32 	%p7, %r36, 2139095039;
	fma.rn.f32 	%f42, %f25, 0f7F800000, 0f7F800000;
	selp.f32 	%f43, %f42, %f41, %p7;
	setp.eq.f32 	%p8, %f25, 0f00000000;
	selp.f32 	%f44, 0fFF800000, %f43, %p8;
	cvt.f64.f32 	%fd23, %f44;
	add.f64 	%fd112, %fd21, %fd23;
	add.s32 	%r49, %r49, %r5;
	setp.lt.s32 	%p9, %r49, %r27;
	@%p9 bra 	$L__BB3_2;
$L__BB3_3:
	shl.b32 	%r40, %r3, 3;
	mov.u32 	%r41, _ZZ6reduceILj64ELb1EEvPKdPdiiE6shared;
	add.s32 	%r8, %r41, %r40;
	st.volatile.shared.f64 	[%r8], %fd112;
	bar.sync 	0;
	setp.gt.u32 	%p11, %r3, 31;
	mov.pred 	%p30, 0;
	@%p11 bra 	$L__BB3_6;
	ld.volatile.shared.f64 	%fd24, [%r8+256];
	add.f64 	%fd25, %fd112, %fd24;
	st.volatile.shared.f64 	[%r8], %fd25;
	ld.volatile.shared.f64 	%fd26, [%r8+128];
	add.f64 	%fd27, %fd25, %fd26;
	st.volatile.shared.f64 	[%r8], %fd27;
	ld.volatile.shared.f64 	%fd28, [%r8+64];
	add.f64 	%fd29, %fd27, %fd28;
	st.volatile.shared.f64 	[%r8], %fd29;
	ld.volatile.shared.f64 	%fd30, [%r8+32];
	add.f64 	%fd31, %fd29, %fd30;
	st.volatile.shared.f64 	[%r8], %fd31;
	ld.volatile.shared.f64 	%fd32, [%r8+16];
	add.f64 	%fd33, %fd31, %fd32;
	st.volatile.shared.f64 	[%r8], %fd33;
	ld.volatile.shared.f64 	%fd34, [%r8+8];
	add.f64 	%fd35, %fd33, %fd34;
	st.volatile.shared.f64 	[%r8], %fd35;
	setp.ne.s32 	%p13, %r3, 0;
	@%p13 bra 	$L__BB3_6;
	ld.shared.f64 	%fd36, [_ZZ6reduceILj64ELb1EEvPKdPdiiE6shared];
	add.f64 	%fd37, %fd36, %fd36;
	mul.wide.u32 	%rd15, %r2, 8;
	add.s64 	%rd16, %rd1, %rd15;
	st.global.f64 	[%rd16], %fd37;
	mov.pred 	%p30, -1;
$L__BB3_6:
	setp.lt.u32 	%p15, %r1, 2;
	@%p15 bra 	$L__BB3_27;
	membar.gl;
	not.pred 	%p16, %p30;
	@%p16 bra 	$L__BB3_9;
	atom.global.inc.u32 	%r42, [retirementCount], %r1;
	add.s32 	%r43, %r1, -1;
	setp.eq.s32 	%p17, %r42, %r43;
	selp.u16 	%rs1, 1, 0, %p17;
	st.shared.u8 	[_ZZ6reduceILj64ELb1EEvPKdPdiiE6amLast], %rs1;
$L__BB3_9:
	bar.sync 	0;
	ld.shared.u8 	%rs2, [_ZZ6reduceILj64ELb1EEvPKdPdiiE6amLast];
	setp.eq.s16 	%p18, %rs2, 0;
	@%p18 bra 	$L__BB3_27;
	setp.ge.u32 	%p19, %r3, %r1;
	mov.f64 	%fd121, 0d0000000000000000;
	@%p19 bra 	$L__BB3_23;
	not.b32 	%r44, %r3;
	add.s32 	%r45, %r1, %r44;
	shr.u32 	%r46, %r45, 6;
	add.s32 	%r9, %r46, 1;
	and.b32  	%r10, %r9, 15;
	setp.lt.u32 	%p20, %r45, 960;
	mov.f64 	%fd121, 0d0000000000000000;
	mov.u32 	%r52, %r3;
	@%p20 bra 	$L__BB3_14;
	and.b32  	%r47, %r9, 134217712;
	neg.s32 	%r50, %r47;
	mul.wide.u32 	%rd17, %r3, 8;
	add.s64 	%rd18, %rd17, %rd1;
	add.s64 	%rd24, %rd18, 4096;
	mov.f64 	%fd121, 0d0000000000000000;
	mov.u32 	%r52, %r3;
$L__BB3_13:
	.pragma "nounroll";
	ld.global.f64 	%fd42, [%rd24+-4096];
	add.f64 	%fd43, %fd121, %fd42;
	ld.global.f64 	%fd44, [%rd24+-3584];
	add.f64 	%fd45, %fd43, %fd44;
	ld.global.f64 	%fd46, [%rd24+-3072];
	add.f64 	%fd47, %fd45, %fd46;
	ld.global.f64 	%fd48, [%rd24+-2560];
	add.f64 	%fd49, %fd47, %fd48;
	ld.global.f64 	%fd50, [%rd24+-2048];
	add.f64 	%fd51, %fd49, %fd50;
	ld.global.f64 	%fd52, [%rd24+-1536];
	add.f64 	%fd53, %fd51, %fd52;
	ld.global.f64 	%fd54, [%rd24+-1024];
	add.f64 	%fd55, %fd53, %fd54;
	ld.global.f64 	%fd56, [%rd24+-512];
	add.f64 	%fd57, %fd55, %fd56;
	ld.global.f64 	%fd58, [%rd24];
	add.f64 	%fd59, %fd57, %fd58;
	ld.global.f64 	%fd60, [%rd24+512];
	add.f64 	%fd61, %fd59, %fd60;
	ld.global.f64 	%fd62, [%rd24+1024];
	add.f64 	%fd63, %fd61, %fd62;
	ld.global.f64 	%fd64, [%rd24+1536];
	add.f64 	%fd65, %fd63, %fd64;
	ld.global.f64 	%fd66, [%rd24+2048];
	add.f64 	%fd67, %fd65, %fd66;
	ld.global.f64 	%fd68, [%rd24+2560];
	add.f64 	%fd69, %fd67, %fd68;
	ld.global.f64 	%fd70, [%rd24+3072];
	add.f64 	%fd71, %fd69, %fd70;
	ld.global.f64 	%fd72, [%rd24+3584];
	add.f64 	%fd121, %fd71, %fd72;
	add.s32 	%r52, %r52, 1024;
	add.s32 	%r50, %r50, 16;
	add.s64 	%rd24, %rd24, 8192;
	setp.ne.s32 	%p21, %r50, 0;
	@%p21 bra 	$L__BB3_13;
$L__BB3_14:
	setp.eq.s32 	%p22, %r10, 0;
	@%p22 bra 	$L__BB3_23;
	and.b32  	%r17, %r9, 7;
	setp.lt.u32 	%p23, %r10, 8;
	@%p23 bra 	$L__BB3_17;
	mul.wide.u32 	%rd19, %r52, 8;
	add.s64 	%rd20, %rd1, %rd19;
	ld.global.f64 	%fd74, [%rd20];
	add.f64 	%fd75, %fd121, %fd74;
	ld.global.f64 	%fd76, [%rd20+512];
	add.f64 	%fd77, %fd75, %fd76;
	ld.global.f64 	%fd78, [%rd20+1024];
	add.f64 	%fd79, %fd77, %fd78;
	ld.global.f64 	%fd80, [%rd20+1536];
	add.f64 	%fd81, %fd79, %fd80;
	ld.global.f64 	%fd82, [%rd20+2048];
	add.f64 	%fd83, %fd81, %fd82;
	ld.global.f64 	%fd84, [%rd20+2560];
	add.f64 	%fd85, %fd83, %fd84;
	ld.global.f64 	%fd86, [%rd20+3072];
	add.f64 	%fd87, %fd85, %fd86;
	ld.global.f64 	%fd88, [%rd20+3584];
	add.f64 	%fd121, %fd87, %fd88;
	add.s32 	%r52, %r52, 512;
$L__BB3_17:
	setp.eq.s32 	%p24, %r17, 0;
	@%p24 bra 	$L__BB3_23;
	and.b32  	%r20, %r9, 3;
	setp.lt.u32 	%p25, %r17, 4;
	@%p25 bra 	$L__BB3_20;
	mul.wide.u32 	%rd21, %r52, 8;
	add.s64 	%rd22, %rd1, %rd21;
	ld.global.f64 	%fd90, [%rd22];
	add.f64 	%fd91, %fd121, %fd90;
	ld.global.f64 	%fd92, [%rd22+512];
	add.f64 	%fd93, %fd91, %fd92;
	ld.global.f64 	%fd94, [%rd22+1024];
	add.f64 	%fd95, %fd93, %fd94;
	ld.global.f64 	%fd96, [%rd22+1536];
	add.f64 	%fd121, %fd95, %fd96;
	add.s32 	%r52, %r52, 256;
$L__BB3_20:
	setp.eq.s32 	%p26, %r20, 0;
	@%p26 bra 	$L__BB3_23;
	mul.wide.u32 	%rd23, %r52, 8;
	add.s64 	%rd25, %rd1, %rd23;
	neg.s32 	%r55, %r20;
$L__BB3_22:
	.pragma "nounroll";
	ld.global.f64 	%fd97, [%rd25];
	add.f64 	%fd121, %fd121, %fd97;
	add.s64 	%rd25, %rd25, 512;
	add.s32 	%r55, %r55, 1;
	setp.ne.s32 	%p27, %r55, 0;
	@%p27 bra 	$L__BB3_22;
$L__BB3_23:
	setp.gt.u32 	%p28, %r3, 31;
	st.volatile.shared.f64 	[%r8], %fd121;
	bar.sync 	0;
	@%p28 bra 	$L__BB3_25;
	ld.volatile.shared.f64 	%fd98, [%r8+256];
	add.f64 	%fd99, %fd121, %fd98;
	st.volatile.shared.f64 	[%r8], %fd99;
	ld.volatile.shared.f64 	%fd100, [%r8+128];
	add.f64 	%fd101, %fd99, %fd100;
	st.volatile.shared.f64 	[%r8], %fd101;
	ld.volatile.shared.f64 	%fd102, [%r8+64];
	add.f64 	%fd103, %fd101, %fd102;
	st.volatile.shared.f64 	[%r8], %fd103;
	ld.volatile.shared.f64 	%fd104, [%r8+32];
	add.f64 	%fd105, %fd103, %fd104;
	st.volatile.shared.f64 	[%r8], %fd105;
	ld.volatile.shared.f64 	%fd106, [%r8+16];
	add.f64 	%fd107, %fd105, %fd106;
	st.volatile.shared.f64 	[%r8], %fd107;
	ld.volatile.shared.f64 	%fd108, [%r8+8];
	add.f64 	%fd109, %fd107, %fd108;
	st.volatile.shared.f64 	[%r8], %fd109;
$L__BB3_25:
	@%p16 bra 	$L__BB3_27;
	ld.shared.f64 	%fd110, [_ZZ6reduceILj64ELb1EEvPKdPdiiE6shared];
	st.global.f64 	[%rd1], %fd110;
	mov.b32 	%r48, 0;
	st.global.u32 	[retirementCount], %r48;
$L__BB3_27:
	ret;

}
	// .globl	_Z6reduceILj32ELb1EEvPKdPdii
.visible .entry _Z6reduceILj32ELb1EEvPKdPdii(
	.param .u64 .ptr .align 1 _Z6reduceILj32ELb1EEvPKdPdii_param_0,
	.param .u64 .ptr .align 1 _Z6reduceILj32ELb1EEvPKdPdii_param_1,
	.param .u32 _Z6reduceILj32ELb1EEvPKdPdii_param_2,
	.param .u32 _Z6reduceILj32ELb1EEvPKdPdii_param_3
)
{
	.reg .pred 	%p<31>;
	.reg .b16 	%rs<3>;
	.reg .b32 	%r<56>;
	.reg .b32 	%f<45>;
	.reg .b64 	%rd<26>;
	.reg .b64 	%fd<118>;
	// demoted variable
	.shared .align 8 .b8 _ZZ6reduceILj32ELb1EEvPKdPdiiE6shared[256];
	// demoted variable
	.shared .align 1 .u8 _ZZ6reduceILj32ELb1EEvPKdPdiiE6amLast;
	ld.param.u64 	%rd9, [_Z6reduceILj32ELb1EEvPKdPdii_param_0];
	ld.param.u64 	%rd10, [_Z6reduceILj32ELb1EEvPKdPdii_param_1];
	ld.param.u32 	%r26, [_Z6reduceILj32ELb1EEvPKdPdii_param_2];
	ld.param.u32 	%r27, [_Z6reduceILj32ELb1EEvPKdPdii_param_3];
	cvta.to.global.u64 	%rd1, %rd10;
	mov.u32 	%r1, %nctaid.x;
	mov.u32 	%r2, %ctaid.x;
	shl.b32 	%r28, %r2, 6;
	mov.u32 	%r3, %tid.x;
	add.s32 	%r49, %r28, %r3;
	setp.ge.s32 	%p2, %r49, %r27;
	mov.f64 	%fd108, 0d0000000000000000;
	@%p2 bra 	$L__BB4_3;
	cvta.to.global.u64 	%rd2, %rd9;
	shl.b32 	%r5, %r1, 6;
	mov.f64 	%fd108, 0d0000000000000000;
$L__BB4_2:
	mul.lo.s32 	%r29, %r49, %r26;
	mul.wide.s32 	%rd11, %r29, 8;
	add.s64 	%rd12, %rd2, %rd11;
	ld.global.f64 	%fd19, [%rd12];
	cvt.rn.f32.f64 	%f1, %fd19;
	setp.lt.f32 	%p3, %f1, 0f00800000;
	mul.f32 	%f2, %f1, 0f4B000000;
	selp.f32 	%f3, %f2, %f1, %p3;
	selp.f32 	%f4, 0fC1B80000, 0f00000000, %p3;
	mov.b32 	%r30, %f3;
	add.s32 	%r31, %r30, -1059760811;
	and.b32  	%r32, %r31, -8388608;
	sub.s32 	%r33, %r30, %r32;
	mov.b32 	%f5, %r33;
	cvt.rn.f32.s32 	%f6, %r32;
	fma.rn.f32 	%f7, %f6, 0f34000000, %f4;
	add.f32 	%f8, %f5, 0fBF800000;
	fma.rn.f32 	%f9, %f8, 0fBE055027, 0f3E1039F6;
	fma.rn.f32 	%f10, %f9, %f8, 0fBDF8CDCC;
	fma.rn.f32 	%f11, %f10, %f8, 0f3E0F2955;
	fma.rn.f32 	%f12, %f11, %f8, 0fBE2AD8B9;
	fma.rn.f32 	%f13, %f12, %f8, 0f3E4CED0B;
	fma.rn.f32 	%f14, %f13, %f8, 0fBE7FFF22;
	fma.rn.f32 	%f15, %f14, %f8, 0f3EAAAA78;
	fma.rn.f32 	%f16, %f15, %f8, 0fBF000000;
	mul.f32 	%f17, %f8, %f16;
	fma.rn.f32 	%f18, %f17, %f8, %f8;
	fma.rn.f32 	%f19, %f7, 0f3F317218, %f18;
	setp.gt.u32 	%p4, %r30, 2139095039;
	fma.rn.f32 	%f20, %f3, 0f7F800000, 0f7F800000;
	selp.f32 	%f21, %f20, %f19, %p4;
	setp.eq.f32 	%p5, %f3, 0f00000000;
	selp.f32 	%f22, 0fFF800000, %f21, %p5;
	cvt.f64.f32 	%fd20, %f22;
	add.f64 	%fd21, %fd108, %fd20;
	shl.b32 	%r34, %r26, 5;
	add.s32 	%r35, %r29, %r34;
	mul.wide.u32 	%rd13, %r35, 8;
	add.s64 	%rd14, %rd2, %rd13;
	ld.global.f64 	%fd22, [%rd14];
	cvt.rn.f32.f64 	%f23, %fd22;
	setp.lt.f32 	%p6, %f23, 0f00800000;
	mul.f32 	%f24, %f23, 0f4B000000;
	selp.f32 	%f25, %f24, %f23, %p6;
	selp.f32 	%f26, 0fC1B80000, 0f00000000, %p6;
	mov.b32 	%r36, %f25;
	add.s32 	%r37, %r36, -1059760811;
	and.b32  	%r38, %r37, -8388608;
	sub.s32 	%r39, %r36, %r38;
	mov.b32 	%f27, %r39;
	cvt.rn.f32.s32 	%f28, %r38;
	fma.rn.f32 	%f29, %f28, 0f34000000, %f26;
	add.f32 	%f30, %f27, 0fBF800000;
	fma.rn.f32 	%f31, %f30, 0fBE055027, 0f3E1039F6;
	fma.rn.f32 	%f32, %f31, %f30, 0fBDF8CDCC;
	fma.rn.f32 	%f33, %f32, %f30, 0f3E0F2955;
	fma.rn.f32 	%f34, %f33, %f30, 0fBE2AD8B9;
	fma.rn.f32 	%f35, %f34, %f30, 0f3E4CED0B;
	fma.rn.f32 	%f36, %f35, %f30, 0fBE7FFF22;
	fma.rn.f32 	%f37, %f36, %f30, 0f3EAAAA78;
	fma.rn.f32 	%f38, %f37, %f30, 0fBF000000;
	mul.f32 	%f39, %f30, %f38;
	fma.rn.f32 	%f40, %f39, %f30, %f30;
	fma.rn.f32 	%f41, %f29, 0f3F317218, %f40;
	setp.gt.u32 	%p7, %r36, 2139095039;
	fma.rn.f32 	%f42, %f25, 0f7F800000, 0f7F800000;
	selp.f32 	%f43, %f42, %f41, %p7;
	setp.eq.f32 	%p8, %f25, 0f00000000;
	selp.f32 	%f44, 0fFF800000, %f43, %p8;
	cvt.f64.f32 	%fd23, %f44;
	add.f64 	%fd108, %fd21, %fd23;
	add.s32 	%r49, %r49, %r5;
	setp.lt.s32 	%p9, %r49, %r27;
	@%p9 bra 	$L__BB4_2;
$L__BB4_3:
	shl.b32 	%r40, %r3, 3;
	mov.u32 	%r41, _ZZ6reduceILj32ELb1EEvPKdPdiiE6shared;
	add.s32 	%r8, %r41, %r40;
	st.volatile.shared.f64 	[%r8], %fd108;
	bar.sync 	0;
	setp.gt.u32 	%p11, %r3, 31;
	mov.pred 	%p30, 0;
	@%p11 bra 	$L__BB4_6;
	ld.volatile.shared.f64 	%fd24, [%r8+128];
	add.f64 	%fd25, %fd108, %fd24;
	st.volatile.shared.f64 	[%r8], %fd25;
	ld.volatile.shared.f64 	%fd26, [%r8+64];
	add.f64 	%fd27, %fd25, %fd26;
	st.volatile.shared.f64 	[%r8], %fd27;
	ld.volatile.shared.f64 	%fd28, [%r8+32];
	add.f64 	%fd29, %fd27, %fd28;
	st.volatile.shared.f64 	[%r8], %fd29;
	ld.volatile.shared.f64 	%fd30, [%r8+16];
	add.f64 	%fd31, %fd29, %fd30;
	st.volatile.shared.f64 	[%r8], %fd31;
	ld.volatile.shared.f64 	%fd32, [%r8+8];
	add.f64 	%fd33, %fd31, %fd32;
	st.volatile.shared.f64 	[%r8], %fd33;
	setp.ne.s32 	%p13, %r3, 0;
	@%p13 bra 	$L__BB4_6;
	ld.shared.f64 	%fd34, [_ZZ6reduceILj32ELb1EEvPKdPdiiE6shared];
	add.f64 	%fd35, %fd34, %fd34;
	mul.wide.u32 	%rd15, %r2, 8;
	add.s64 	%rd16, %rd1, %rd15;
	st.global.f64 	[%rd16], %fd35;
	mov.pred 	%p30, -1;
$L__BB4_6:
	setp.lt.u32 	%p15, %r1, 2;
	@%p15 bra 	$L__BB4_27;
	membar.gl;
	not.pred 	%p16, %p30;
	@%p16 bra 	$L__BB4_9;
	atom.global.inc.u32 	%r42, [retirementCount], %r1;
	add.s32 	%r43, %r1, -1;
	setp.eq.s32 	%p17, %r42, %r43;
	selp.u16 	%rs1, 1, 0, %p17;
	st.shared.u8 	[_ZZ6reduceILj32ELb1EEvPKdPdiiE6amLast], %rs1;
$L__BB4_9:
	bar.sync 	0;
	ld.shared.u8 	%rs2, [_ZZ6reduceILj32ELb1EEvPKdPdiiE6amLast];
	setp.eq.s16 	%p18, %rs2, 0;
	@%p18 bra 	$L__BB4_27;
	setp.ge.u32 	%p19, %r3, %r1;
	mov.f64 	%fd117, 0d0000000000000000;
	@%p19 bra 	$L__BB4_23;
	not.b32 	%r44, %r3;
	add.s32 	%r45, %r1, %r44;
	shr.u32 	%r46, %r45, 5;
	add.s32 	%r9, %r46, 1;
	and.b32  	%r10, %r9, 15;
	setp.lt.u32 	%p20, %r45, 480;
	mov.f64 	%fd117, 0d0000000000000000;
	mov.u32 	%r52, %r3;
	@%p20 bra 	$L__BB4_14;
	and.b32  	%r47, %r9, 268435440;
	neg.s32 	%r50, %r47;
	mul.wide.u32 	%rd17, %r3, 8;
	add.s64 	%rd18, %rd17, %rd1;
	add.s64 	%rd24, %rd18, 2048;
	mov.f64 	%fd117, 0d0000000000000000;
	mov.u32 	%r52, %r3;
$L__BB4_13:
	.pragma "nounroll";
	ld.global.f64 	%fd40, [%rd24+-2048];
	add.f64 	%fd41, %fd117, %fd40;
	ld.global.f64 	%fd42, [%rd24+-1792];
	add.f64 	%fd43, %fd41, %fd42;
	ld.global.f64 	%fd44, [%rd24+-1536];
	add.f64 	%fd45, %fd43, %fd44;
	ld.global.f64 	%fd46, [%rd24+-1280];
	add.f64 	%fd47, %fd45, %fd46;
	ld.global.f64 	%fd48, [%rd24+-1024];
	add.f64 	%fd49, %fd47, %fd48;
	ld.global.f64 	%fd50, [%rd24+-768];
	add.f64 	%fd51, %fd49, %fd50;
	ld.global.f64 	%fd52, [%rd24+-512];
	add.f64 	%fd53, %fd51, %fd52;
	ld.global.f64 	%fd54, [%rd24+-256];
	add.f64 	%fd55, %fd53, %fd54;
	ld.global.f64 	%fd56, [%rd24];
	add.f64 	%fd57, %fd55, %fd56;
	ld.global.f64 	%fd58, [%rd24+256];
	add.f64 	%fd59, %fd57, %fd58;
	ld.global.f64 	%fd60, [%rd24+512];
	add.f64 	%fd61, %fd59, %fd60;
	ld.global.f64 	%fd62, [%rd24+768];
	add.f64 	%fd63, %fd61, %fd62;
	ld.global.f64 	%fd64, [%rd24+1024];
	add.f64 	%fd65, %fd63, %fd64;
	ld.global.f64 	%fd66, [%rd24+1280];
	add.f64 	%fd67, %fd65, %fd66;
	ld.global.f64 	%fd68, [%rd24+1536];
	add.f64 	%fd69, %fd67, %fd68;
	ld.global.f64 	%fd70, [%rd24+1792];
	add.f64 	%fd117, %fd69, %fd70;
	add.s32 	%r52, %r52, 512;
	add.s32 	%r50, %r50, 16;
	add.s64 	%rd24, %rd24, 4096;
	setp.ne.s32 	%p21, %r50, 0;
	@%p21 bra 	$L__BB4_13;
$L__BB4_14:
	setp.eq.s32 	%p22, %r10, 0;
	@%p22 bra 	$L__BB4_23;
	and.b32  	%r17, %r9, 7;
	setp.lt.u32 	%p23, %r10, 8;
	@%p23 bra 	$L__BB4_17;
	mul.wide.u32 	%rd19, %r52, 8;
	add.s64 	%rd20, %rd1, %rd19;
	ld.global.f64 	%fd72, [%rd20];
	add.f64 	%fd73, %fd117, %fd72;
	ld.global.f64 	%fd74, [%rd20+256];
	add.f64 	%fd75, %fd73, %fd74;
	ld.global.f64 	%fd76, [%rd20+512];
	add.f64 	%fd77, %fd75, %fd76;
	ld.global.f64 	%fd78, [%rd20+768];
	add.f64 	%fd79, %fd77, %fd78;
	ld.global.f64 	%fd80, [%rd20+1024];
	add.f64 	%fd81, %fd79, %fd80;
	ld.global.f64 	%fd82, [%rd20+1280];
	add.f64 	%fd83, %fd81, %fd82;
	ld.global.f64 	%fd84, [%rd20+1536];
	add.f64 	%fd85, %fd83, %fd84;
	ld.global.f64 	%fd86, [%rd20+1792];
	add.f64 	%fd117, %fd85, %fd86;
	add.s32 	%r52, %r52, 256;
$L__BB4_17:
	setp.eq.s32 	%p24, %r17, 0;
	@%p24 bra 	$L__BB4_23;
	and.b32  	%r20, %r9, 3;
	setp.lt.u32 	%p25, %r17, 4;
	@%p25 bra 	$L__BB4_20;
	mul.wide.u32 	%rd21, %r52, 8;
	add.s64 	%rd22, %rd1, %rd21;
	ld.global.f64 	%fd88, [%rd22];
	add.f64 	%fd89, %fd117, %fd88;
	ld.global.f64 	%fd90, [%rd22+256];
	add.f64 	%fd91, %fd89, %fd90;
	ld.global.f64 	%fd92, [%rd22+512];
	add.f64 	%fd93, %fd91, %fd92;
	ld.global.f64 	%fd94, [%rd22+768];
	add.f64 	%fd117, %fd93, %fd94;
	add.s32 	%r52, %r52, 128;
$L__BB4_20:
	setp.eq.s32 	%p26, %r20, 0;
	@%p26 bra 	$L__BB4_23;
	mul.wide.u32 	%rd23, %r52, 8;
	add.s64 	%rd25, %rd1, %rd23;
	neg.s32 	%r55, %r20;
$L__BB4_22:
	.pragma "nounroll";
	ld.global.f64 	%fd95, [%rd25];
	add.f64 	%fd117, %fd117, %fd95;
	add.s64 	%rd25, %rd25, 256;
	add.s32 	%r55, %r55, 1;
	setp.ne.s32 	%p27, %r55, 0;
	@%p27 bra 	$L__BB4_22;
$L__BB4_23:
	setp.gt.u32 	%p28, %r3, 31;
	st.volatile.shared.f64 	[%r8], %fd117;
	bar.sync 	0;
	@%p28 bra 	$L__BB4_25;
	ld.volatile.shared.f64 	%fd96, [%r8+128];
	add.f64 	%fd97, %fd117, %fd96;
	st.volatile.shared.f64 	[%r8], %fd97;
	ld.volatile.shared.f64 	%fd98, [%r8+64];
	add.f64 	%fd99, %fd97, %fd98;
	st.volatile.shared.f64 	[%r8], %fd99;
	ld.volatile.shared.f64 	%fd100, [%r8+32];
	add.f64 	%fd101, %fd99, %fd100;
	st.volatile.shared.f64 	[%r8], %fd101;
	ld.volatile.shared.f64 	%fd102, [%r8+16];
	add.f64 	%fd103, %fd101, %fd102;
	st.volatile.shared.f64 	[%r8], %fd103;
	ld.volatile.shared.f64 	%fd104, [%r8+8];
	add.f64 	%fd105, %fd103, %fd104;
	st.volatile.shared.f64 	[%r8], %fd105;
$L__BB4_25:
	@%p16 bra 	$L__BB4_27;
	ld.shared.f64 	%fd106, [_ZZ6reduceILj32ELb1EEvPKdPdiiE6shared];
	st.global.f64 	[%rd1], %fd106;
	mov.b32 	%r48, 0;
	st.global.u32 	[retirementCount], %r48;
$L__BB4_27:
	ret;

}
	// .globl	_Z6reduceILj16ELb1EEvPKdPdii
.visible .entry _Z6reduceILj16ELb1EEvPKdPdii(
	.param .u64 .ptr .align 1 _Z6reduceILj16ELb1EEvPKdPdii_param_0,
	.param .u64 .ptr .align 1 _Z6reduceILj16ELb1EEvPKdPdii_param_1,
	.param .u32 _Z6reduceILj16ELb1EEvPKdPdii_param_2,
	.param .u32 _Z6reduceILj16ELb1EEvPKdPdii_param_3
)
{
	.reg .pred 	%p<31>;
	.reg .b16 	%rs<3>;
	.reg .b32 	%r<56>;
	.reg .b32 	%f<45>;
	.reg .b64 	%rd<26>;
	.reg .b64 	%fd<114>;
	// demoted variable
	.shared .align 8 .b8 _ZZ6reduceILj16ELb1EEvPKdPdiiE6shared[128];
	// demoted variable
	.shared .align 1 .u8 _ZZ6reduceILj16ELb1EEvPKdPdiiE6amLast;
	ld.param.u64 	%rd9, [_Z6reduceILj16ELb1EEvPKdPdii_param_0];
	ld.param.u64 	%rd10, [_Z6reduceILj16ELb1EEvPKdPdii_param_1];
	ld.param.u32 	%r26, [_Z6reduceILj16ELb1EEvPKdPdii_param_2];
	ld.param.u32 	%r27, [_Z6reduceILj16ELb1EEvPKdPdii_param_3];
	cvta.to.global.u64 	%rd1, %rd10;
	mov.u32 	%r1, %nctaid.x;
	mov.u32 	%r2, %ctaid.x;
	shl.b32 	%r28, %r2, 5;
	mov.u32 	%r3, %tid.x;
	add.s32 	%r49, %r28, %r3;
	setp.ge.s32 	%p2, %r49, %r27;
	mov.f64 	%fd104, 0d0000000000000000;
	@%p2 bra 	$L__BB5_3;
	cvta.to.global.u64 	%rd2, %rd9;
	shl.b32 	%r5, %r1, 5;
	mov.f64 	%fd104, 0d0000000000000000;
$L__BB5_2:
	mul.lo.s32 	%r29, %r49, %r26;
	mul.wide.s32 	%rd11, %r29, 8;
	add.s64 	%rd12, %rd2, %rd11;
	ld.global.f64 	%fd19, [%rd12];
	cvt.rn.f32.f64 	%f1, %fd19;
	setp.lt.f32 	%p3, %f1, 0f00800000;
	mul.f32 	%f2, %f1, 0f4B000000;
	selp.f32 	%f3, %f2, %f1, %p3;
	selp.f32 	%f4, 0fC1B80000, 0f00000000, %p3;
	mov.b32 	%r30, %f3;
	add.s32 	%r31, %r30, -1059760811;
	and.b32  	%r32, %r31, -8388608;
	sub.s32 	%r33, %r30, %r32;
	mov.b32 	%f5, %r33;
	cvt.rn.f32.s32 	%f6, %r32;
	fma.rn.f32 	%f7, %f6, 0f34000000, %f4;
	add.f32 	%f8, %f5, 0fBF800000;
	fma.rn.f32 	%f9, %f8, 0fBE055027, 0f3E1039F6;
	fma.rn.f32 	%f10, %f9, %f8, 0fBDF8CDCC;
	fma.rn.f32 	%f11, %f10, %f8, 0f3E0F2955;
	fma.rn.f32 	%f12, %f11, %f8, 0fBE2AD8B9;
	fma.rn.f32 	%f13, %f12, %f8, 0f3E4CED0B;
	fma.rn.f32 	%f14, %f13, %f8, 0fBE7FFF22;
	fma.rn.f32 	%f15, %f14, %f8, 0f3EAAAA78;
	fma.rn.f32 	%f16, %f15, %f8, 0fBF000000;
	mul.f32 	%f17, %f8, %f16;
	fma.rn.f32 	%f18, %f17, %f8, %f8;
	fma.rn.f32 	%f19, %f7, 0f3F317218, %f18;
	setp.gt.u32 	%p4, %r30, 2139095039;
	fma.rn.f32 	%f20, %f3, 0f7F800000, 0f7F800000;
	selp.f32 	%f21, %f20, %f19, %p4;
	setp.eq.f32 	%p5, %f3, 0f00000000;
	selp.f32 	%f22, 0fFF800000, %f21, %p5;
	cvt.f64.f32 	%fd20, %f22;
	add.f64 	%fd21, %fd104, %fd20;
	shl.b32 	%r34, %r26, 4;
	add.s32 	%r35, %r29, %r34;
	mul.wide.u32 	%rd13, %r35, 8;
	add.s64 	%rd14, %rd2, %rd13;
	ld.global.f64 	%fd22, [%rd14];
	cvt.rn.f32.f64 	%f23, %fd22;
	setp.lt.f32 	%p6, %f23, 0f00800000;
	mul.f32 	%f24, %f23, 0f4B000000;
	selp.f32 	%f25, %f24, %f23, %p6;
	selp.f32 	%f26, 0fC1B80000, 0f00000000, %p6;
	mov.b32 	%r36, %f25;
	add.s32 	%r37, %r36, -1059760811;
	and.b32  	%r38, %r37, -8388608;
	sub.s32 	%r39, %r36, %r38;
	mov.b32 	%f27, %r39;
	cvt.rn.f32.s32 	%f28, %r38;
	fma.rn.f32 	%f29, %f28, 0f34000000, %f26;
	add.f32 	%f30, %f27, 0fBF800000;
	fma.rn.f32 	%f31, %f30, 0fBE055027, 0f3E1039F6;
	fma.rn.f32 	%f32, %f31, %f30, 0fBDF8CDCC;
	fma.rn.f32 	%f33, %f32, %f30, 0f3E0F2955;
	fma.rn.f32 	%f34, %f33, %f30, 0fBE2AD8B9;
	fma.rn.f32 	%f35, %f34, %f30, 0f3E4CED0B;
	fma.rn.f32 	%f36, %f35, %f30, 0fBE7FFF22;
	fma.rn.f32 	%f37, %f36, %f30, 0f3EAAAA78;
	fma.rn.f32 	%f38, %f37, %f30, 0fBF000000;
	mul.f32 	%f39, %f30, %f38;
	fma.rn.f32 	%f40, %f39, %f30, %f30;
	fma.rn.f32 	%f41, %f29, 0f3F317218, %f40;
	setp.gt.u32 	%p7, %r36, 2139095039;
	fma.rn.f32 	%f42, %f25, 0f7F800000, 0f7F800000;
	selp.f32 	%f43, %f42, %f41, %p7;
	setp.eq.f32 	%p8, %f25, 0f00000000;
	selp.f32 	%f44, 0fFF800000, %f43, %p8;
	cvt.f64.f32 	%fd23, %f44;
	add.f64 	%fd104, %fd21, %fd23;
	add.s32 	%r49, %r49, %r5;
	setp.lt.s32 	%p9, %r49, %r27;
	@%p9 bra 	$L__BB5_2;
$L__BB5_3:
	shl.b32 	%r40, %r3, 3;
	mov.u32 	%r41, _ZZ6reduceILj16ELb1EEvPKdPdiiE6shared;
	add.s32 	%r8, %r41, %r40;
	st.volatile.shared.f64 	[%r8], %fd104;
	bar.sync 	0;
	setp.gt.u32 	%p11, %r3, 31;
	mov.pred 	%p30, 0;
	@%p11 bra 	$L__BB5_6;
	ld.volatile.shared.f64 	%fd24, [%r8+64];
	add.f64 	%fd25, %fd104, %fd24;
	st.volatile.shared.f64 	[%r8], %fd25;
	ld.volatile.shared.f64 	%fd26, [%r8+32];
	add.f64 	%fd27, %fd25, %fd26;
	st.volatile.shared.f64 	[%r8], %fd27;
	ld.volatile.shared.f64 	%fd28, [%r8+16];
	add.f64 	%fd29, %fd27, %fd28;
	st.volatile.shared.f64 	[%r8], %fd29;
	ld.volatile.shared.f64 	%fd30, [%r8+8];
	add.f64 	%fd31, %fd29, %fd30;
	st.volatile.shared.f64 	[%r8], %fd31;
	setp.ne.s32 	%p13, %r3, 0;
	@%p13 bra 	$L__BB5_6;
	ld.shared.f64 	%fd32, [_ZZ6reduceILj16ELb1EEvPKdPdiiE6shared];
	add.f64 	%fd33, %fd32, %fd32;
	mul.wide.u32 	%rd15, %r2, 8;
	add.s64 	%rd16, %rd1, %rd15;
	st.global.f64 	[%rd16], %fd33;
	mov.pred 	%p30, -1;
$L__BB5_6:
	setp.lt.u32 	%p15, %r1, 2;
	@%p15 bra 	$L__BB5_27;
	membar.gl;
	not.pred 	%p16, %p30;
	@%p16 bra 	$L__BB5_9;
	atom.global.inc.u32 	%r42, [retirementCount], %r1;
	add.s32 	%r43, %r1, -1;
	setp.eq.s32 	%p17, %r42, %r43;
	selp.u16 	%rs1, 1, 0, %p17;
	st.shared.u8 	[_ZZ6reduceILj16ELb1EEvPKdPdiiE6amLast], %rs1;
$L__BB5_9:
	bar.sync 	0;
	ld.shared.u8 	%rs2, [_ZZ6reduceILj16ELb1EEvPKdPdiiE6amLast];
	setp.eq.s16 	%p18, %rs2, 0;
	@%p18 bra 	$L__BB5_27;
	setp.ge.u32 	%p19, %r3, %r1;
	mov.f64 	%fd113, 0d0000000000000000;
	@%p19 bra 	$L__BB5_23;
	not.b32 	%r44, %r3;
	add.s32 	%r45, %r1, %r44;
	shr.u32 	%r46, %r45, 4;
	add.s32 	%r9, %r46, 1;
	and.b32  	%r10, %r9, 15;
	setp.lt.u32 	%p20, %r45, 240;
	mov.f64 	%fd113, 0d0000000000000000;
	mov.u32 	%r52, %r3;
	@%p20 bra 	$L__BB5_14;
	and.b32  	%r47, %r9, 536870896;
	neg.s32 	%r50, %r47;
	mul.wide.u32 	%rd17, %r3, 8;
	add.s64 	%rd18, %rd17, %rd1;
	add.s64 	%rd24, %rd18, 1024;
	mov.f64 	%fd113, 0d0000000000000000;
	mov.u32 	%r52, %r3;
$L__BB5_13:
	.pragma "nounroll";
	ld.global.f64 	%fd38, [%rd24+-1024];
	add.f64 	%fd39, %fd113, %fd38;
	ld.global.f64 	%fd40, [%rd24+-896];
	add.f64 	%fd41, %fd39, %fd40;
	ld.global.f64 	%fd42, [%rd24+-768];
	add.f64 	%fd43, %fd41, %fd42;
	ld.global.f64 	%fd44, [%rd24+-640];
	add.f64 	%fd45, %fd43, %fd44;
	ld.global.f64 	%fd46, [%rd24+-512];
	add.f64 	%fd47, %fd45, %fd46;
	ld.global.f64 	%fd48, [%rd24+-384];
	add.f64 	%fd49, %fd47, %fd48;
	ld.global.f64 	%fd50, [%rd24+-256];
	add.f64 	%fd51, %fd49, %fd50;
	ld.global.f64 	%fd52, [%rd24+-128];
	add.f64 	%fd53, %fd51, %fd52;
	ld.global.f64 	%fd54, [%rd24];
	add.f64 	%fd55, %fd53, %fd54;
	ld.global.f64 	%fd56, [%rd24+128];
	add.f64 	%fd57, %fd55, %fd56;
	ld.global.f64 	%fd58, [%rd24+256];
	add.f64 	%fd59, %fd57, %fd58;
	ld.global.f64 	%fd60, [%rd24+384];
	add.f64 	%fd61, %fd59, %fd60;
	ld.global.f64 	%fd62, [%rd24+512];
	add.f64 	%fd63, %fd61, %fd62;
	ld.global.f64 	%fd64, [%rd24+640];
	add.f64 	%fd65, %fd63, %fd64;
	ld.global.f64 	%fd66, [%rd24+768];
	add.f64 	%fd67, %fd65, %fd66;
	ld.global.f64 	%fd68, [%rd24+896];
	add.f64 	%fd113, %fd67, %fd68;
	add.s32 	%r52, %r52, 256;
	add.s32 	%r50, %r50, 16;
	add.s64 	%rd24, %rd24, 2048;
	setp.ne.s32 	%p21, %r50, 0;
	@%p21 bra 	$L__BB5_13;
$L__BB5_14:
	setp.eq.s32 	%p22, %r10, 0;
	@%p22 bra 	$L__BB5_23;
	and.b32  	%r17, %r9, 7;
	setp.lt.u32 	%p23, %r10, 8;
	@%p23 bra 	$L__BB5_17;
	mul.wide.u32 	%rd19, %r52, 8;
	add.s64 	%rd20, %rd1, %rd19;
	ld.global.f64 	%fd70, [%rd20];
	add.f64 	%fd71, %fd113, %fd70;
	ld.global.f64 	%fd72, [%rd20+128];
	add.f64 	%fd73, %fd71, %fd72;
	ld.global.f64 	%fd74, [%rd20+256];
	add.f64 	%fd75, %fd73, %fd74;
	ld.global.f64 	%fd76, [%rd20+384];
	add.f64 	%fd77, %fd75, %fd76;
	ld.global.f64 	%fd78, [%rd20+512];
	add.f64 	%fd79, %fd77, %fd78;
	ld.global.f64 	%fd80, [%rd20+640];
	add.f64 	%fd81, %fd79, %fd80;
	ld.global.f64 	%fd82, [%rd20+768];
	add.f64 	%fd83, %fd81, %fd82;
	ld.global.f64 	%fd84, [%rd20+896];
	add.f64 	%fd113, %fd83, %fd84;
	add.s32 	%r52, %r52, 128;
$L__BB5_17:
	setp.eq.s32 	%p24, %r17, 0;
	@%p24 bra 	$L__BB5_23;
	and.b32  	%r20, %r9, 3;
	setp.lt.u32 	%p25, %r17, 4;
	@%p25 bra 	$L__BB5_20;
	mul.wide.u32 	%rd21, %r52, 8;
	add.s64 	%rd22, %rd1, %rd21;
	ld.global.f64 	%fd86, [%rd22];
	add.f64 	%fd87, %fd113, %fd86;
	ld.global.f64 	%fd88, [%rd22+128];
	add.f64 	%fd89, %fd87, %fd88;
	ld.global.f64 	%fd90, [%rd22+256];
	add.f64 	%fd91, %fd89, %fd90;
	ld.global.f64 	%fd92, [%rd22+384];
	add.f64 	%fd113, %fd91, %fd92;
	add.s32 	%r52, %r52, 64;
$L__BB5_20:
	setp.eq.s32 	%p26, %r20, 0;
	@%p26 bra 	$L__BB5_23;
	mul.wide.u32 	%rd23, %r52, 8;
	add.s64 	%rd25, %rd1, %rd23;
	neg.s32 	%r55, %r20;
$L__BB5_22:
	.pragma "nounroll";
	ld.global.f64 	%fd93, [%rd25];
	add.f64 	%fd113, %fd113, %fd93;
	add.s64 	%rd25, %rd25, 128;
	add.s32 	%r55, %r55, 1;
	setp.ne.s32 	%p27, %r55, 0;
	@%p27 bra 	$L__BB5_22;
$L__BB5_23:
	setp.gt.u32 	%p28, %r3, 31;
	st.volatile.shared.f64 	[%r8], %fd113;
	bar.sync 	0;
	@%p28 bra 	$L__BB5_25;
	ld.volatile.shared.f64 	%fd94, [%r8+64];
	add.f64 	%fd95, %fd113, %fd94;
	st.volatile.shared.f64 	[%r8], %fd95;
	ld.volatile.shared.f64 	%fd96, [%r8+32];
	add.f64 	%fd97, %fd95, %fd96;
	st.volatile.shared.f64 	[%r8], %fd97;
	ld.volatile.shared.f64 	%fd98, [%r8+16];
	add.f64 	%fd99, %fd97, %fd98;
	st.volatile.shared.f64 	[%r8], %fd99;
	ld.volatile.shared.f64 	%fd100, [%r8+8];
	add.f64 	%fd101, %fd99, %fd100;
	st.volatile.shared.f64 	[%r8], %fd101;
$L__BB5_25:
	@%p16 bra 	$L__BB5_27;
	ld.shared.f64 	%fd102, [_ZZ6reduceILj16ELb1EEvPKdPdiiE6shared];
	st.global.f64 	[%rd1], %fd102;
	mov.b32 	%r48, 0;
	st.global.u32 	[retirementCount], %r48;
$L__BB5_27:
	ret;

}
	// .globl	_Z6reduceILj8ELb1EEvPKdPdii
.visible .entry _Z6reduceILj8ELb1EEvPKdPdii(
	.param .u64 .ptr .align 1 _Z6reduceILj8ELb1EEvPKdPdii_param_0,
	.param .u64 .ptr .align 1 _Z6reduceILj8ELb1EEvPKdPdii_param_1,
	.param .u32 _Z6reduceILj8ELb1EEvPKdPdii_param_2,
	.param .u32 _Z6reduceILj8ELb1EEvPKdPdii_param_3
)
{
	.reg .pred 	%p<31>;
	.reg .b16 	%rs<3>;
	.reg .b32 	%r<56>;
	.reg .b32 	%f<45>;
	.reg .b64 	%rd<26>;
	.reg .b64 	%fd<110>;
	// demoted variable
	.shared .align 8 .b8 _ZZ6reduceILj8ELb1EEvPKdPdiiE6shared[64];
	// demoted variable
	.shared .align 1 .u8 _ZZ6reduceILj8ELb1EEvPKdPdiiE6amLast;
	ld.param.u64 	%rd9, [_Z6reduceILj8ELb1EEvPKdPdii_param_0];
	ld.param.u64 	%rd10, [_Z6reduceILj8ELb1EEvPKdPdii_param_1];
	ld.param.u32 	%r26, [_Z6reduceILj8ELb1EEvPKdPdii_param_2];
	ld.param.u32 	%r27, [_Z6reduceILj8ELb1EEvPKdPdii_param_3];
	cvta.to.global.u64 	%rd1, %rd10;
	mov.u32 	%r1, %nctaid.x;
	mov.u32 	%r2, %ctaid.x;
	shl.b32 	%r28, %r2, 4;
	mov.u32 	%r3, %tid.x;
	add.s32 	%r49, %r28, %r3;
	setp.ge.s32 	%p2, %r49, %r27;
	mov.f64 	%fd100, 0d0000000000000000;
	@%p2 bra 	$L__BB6_3;
	cvta.to.global.u64 	%rd2, %rd9;
	shl.b32 	%r5, %r1, 4;
	mov.f64 	%fd100, 0d0000000000000000;
$L__BB6_2:
	mul.lo.s32 	%r29, %r49, %r26;
	mul.wide.s32 	%rd11, %r29, 8;
	add.s64 	%rd12, %rd2, %rd11;
	ld.global.f64 	%fd19, [%rd12];
	cvt.rn.f32.f64 	%f1, %fd19;
	setp.lt.f32 	%p3, %f1, 0f00800000;
	mul.f32 	%f2, %f1, 0f4B000000;
	selp.f32 	%f3, %f2, %f1, %p3;
	selp.f32 	%f4, 0fC1B80000, 0f00000000, %p3;
	mov.b32 	%r30, %f3;
	add.s32 	%r31, %r30, -1059760811;
	and.b32  	%r32, %r31, -8388608;
	sub.s32 	%r33, %r30, %r32;
	mov.b32 	%f5, %r33;
	cvt.rn.f32.s32 	%f6, %r32;
	fma.rn.f32 	%f7, %f6, 0f34000000, %f4;
	add.f32 	%f8, %f5, 0fBF800000;
	fma.rn.f32 	%f9, %f8, 0fBE055027, 0f3E1039F6;
	fma.rn.f32 	%f10, %f9, %f8, 0fBDF8CDCC;
	fma.rn.f32 	%f11, %f10, %f8, 0f3E0F2955;
	fma.rn.f32 	%f12, %f11, %f8, 0fBE2AD8B9;
	fma.rn.f32 	%f13, %f12, %f8, 0f3E4CED0B;
	fma.rn.f32 	%f14, %f13, %f8, 0fBE7FFF22;
	fma.rn.f32 	%f15, %f14, %f8, 0f3EAAAA78;
	fma.rn.f32 	%f16, %f15, %f8, 0fBF000000;
	mul.f32 	%f17, %f8, %f16;
	fma.rn.f32 	%f18, %f17, %f8, %f8;
	fma.rn.f32 	%f19, %f7, 0f3F317218, %f18;
	setp.gt.u32 	%p4, %r30, 2139095039;
	fma.rn.f32 	%f20, %f3, 0f7F800000, 0f7F800000;
	selp.f32 	%f21, %f20, %f19, %p4;
	setp.eq.f32 	%p5, %f3, 0f00000000;
	selp.f32 	%f22, 0fFF800000, %f21, %p5;
	cvt.f64.f32 	%fd20, %f22;
	add.f64 	%fd21, %fd100, %fd20;
	shl.b32 	%r34, %r26, 3;
	add.s32 	%r35, %r29, %r34;
	mul.wide.u32 	%rd13, %r35, 8;
	add.s64 	%rd14, %rd2, %rd13;
	ld.global.f64 	%fd22, [%rd14];
	cvt.rn.f32.f64 	%f23, %fd22;
	setp.lt.f32 	%p6, %f23, 0f00800000;
	mul.f32 	%f24, %f23, 0f4B000000;
	selp.f32 	%f25, %f24, %f23, %p6;
	selp.f32 	%f26, 0fC1B80000, 0f00000000, %p6;
	mov.b32 	%r36, %f25;
	add.s32 	%r37, %r36, -1059760811;
	and.b32  	%r38, %r37, -8388608;
	sub.s32 	%r39, %r36, %r38;
	mov.b32 	%f27, %r39;
	cvt.rn.f32.s32 	%f28, %r38;
	fma.rn.f32 	%f29, %f28, 0f34000000, %f26;
	add.f32 	%f30, %f27, 0fBF800000;
	fma.rn.f32 	%f31, %f30, 0fBE055027, 0f3E1039F6;
	fma.rn.f32 	%f32, %f31, %f30, 0fBDF8CDCC;
	fma.rn.f32 	%f33, %f32, %f30, 0f3E0F2955;
	fma.rn.f32 	%f34, %f33, %f30, 0fBE2AD8B9;
	fma.rn.f32 	%f35, %f34, %f30, 0f3E4CED0B;
	fma.rn.f32 	%f36, %f35, %f30, 0fBE7FFF22;
	fma.rn.f32 	%f37, %f36, %f30, 0f3EAAAA78;
	fma.rn.f32 	%f38, %f37, %f30, 0fBF000000;
	mul.f32 	%f39, %f30, %f38;
	fma.rn.f32 	%f40, %f39, %f30, %f30;
	fma.rn.f32 	%f41, %f29, 0f3F317218, %f40;
	setp.gt.u32 	%p7, %r36, 2139095039;
	fma.rn.f32 	%f42, %f25, 0f7F800000, 0f7F800000;
	selp.f32 	%f43, %f42, %f41, %p7;
	setp.eq.f32 	%p8, %f25, 0f00000000;
	selp.f32 	%f44, 0fFF800000, %f43, %p8;
	cvt.f64.f32 	%fd23, %f44;
	add.f64 	%fd100, %fd21, %fd23;
	add.s32 	%r49, %r49, %r5;
	setp.lt.s32 	%p9, %r49, %r27;
	@%p9 bra 	$L__BB6_2;
$L__BB6_3:
	shl.b32 	%r40, %r3, 3;
	mov.u32 	%r41, _ZZ6reduceILj8ELb1EEvPKdPdiiE6shared;
	add.s32 	%r8, %r41, %r40;
	st.volatile.shared.f64 	[%r8], %fd100;
	bar.sync 	0;
	setp.gt.u32 	%p11, %r3, 31;
	mov.pred 	%p30, 0;
	@%p11 bra 	$L__BB6_6;
	ld.volatile.shared.f64 	%fd24, [%r8+32];
	add.f64 	%fd25, %fd100, %fd24;
	st.volatile.shared.f64 	[%r8], %fd25;
	ld.volatile.shared.f64 	%fd26, [%r8+16];
	add.f64 	%fd27, %fd25, %fd26;
	st.volatile.shared.f64 	[%r8], %fd27;
	ld.volatile.shared.f64 	%fd28, [%r8+8];
	add.f64 	%fd29, %fd27, %fd28;
	st.volatile.shared.f64 	[%r8], %fd29;
	setp.ne.s32 	%p13, %r3, 0;
	@%p13 bra 	$L__BB6_6;
	ld.shared.f64 	%fd30, [_ZZ6reduceILj8ELb1EEvPKdPdiiE6shared];
	add.f64 	%fd31, %fd30, %fd30;
	mul.wide.u32 	%rd15, %r2, 8;
	add.s64 	%rd16, %rd1, %rd15;
	st.global.f64 	[%rd16], %fd31;
	mov.pred 	%p30, -1;
$L__BB6_6:
	setp.lt.u32 	%p15, %r1, 2;
	@%p15 bra 	$L__BB6_27;
	membar.gl;
	not.pred 	%p16, %p30;
	@%p16 bra 	$L__BB6_9;
	atom.global.inc.u32 	%r42, [retirementCount], %r1;
	add.s32 	%r43, %r1, -1;
	setp.eq.s32 	%p17, %r42, %r43;
	selp.u16 	%rs1, 1, 0, %p17;
	st.shared.u8 	[_ZZ6reduceILj8ELb1EEvPKdPdiiE6amLast], %rs1;
$L__BB6_9:
	bar.sync 	0;
	ld.shared.u8 	%rs2, [_ZZ6reduceILj8ELb1EEvPKdPdiiE6amLast];
	setp.eq.s16 	%p18, %rs2, 0;
	@%p18 bra 	$L__BB6_27;
	setp.ge.u32 	%p19, %r3, %r1;
	mov.f64 	%fd109, 0d0000000000000000;
	@%p19 bra 	$L__BB6_23;
	not.b32 	%r44, %r3;
	add.s32 	%r45, %r1, %r44;
	shr.u32 	%r46, %r45, 3;
	add.s32 	%r9, %r46, 1;
	and.b32  	%r10, %r9, 15;
	setp.lt.u32 	%p20, %r45, 120;
	mov.f64 	%fd109, 0d0000000000000000;
	mov.u32 	%r52, %r3;
	@%p20 bra 	$L__BB6_14;
	and.b32  	%r47, %r9, 1073741808;
	neg.s32 	%r50, %r47;
	mul.wide.u32 	%rd17, %r3, 8;
	add.s64 	%rd18, %rd17, %rd1;
	add.s64 	%rd24, %rd18, 512;
	mov.f64 	%fd109, 0d0000000000000000;
	mov.u32 	%r52, %r3;
$L__BB6_13:
	.pragma "nounroll";
	ld.global.f64 	%fd36, [%rd24+-512];
	add.f64 	%fd37, %fd109, %fd36;
	ld.global.f64 	%fd38, [%rd24+-448];
	add.f64 	%fd39, %fd37, %fd38;
	ld.global.f64 	%fd40, [%rd24+-384];
	add.f64 	%fd41, %fd39, %fd40;
	ld.global.f64 	%fd42, [%rd24+-320];
	add.f64 	%fd43, %fd41, %fd42;
	ld.global.f64 	%fd44, [%rd24+-256];
	add.f64 	%fd45, %fd43, %fd44;
	ld.global.f64 	%fd46, [%rd24+-192];
	add.f64 	%fd47, %fd45, %fd46;
	ld.global.f64 	%fd48, [%rd24+-128];
	add.f64 	%fd49, %fd47, %fd48;
	ld.global.f64 	%fd50, [%rd24+-64];
	add.f64 	%fd51, %fd49, %fd50;
	ld.global.f64 	%fd52, [%rd24];
	add.f64 	%fd53, %fd51, %fd52;
	ld.global.f64 	%fd54, [%rd24+64];
	add.f64 	%fd55, %fd53, %fd54;
	ld.global.f64 	%fd56, [%rd24+128];
	add.f64 	%fd57, %fd55, %fd56;
	ld.global.f64 	%fd58, [%rd24+192];
	add.f64 	%fd59, %fd57, %fd58;
	ld.global.f64 	%fd60, [%rd24+256];
	add.f64 	%fd61, %fd59, %fd60;
	ld.global.f64 	%fd62, [%rd24+320];
	add.f64 	%fd63, %fd61, %fd62;
	ld.global.f64 	%fd64, [%rd24+384];
	add.f64 	%fd65, %fd63, %fd64;
	ld.global.f64 	%fd66, [%rd24+448];
	add.f64 	%fd109, %fd65, %fd66;
	add.s32 	%r52, %r52, 128;
	add.s32 	%r50, %r50, 16;
	add.s64 	%rd24, %rd24, 1024;
	setp.ne.s32 	%p21, %r50, 0;
	@%p21 bra 	$L__BB6_13;
$L__BB6_14:
	setp.eq.s32 	%p22, %r10, 0;
	@%p22 bra 	$L__BB6_23;
	and.b32  	%r17, %r9, 7;
	setp.lt.u32 	%p23, %r10, 8;
	@%p23 bra 	$L__BB6_17;
	mul.wide.u32 	%rd19, %r52, 8;
	add.s64 	%rd20, %rd1, %rd19;
	ld.global.f64 	%fd68, [%rd20];
	add.f64 	%fd69, %fd109, %fd68;
	ld.global.f64 	%fd70, [%rd20+64];
	add.f64 	%fd71, %fd69, %fd70;
	ld.global.f64 	%fd72, [%rd20+128];
	add.f64 	%fd73, %fd71, %fd72;
	ld.global.f64 	%fd74, [%rd20+192];
	add.f64 	%fd75, %fd73, %fd74;
	ld.global.f64 	%fd76, [%rd20+256];
	add.f64 	%fd77, %fd75, %fd76;
	ld.global.f64 	%fd78, [%rd20+320];
	add.f64 	%fd79, %fd77, %fd78;
	ld.global.f64 	%fd80, [%rd20+384];
	add.f64 	%fd81, %fd79, %fd80;
	ld.global.f64 	%fd82, [%rd20+448];
	add.f64 	%fd109, %fd81, %fd82;
	add.s32 	%r52, %r52, 64;
$L__BB6_17:
	setp.eq.s32 	%p24, %r17, 0;
	@%p24 bra 	$L__BB6_23;
	and.b32  	%r20, %r9, 3;
	setp.lt.u32 	%p25, %r17, 4;
	@%p25 bra 	$L__BB6_20;
	mul.wide.u32 	%rd21, %r52, 8;
	add.s64 	%rd22, %rd1, %rd21;
	ld.global.f64 	%fd84, [%rd22];
	add.f64 	%fd85, %fd109, %fd84;
	ld.global.f64 	%fd86, [%rd22+64];
	add.f64 	%fd87, %fd85, %fd86;
	ld.global.f64 	%fd88, [%rd22+128];
	add.f64 	%fd89, %fd87, %fd88;
	ld.global.f64 	%fd90, [%rd22+192];
	add.f64 	%fd109, %fd89, %fd90;
	add.s32 	%r52, %r52, 32;
$L__BB6_20:
	setp.eq.s32 	%p26, %r20, 0;
	@%p26 bra 	$L__BB6_23;
	mul.wide.u32 	%rd23, %r52, 8;
	add.s64 	%rd25, %rd1, %rd23;
	neg.s32 	%r55, %r20;
$L__BB6_22:
	.pragma "nounroll";
	ld.global.f64 	%fd91, [%rd25];
	add.f64 	%fd109, %fd109, %fd91;
	add.s64 	%rd25, %rd25, 64;
	add.s32 	%r55, %r55, 1;
	setp.ne.s32 	%p27, %r55, 0;
	@%p27 bra 	$L__BB6_22;
$L__BB6_23:
	setp.gt.u32 	%p28, %r3, 31;
	st.volatile.shared.f64 	[%r8], %fd109;
	bar.sync 	0;
	@%p28 bra 	$L__BB6_25;
	ld.volatile.shared.f64 	%fd92, [%r8+32];
	add.f64 	%fd93, %fd109, %fd92;
	st.volatile.shared.f64 	[%r8], %fd93;
	ld.volatile.shared.f64 	%fd94, [%r8+16];
	add.f64 	%fd95, %fd93, %fd94;
	st.volatile.shared.f64 	[%r8], %fd95;
	ld.volatile.shared.f64 	%fd96, [%r8+8];
	add.f64 	%fd97, %fd95, %fd96;
	st.volatile.shared.f64 	[%r8], %fd97;
$L__BB6_25:
	@%p16 bra 	$L__BB6_27;
	ld.shared.f64 	%fd98, [_ZZ6reduceILj8ELb1EEvPKdPdiiE6shared];
	st.global.f64 	[%rd1], %fd98;
	mov.b32 	%r48, 0;
	st.global.u32 	[retirementCount], %r48;
$L__BB6_27:
	ret;

}
	// .globl	_Z6reduceILj4ELb1EEvPKdPdii
.visible .entry _Z6reduceILj4ELb1EEvPKdPdii(
	.param .u64 .ptr .align 1 _Z6reduceILj4ELb1EEvPKdPdii_param_0,
	.param .u64 .ptr .align 1 _Z6reduceILj4ELb1EEvPKdPdii_param_1,
	.param .u32 _Z6reduceILj4ELb1EEvPKdPdii_param_2,
	.param .u32 _Z6reduceILj4ELb1EEvPKdPdii_param_3
)
{
	.reg .pred 	%p<31>;
	.reg .b16 	%rs<3>;
	.reg .b32 	%r<56>;
	.reg .b32 	%f<45>;
	.reg .b64 	%rd<26>;
	.reg .b64 	%fd<106>;
	// demoted variable
	.shared .align 8 .b8 _ZZ6reduceILj4ELb1EEvPKdPdiiE6shared[32];
	// demoted variable
	.shared .align 1 .u8 _ZZ6reduceILj4ELb1EEvPKdPdiiE6amLast;
	ld.param.u64 	%rd9, [_Z6reduceILj4ELb1EEvPKdPdii_param_0];
	ld.param.u64 	%rd10, [_Z6reduceILj4ELb1EEvPKdPdii_param_1];
	ld.param.u32 	%r26, [_Z6reduceILj4ELb1EEvPKdPdii_param_2];
	ld.param.u32 	%r27, [_Z6reduceILj4ELb1EEvPKdPdii_param_3];
	cvta.to.global.u64 	%rd1, %rd10;
	mov.u32 	%r1, %nctaid.x;
	mov.u32 	%r2, %ctaid.x;
	shl.b32 	%r28, %r2, 3;
	mov.u32 	%r3, %tid.x;
	add.s32 	%r49, %r28, %r3;
	setp.ge.s32 	%p2, %r49, %r27;
	mov.f64 	%fd96, 0d0000000000000000;
	@%p2 bra 	$L__BB7_3;
	cvta.to.global.u64 	%rd2, %rd9;
	shl.b32 	%r5, %r1, 3;
	mov.f64 	%fd96, 0d0000000000000000;
$L__BB7_2:
	mul.lo.s32 	%r29, %r49, %r26;
	mul.wide.s32 	%rd11, %r29, 8;
	add.s64 	%rd12, %rd2, %rd11;
	ld.global.f64 	%fd19, [%rd12];
	cvt.rn.f32.f64 	%f1, %fd19;
	setp.lt.f32 	%p3, %f1, 0f00800000;
	mul.f32 	%f2, %f1, 0f4B000000;
	selp.f32 	%f3, %f2, %f1, %p3;
	selp.f32 	%f4, 0fC1B80000, 0f00000000, %p3;
	mov.b32 	%r30, %f3;
	add.s32 	%r31, %r30, -1059760811;
	and.b32  	%r32, %r31, -8388608;
	sub.s32 	%r33, %r30, %r32;
	mov.b32 	%f5, %r33;
	cvt.rn.f32.s32 	%f6, %r32;
	fma.rn.f32 	%f7, %f6, 0f34000000, %f4;
	add.f32 	%f8, %f5, 0fBF800000;
	fma.rn.f32 	%f9, %f8, 0fBE055027, 0f3E1039F6;
	fma.rn.f32 	%f10, %f9, %f8, 0fBDF8CDCC;
	fma.rn.f32 	%f11, %f10, %f8, 0f3E0F2955;
	fma.rn.f32 	%f12, %f11, %f8, 0fBE2AD8B9;
	fma.rn.f32 	%f13, %f12, %f8, 0f3E4CED0B;
	fma.rn.f32 	%f14, %f13, %f8, 0fBE7FFF22;
	fma.rn.f32 	%f15, %f14, %f8, 0f3EAAAA78;
	fma.rn.f32 	%f16, %f15, %f8, 0fBF000000;
	mul.f32 	%f17, %f8, %f16;
	fma.rn.f32 	%f18, %f17, %f8, %f8;
	fma.rn.f32 	%f19, %f7, 0f3F317218, %f18;
	setp.gt.u32 	%p4, %r30, 2139095039;
	fma.rn.f32 	%f20, %f3, 0f7F800000, 0f7F800000;
	selp.f32 	%f21, %f20, %f19, %p4;
	setp.eq.f32 	%p5, %f3, 0f00000000;
	selp.f32 	%f22, 0fFF800000, %f21, %p5;
	cvt.f64.f32 	%fd20, %f22;
	add.f64 	%fd21, %fd96, %fd20;
	shl.b32 	%r34, %r26, 2;
	add.s32 	%r35, %r29, %r34;
	mul.wide.u32 	%rd13, %r35, 8;
	add.s64 	%rd14, %rd2, %rd13;
	ld.global.f64 	%fd22, [%rd14];
	cvt.rn.f32.f64 	%f23, %fd22;
	setp.lt.f32 	%p6, %f23, 0f00800000;
	mul.f32 	%f24, %f23, 0f4B000000;
	selp.f32 	%f25, %f24, %f23, %p6;
	selp.f32 	%f26, 0fC1B80000, 0f00000000, %p6;
	mov.b32 	%r36, %f25;
	add.s32 	%r37, %r36, -1059760811;
	and.b32  	%r38, %r37, -8388608;
	sub.s32 	%r39, %r36, %r38;
	mov.b32 	%f27, %r39;
	cvt.rn.f32.s32 	%f28, %r38;
	fma.rn.f32 	%f29, %f28, 0f34000000, %f26;
	add.f32 	%f30, %f27, 0fBF800000;
	fma.rn.f32 	%f31, %f30, 0fBE055027, 0f3E1039F6;
	fma.rn.f32 	%f32, %f31, %f30, 0fBDF8CDCC;
	fma.rn.f32 	%f33, %f32, %f30, 0f3E0F2955;
	fma.rn.f32 	%f34, %f33, %f30, 0fBE2AD8B9;
	fma.rn.f32 	%f35, %f34, %f30, 0f3E4CED0B;
	fma.rn.f32 	%f36, %f35, %f30, 0fBE7FFF22;
	fma.rn.f32 	%f37, %f36, %f30, 0f3EAAAA78;
	fma.rn.f32 	%f38, %f37, %f30, 0fBF000000;
	mul.f32 	%f39, %f30, %f38;
	fma.rn.f32 	%f40, %f39, %f30, %f30;
	fma.rn.f32 	%f41, %f29, 0f3F317218, %f40;
	setp.gt.u32 	%p7, %r36, 2139095039;
	fma.rn.f32 	%f42, %f25, 0f7F800000, 0f7F800000;
	selp.f32 	%f43, %f42, %f41, %p7;
	setp.eq.f32 	%p8, %f25, 0f00000000;
	selp.f32 	%f44, 0fFF800000, %f43, %p8;
	cvt.f64.f32 	%fd23, %f44;
	add.f64 	%fd96, %fd21, %fd23;
	add.s32 	%r49, %r49, %r5;
	setp.lt.s32 	%p9, %r49, %r27;
	@%p9 bra 	$L__BB7_2;
$L__BB7_3:
	shl.b32 	%r40, %r3, 3;
	mov.u32 	%r41, _ZZ6reduceILj4ELb1EEvPKdPdiiE6shared;
	add.s32 	%r8, %r41, %r40;
	st.volatile.shared.f64 	[%r8], %fd96;
	bar.sync 	0;
	setp.gt.u32 	%p11, %r3, 31;
	mov.pred 	%p30, 0;
	@%p11 bra 	$L__BB7_6;
	ld.volatile.shared.f64 	%fd24, [%r8+16];
	add.f64 	%fd25, %fd96, %fd24;
	st.volatile.shared.f64 	[%r8], %fd25;
	ld.volatile.shared.f64 	%fd26, [%r8+8];
	add.f64 	%fd27, %fd25, %fd26;
	st.volatile.shared.f64 	[%r8], %fd27;
	setp.ne.s32 	%p13, %r3, 0;
	@%p13 bra 	$L__BB7_6;
	ld.shared.f64 	%fd28, [_ZZ6reduceILj4ELb1EEvPKdPdiiE6shared];
	add.f64 	%fd29, %fd28, %fd28;
	mul.wide.u32 	%rd15, %r2, 8;
	add.s64 	%rd16, %rd1, %rd15;
	st.global.f64 	[%rd16], %fd29;
	mov.pred 	%p30, -1;
$L__BB7_6:
	setp.lt.u32 	%p15, %r1, 2;
	@%p15 bra 	$L__BB7_27;
	membar.gl;
	not.pred 	%p16, %p30;
	@%p16 bra 	$L__BB7_9;
	atom.global.inc.u32 	%r42, [retirementCount], %r1;
	add.s32 	%r43, %r1, -1;
	setp.eq.s32 	%p17, %r42, %r43;
	selp.u16 	%rs1, 1, 0, %p17;
	st.shared.u8 	[_ZZ6reduceILj4ELb1EEvPKdPdiiE6amLast], %rs1;
$L__BB7_9:
	bar.sync 	0;
	ld.shared.u8 	%rs2, [_ZZ6reduceILj4ELb1EEvPKdPdiiE6amLast];
	setp.eq.s16 	%p18, %rs2, 0;
	@%p18 bra 	$L__BB7_27;
	setp.ge.u32 	%p19, %r3, %r1;
	mov.f64 	%fd105, 0d0000000000000000;
	@%p19 bra 	$L__BB7_23;
	not.b32 	%r44, %r3;
	add.s32 	%r45, %r1, %r44;
	shr.u32 	%r46, %r45, 2;
	add.s32 	%r9, %r46, 1;
	and.b32  	%r10, %r9, 15;
	setp.lt.u32 	%p20, %r45, 60;
	mov.f64 	%fd105, 0d0000000000000000;
	mov.u32 	%r52, %r3;
	@%p20 bra 	$L__BB7_14;
	and.b32  	%r47, %r9, 2147483632;
	neg.s32 	%r50, %r47;
	mul.wide.u32 	%rd17, %r3, 8;
	add.s64 	%rd18, %rd17, %rd1;
	add.s64 	%rd24, %rd18, 256;
	mov.f64 	%fd105, 0d0000000000000000;
	mov.u32 	%r52, %r3;
$L__BB7_13:
	.pragma "nounroll";
	ld.global.f64 	%fd34, [%rd24+-256];
	add.f64 	%fd35, %fd105, %fd34;
	ld.global.f64 	%fd36, [%rd24+-224];
	add.f64 	%fd37, %fd35, %fd36;
	ld.global.f64 	%fd38, [%rd24+-192];
	add.f64 	%fd39, %fd37, %fd38;
	ld.global.f64 	%fd40, [%rd24+-160];
	add.f64 	%fd41, %fd39, %fd40;
	ld.global.f64 	%fd42, [%rd24+-128];
	add.f64 	%fd43, %fd41, %fd42;
	ld.global.f64 	%fd44, [%rd24+-96];
	add.f64 	%fd45, %fd43, %fd44;
	ld.global.f64 	%fd46, [%rd24+-64];
	add.f64 	%fd47, %fd45, %fd46;
	ld.global.f64 	%fd48, [%rd24+-32];
	add.f64 	%fd49, %fd47, %fd48;
	ld.global.f64 	%fd50, [%rd24];
	add.f64 	%fd51, %fd49, %fd50;
	ld.global.f64 	%fd52, [%rd24+32];
	add.f64 	%fd53, %fd51, %fd52;
	ld.global.f64 	%fd54, [%rd24+64];
	add.f64 	%fd55, %fd53, %fd54;
	ld.global.f64 	%fd56, [%rd24+96];
	add.f64 	%fd57, %fd55, %fd56;
	ld.global.f64 	%fd58, [%rd24+128];
	add.f64 	%fd59, %fd57, %fd58;
	ld.global.f64 	%fd60, [%rd24+160];
	add.f64 	%fd61, %fd59, %fd60;
	ld.global.f64 	%fd62, [%rd24+192];
	add.f64 	%fd63, %fd61, %fd62;
	ld.global.f64 	%fd64, [%rd24+224];
	add.f64 	%fd105, %fd63, %fd64;
	add.s32 	%r52, %r52, 64;
	add.s32 	%r50, %r50, 16;
	add.s64 	%rd24, %rd24, 512;
	setp.ne.s32 	%p21, %r50, 0;
	@%p21 bra 	$L__BB7_13;
$L__BB7_14:
	setp.eq.s32 	%p22, %r10, 0;
	@%p22 bra 	$L__BB7_23;
	and.b32  	%r17, %r9, 7;
	setp.lt.u32 	%p23, %r10, 8;
	@%p23 bra 	$L__BB7_17;
	mul.wide.u32 	%rd19, %r52, 8;
	add.s64 	%rd20, %rd1, %rd19;
	ld.global.f64 	%fd66, [%rd20];
	add.f64 	%fd67, %fd105, %fd66;
	ld.global.f64 	%fd68, [%rd20+32];
	add.f64 	%fd69, %fd67, %fd68;
	ld.global.f64 	%fd70, [%rd20+64];
	add.f64 	%fd71, %fd69, %fd70;
	ld.global.f64 	%fd72, [%rd20+96];
	add.f64 	%fd73, %fd71, %fd72;
	ld.global.f64 	%fd74, [%rd20+128];
	add.f64 	%fd75, %fd73, %fd74;
	ld.global.f64 	%fd76, [%rd20+160];
	add.f64 	%fd77, %fd75, %fd76;
	ld.global.f64 	%fd78, [%rd20+192];
	add.f64 	%fd79, %fd77, %fd78;
	ld.global.f64 	%fd80, [%rd20+224];
	add.f64 	%fd105, %fd79, %fd80;
	add.s32 	%r52, %r52, 32;
$L__BB7_17:
	setp.eq.s32 	%p24, %r17, 0;
	@%p24 bra 	$L__BB7_23;
	and.b32  	%r20, %r9, 3;
	setp.lt.u32 	%p25, %r17, 4;
	@%p25 bra 	$L__BB7_20;
	mul.wide.u32 	%rd21, %r52, 8;
	add.s64 	%rd22, %rd1, %rd21;
	ld.global.f64 	%fd82, [%rd22];
	add.f64 	%fd83, %fd105, %fd82;
	ld.global.f64 	%fd84, [%rd22+32];
	add.f64 	%fd85, %fd83, %fd84;
	ld.global.f64 	%fd86, [%rd22+64];
	add.f64 	%fd87, %fd85, %fd86;
	ld.global.f64 	%fd88, [%rd22+96];
	add.f64 	%fd105, %fd87, %fd88;
	add.s32 	%r52, %r52, 16;
$L__BB7_20:
	setp.eq.s32 	%p26, %r20, 0;
	@%p26 bra 	$L__BB7_23;
	mul.wide.u32 	%rd23, %r52, 8;
	add.s64 	%rd25, %rd1, %rd23;
	neg.s32 	%r55, %r20;
$L__BB7_22:
	.pragma "nounroll";
	ld.global.f64 	%fd89, [%rd25];
	add.f64 	%fd105, %fd105, %fd89;
	add.s64 	%rd25, %rd25, 32;
	add.s32 	%r55, %r55, 1;
	setp.ne.s32 	%p27, %r55, 0;
	@%p27 bra 	$L__BB7_22;
$L__BB7_23:
	setp.gt.u32 	%p28, %r3, 31;
	st.volatile.shared.f64 	[%r8], %fd105;
	bar.sync 	0;
	@%p28 bra 	$L__BB7_25;
	ld.volatile.shared.f64 	%fd90, [%r8+16];
	add.f64 	%fd91, %fd105, %fd90;
	st.volatile.shared.f64 	[%r8], %fd91;
	ld.volatile.shared.f64 	%fd92, [%r8+8];
	add.f64 	%fd93, %fd91, %fd92;
	st.volatile.shared.f64 	[%r8], %fd93;
$L__BB7_25:
	@%p16 bra 	$L__BB7_27;
	ld.shared.f64 	%fd94, [_ZZ6reduceILj4ELb1EEvPKdPdiiE6shared];
	st.global.f64 	[%rd1], %fd94;
	mov.b32 	%r48, 0;
	st.global.u32 	[retirementCount], %r48;
$L__BB7_27:
	ret;

}
	// .globl	_Z6reduceILj2ELb1EEvPKdPdii
.visible .entry _Z6reduceILj2ELb1EEvPKdPdii(
	.param .u64 .ptr .align 1 _Z6reduceILj2ELb1EEvPKdPdii_param_0,
	.param .u64 .ptr .align 1 _Z6reduceILj2ELb1EEvPKdPdii_param_1,
	.param .u32 _Z6reduceILj2ELb1EEvPKdPdii_param_2,
	.param .u32 _Z6reduceILj2ELb1EEvPKdPdii_param_3
)
{
	.reg .pred 	%p<31>;
	.reg .b16 	%rs<3>;
	.reg .b32 	%r<56>;
	.reg .b32 	%f<45>;
	.reg .b64 	%rd<26>;
	.reg .b64 	%fd<102>;
	// demoted variable
	.shared .align 8 .b8 _ZZ6reduceILj2ELb1EEvPKdPdiiE6shared[16];
	// demoted variable
	.shared .align 1 .u8 _ZZ6reduceILj2ELb1EEvPKdPdiiE6amLast;
	ld.param.u64 	%rd9, [_Z6reduceILj2ELb1EEvPKdPdii_param_0];
	ld.param.u64 	%rd10, [_Z6reduceILj2ELb1EEvPKdPdii_param_1];
	ld.param.u32 	%r26, [_Z6reduceILj2ELb1EEvPKdPdii_param_2];
	ld.param.u32 	%r27, [_Z6reduceILj2ELb1EEvPKdPdii_param_3];
	cvta.to.global.u64 	%rd1, %rd10;
	mov.u32 	%r1, %nctaid.x;
	mov.u32 	%r2, %ctaid.x;
	shl.b32 	%r28, %r2, 2;
	mov.u32 	%r3, %tid.x;
	add.s32 	%r49, %r28, %r3;
	setp.ge.s32 	%p2, %r49, %r27;
	mov.f64 	%fd92, 0d0000000000000000;
	@%p2 bra 	$L__BB8_3;
	cvta.to.global.u64 	%rd2, %rd9;
	shl.b32 	%r5, %r1, 2;
	mov.f64 	%fd92, 0d0000000000000000;
$L__BB8_2:
	mul.lo.s32 	%r29, %r49, %r26;
	mul.wide.s32 	%rd11, %r29, 8;
	add.s64 	%rd12, %rd2, %rd11;
	ld.global.f64 	%fd19, [%rd12];
	cvt.rn.f32.f64 	%f1, %fd19;
	setp.lt.f32 	%p3, %f1, 0f00800000;
	mul.f32 	%f2, %f1, 0f4B000000;
	selp.f32 	%f3, %f2, %f1, %p3;
	selp.f32 	%f4, 0fC1B80000, 0f00000000, %p3;
	mov.b32 	%r30, %f3;
	add.s32 	%r31, %r30, -1059760811;
	and.b32  	%r32, %r31, -8388608;
	sub.s32 	%r33, %r30, %r32;
	mov.b32 	%f5, %r33;
	cvt.rn.f32.s32 	%f6, %r32;
	fma.rn.f32 	%f7, %f6, 0f34000000, %f4;
	add.f32 	%f8, %f5, 0fBF800000;
	fma.rn.f32 	%f9, %f8, 0fBE055027, 0f3E1039F6;
	fma.rn.f32 	%f10, %f9, %f8, 0fBDF8CDCC;
	fma.rn.f32 	%f11, %f10, %f8, 0f3E0F2955;
	fma.rn.f32 	%f12, %f11, %f8, 0fBE2AD8B9;
	fma.rn.f32 	%f13, %f12, %f8, 0f3E4CED0B;
	fma.rn.f32 	%f14, %f13, %f8, 0fBE7FFF22;
	fma.rn.f32 	%f15, %f14, %f8, 0f3EAAAA78;
	fma.rn.f32 	%f16, %f15, %f8, 0fBF000000;
	mul.f32 	%f17, %f8, %f16;
	fma.rn.f32 	%f18, %f17, %f8, %f8;
	fma.rn.f32 	%f19, %f7, 0f3F317218, %f18;
	setp.gt.u32 	%p4, %r30, 2139095039;
	fma.rn.f32 	%f20, %f3, 0f7F800000, 0f7F800000;
	selp.f32 	%f21, %f20, %f19, %p4;
	setp.eq.f32 	%p5, %f3, 0f00000000;
	selp.f32 	%f22, 0fFF800000, %f21, %p5;
	cvt.f64.f32 	%fd20, %f22;
	add.f64 	%fd21, %fd92, %fd20;
	shl.b32 	%r34, %r26, 1;
	add.s32 	%r35, %r29, %r34;
	mul.wide.u32 	%rd13, %r35, 8;
	add.s64 	%rd14, %rd2, %rd13;
	ld.global.f64 	%fd22, [%rd14];
	cvt.rn.f32.f64 	%f23, %fd22;
	setp.lt.f32 	%p6, %f23, 0f00800000;
	mul.f32 	%f24, %f23, 0f4B000000;
	selp.f32 	%f25, %f24, %f23, %p6;
	selp.f32 	%f26, 0fC1B80000, 0f00000000, %p6;
	mov.b32 	%r36, %f25;
	add.s32 	%r37, %r36, -1059760811;
	and.b32  	%r38, %r37, -8388608;
	sub.s32 	%r39, %r36, %r38;
	mov.b32 	%f27, %r39;
	cvt.rn.f32.s32 	%f28, %r38;
	fma.rn.f32 	%f29, %f28, 0f34000000, %f26;
	add.f32 	%f30, %f27, 0fBF800000;
	fma.rn.f32 	%f31, %f30, 0fBE055027, 0f3E1039F6;
	fma.rn.f32 	%f32, %f31, %f30, 0fBDF8CDCC;
	fma.rn.f32 	%f33, %f32, %f30, 0f3E0F2955;
	fma.rn.f32 	%f34, %f33, %f30, 0fBE2AD8B9;
	fma.rn.f32 	%f35, %f34, %f30, 0f3E4CED0B;
	fma.rn.f32 	%f36, %f35, %f30, 0fBE7FFF22;
	fma.rn.f32 	%f37, %f36, %f30, 0f3EAAAA78;
	fma.rn.f32 	%f38, %f37, %f30, 0fBF000000;
	mul.f32 	%f39, %f30, %f38;
	fma.rn.f32 	%f40, %f39, %f30, %f30;
	fma.rn.f32 	%f41, %f29, 0f3F317218, %f40;
	setp.gt.u32 	%p7, %r36, 2139095039;
	fma.rn.f32 	%f42, %f25, 0f7F800000, 0f7F800000;
	selp.f32 	%f43, %f42, %f41, %p7;
	setp.eq.f32 	%p8, %f25, 0f00000000;
	selp.f32 	%f44, 0fFF800000, %f43, %p8;
	cvt.f64.f32 	%fd23, %f44;
	add.f64 	%fd92, %fd21, %fd23;
	add.s32 	%r49, %r49, %r5;
	setp.lt.s32 	%p9, %r49, %r27;
	@%p9 bra 	$L__BB8_2;
$L__BB8_3:
	shl.b32 	%r40, %r3, 3;
	mov.u32 	%r41, _ZZ6reduceILj2ELb1EEvPKdPdiiE6shared;
	add.s32 	%r8, %r41, %r40;
	st.volatile.shared.f64 	[%r8], %fd92;
	bar.sync 	0;
	setp.gt.u32 	%p11, %r3, 31;
	mov.pred 	%p30, 0;
	@%p11 bra 	$L__BB8_6;
	ld.volatile.shared.f64 	%fd24, [%r8+8];
	add.f64 	%fd25, %fd92, %fd24;
	st.volatile.shared.f64 	[%r8], %fd25;
	setp.ne.s32 	%p13, %r3, 0;
	@%p13 bra 	$L__BB8_6;
	ld.shared.f64 	%fd26, [_ZZ6reduceILj2ELb1EEvPKdPdiiE6shared];
	add.f64 	%fd27, %fd26, %fd26;
	mul.wide.u32 	%rd15, %r2, 8;
	add.s64 	%rd16, %rd1, %rd15;
	st.global.f64 	[%rd16], %fd27;
	mov.pred 	%p30, -1;
$L__BB8_6:
	setp.lt.u32 	%p15, %r1, 2;
	@%p15 bra 	$L__BB8_27;
	membar.gl;
	not.pred 	%p16, %p30;
	@%p16 bra 	$L__BB8_9;
	atom.global.inc.u32 	%r42, [retirementCount], %r1;
	add.s32 	%r43, %r1, -1;
	setp.eq.s32 	%p17, %r42, %r43;
	selp.u16 	%rs1, 1, 0, %p17;
	st.shared.u8 	[_ZZ6reduceILj2ELb1EEvPKdPdiiE6amLast], %rs1;
$L__BB8_9:
	bar.sync 	0;
	ld.shared.u8 	%rs2, [_ZZ6reduceILj2ELb1EEvPKdPdiiE6amLast];
	setp.eq.s16 	%p18, %rs2, 0;
	@%p18 bra 	$L__BB8_27;
	setp.ge.u32 	%p19, %r3, %r1;
	mov.f64 	%fd101, 0d0000000000000000;
	@%p19 bra 	$L__BB8_23;
	not.b32 	%r44, %r3;
	add.s32 	%r45, %r1, %r44;
	shr.u32 	%r46, %r45, 1;
	add.s32 	%r9, %r46, 1;
	and.b32  	%r10, %r9, 15;
	setp.lt.u32 	%p20, %r45, 30;
	mov.f64 	%fd101, 0d0000000000000000;
	mov.u32 	%r52, %r3;
	@%p20 bra 	$L__BB8_14;
	and.b32  	%r47, %r9, -16;
	neg.s32 	%r50, %r47;
	mul.wide.u32 	%rd17, %r3, 8;
	add.s64 	%rd18, %rd17, %rd1;
	add.s64 	%rd24, %rd18, 128;
	mov.f64 	%fd101, 0d0000000000000000;
	mov.u32 	%r52, %r3;
$L__BB8_13:
	.pragma "nounroll";
	ld.global.f64 	%fd32, [%rd24+-128];
	add.f64 	%fd33, %fd101, %fd32;
	ld.global.f64 	%fd34, [%rd24+-112];
	add.f64 	%fd35, %fd33, %fd34;
	ld.global.f64 	%fd36, [%rd24+-96];
	add.f64 	%fd37, %fd35, %fd36;
	ld.global.f64 	%fd38, [%rd24+-80];
	add.f64 	%fd39, %fd37, %fd38;
	ld.global.f64 	%fd40, [%rd24+-64];
	add.f64 	%fd41, %fd39, %fd40;
	ld.global.f64 	%fd42, [%rd24+-48];
	add.f64 	%fd43, %fd41, %fd42;
	ld.global.f64 	%fd44, [%rd24+-32];
	add.f64 	%fd45, %fd43, %fd44;
	ld.global.f64 	%fd46, [%rd24+-16];
	add.f64 	%fd47, %fd45, %fd46;
	ld.global.f64 	%fd48, [%rd24];
	add.f64 	%fd49, %fd47, %fd48;
	ld.global.f64 	%fd50, [%rd24+16];
	add.f64 	%fd51, %fd49, %fd50;
	ld.global.f64 	%fd52, [%rd24+32];
	add.f64 	%fd53, %fd51, %fd52;
	ld.global.f64 	%fd54, [%rd24+48];
	add.f64 	%fd55, %fd53, %fd54;
	ld.global.f64 	%fd56, [%rd24+64];
	add.f64 	%fd57, %fd55, %fd56;
	ld.global.f64 	%fd58, [%rd24+80];
	add.f64 	%fd59, %fd57, %fd58;
	ld.global.f64 	%fd60, [%rd24+96];
	add.f64 	%fd61, %fd59, %fd60;
	ld.global.f64 	%fd62, [%rd24+112];
	add.f64 	%fd101, %fd61, %fd62;
	add.s32 	%r52, %r52, 32;
	add.s32 	%r50, %r50, 16;
	add.s64 	%rd24, %rd24, 256;
	setp.ne.s32 	%p21, %r50, 0;
	@%p21 bra 	$L__BB8_13;
$L__BB8_14:
	setp.eq.s32 	%p22, %r10, 0;
	@%p22 bra 	$L__BB8_23;
	and.b32  	%r17, %r9, 7;
	setp.lt.u32 	%p23, %r10, 8;
	@%p23 bra 	$L__BB8_17;
	mul.wide.u32 	%rd19, %r52, 8;
	add.s64 	%rd20, %rd1, %rd19;
	ld.global.f64 	%fd64, [%rd20];
	add.f64 	%fd65, %fd101, %fd64;
	ld.global.f64 	%fd66, [%rd20+16];
	add.f64 	%fd67, %fd65, %fd66;
	ld.global.f64 	%fd68, [%rd20+32];
	add.f64 	%fd69, %fd67, %fd68;
	ld.global.f64 	%fd70, [%rd20+48];
	add.f64 	%fd71, %fd69, %fd70;
	ld.global.f64 	%fd72, [%rd20+64];
	add.f64 	%fd73, %fd71, %fd72;
	ld.global.f64 	%fd74, [%rd20+80];
	add.f64 	%fd75, %fd73, %fd74;
	ld.global.f64 	%fd76, [%rd20+96];
	add.f64 	%fd77, %fd75, %fd76;
	ld.global.f64 	%fd78, [%rd20+112];
	add.f64 	%fd101, %fd77, %fd78;
	add.s32 	%r52, %r52, 16;
$L__BB8_17:
	setp.eq.s32 	%p24, %r17, 0;
	@%p24 bra 	$L__BB8_23;
	and.b32  	%r20, %r9, 3;
	setp.lt.u32 	%p25, %r17, 4;
	@%p25 bra 	$L__BB8_20;
	mul.wide.u32 	%rd21, %r52, 8;
	add.s64 	%rd22, %rd1, %rd21;
	ld.global.f64 	%fd80, [%rd22];
	add.f64 	%fd81, %fd101, %fd80;
	ld.global.f64 	%fd82, [%rd22+16];
	add.f64 	%fd83, %fd81, %fd82;
	ld.global.f64 	%fd84, [%rd22+32];
	add.f64 	%fd85, %fd83, %fd84;
	ld.global.f64 	%fd86, [%rd22+48];
	add.f64 	%fd101, %fd85, %fd86;
	add.s32 	%r52, %r52, 8;
$L__BB8_20:
	setp.eq.s32 	%p26, %r20, 0;
	@%p26 bra 	$L__BB8_23;
	mul.wide.u32 	%rd23, %r52, 8;
	add.s64 	%rd25, %rd1, %rd23;
	neg.s32 	%r55, %r20;
$L__BB8_22:
	.pragma "nounroll";
	ld.global.f64 	%fd87, [%rd25];
	add.f64 	%fd101, %fd101, %fd87;
	add.s64 	%rd25, %rd25, 16;
	add.s32 	%r55, %r55, 1;
	setp.ne.s32 	%p27, %r55, 0;
	@%p27 bra 	$L__BB8_22;
$L__BB8_23:
	setp.gt.u32 	%p28, %r3, 31;
	st.volatile.shared.f64 	[%r8], %fd101;
	bar.sync 	0;
	@%p28 bra 	$L__BB8_25;
	ld.volatile.shared.f64 	%fd88, [%r8+8];
	add.f64 	%fd89, %fd101, %fd88;
	st.volatile.shared.f64 	[%r8], %fd89;
$L__BB8_25:
	@%p16 bra 	$L__BB8_27;
	ld.shared.f64 	%fd90, [_ZZ6reduceILj2ELb1EEvPKdPdiiE6shared];
	st.global.f64 	[%rd1], %fd90;
	mov.b32 	%r48, 0;
	st.global.u32 	[retirementCount], %r48;
$L__BB8_27:
	ret;

}
	// .globl	_Z6reduceILj1ELb1EEvPKdPdii
.visible .entry _Z6reduceILj1ELb1EEvPKdPdii(
	.param .u64 .ptr .align 1 _Z6reduceILj1ELb1EEvPKdPdii_param_0,
	.param .u64 .ptr .align 1 _Z6reduceILj1ELb1EEvPKdPdii_param_1,
	.param .u32 _Z6reduceILj1ELb1EEvPKdPdii_param_2,
	.param .u32 _Z6reduceILj1ELb1EEvPKdPdii_param_3
)
{
	.reg .pred 	%p<24>;
	.reg .b16 	%rs<3>;
	.reg .b32 	%r<53>;
	.reg .b32 	%f<45>;
	.reg .b64 	%rd<26>;
	.reg .b64 	%fd<98>;
	// demoted variable
	.shared .align 8 .b8 _ZZ6reduceILj1ELb1EEvPKdPdiiE6shared[8];
	// demoted variable
	.shared .align 1 .u8 _ZZ6reduceILj1ELb1EEvPKdPdiiE6amLast;
	ld.param.u64 	%rd9, [_Z6reduceILj1ELb1EEvPKdPdii_param_0];
	ld.param.u64 	%rd10, [_Z6reduceILj1ELb1EEvPKdPdii_param_1];
	ld.param.u32 	%r26, [_Z6reduceILj1ELb1EEvPKdPdii_param_2];
	ld.param.u32 	%r27, [_Z6reduceILj1ELb1EEvPKdPdii_param_3];
	cvta.to.global.u64 	%rd1, %rd10;
	mov.u32 	%r1, %nctaid.x;
	mov.u32 	%r2, %ctaid.x;
	shl.b32 	%r28, %r2, 1;
	mov.u32 	%r3, %tid.x;
	add.s32 	%r46, %r28, %r3;
	setp.ge.s32 	%p1, %r46, %r27;
	mov.f64 	%fd88, 0d0000000000000000;
	@%p1 bra 	$L__BB9_3;
	cvta.to.global.u64 	%rd2, %rd9;
	shl.b32 	%r5, %r1, 1;
	mov.f64 	%fd88, 0d0000000000000000;
$L__BB9_2:
	mul.lo.s32 	%r29, %r46, %r26;
	mul.wide.s32 	%rd11, %r29, 8;
	add.s64 	%rd12, %rd2, %rd11;
	ld.global.f64 	%fd19, [%rd12];
	cvt.rn.f32.f64 	%f1, %fd19;
	setp.lt.f32 	%p2, %f1, 0f00800000;
	mul.f32 	%f2, %f1, 0f4B000000;
	selp.f32 	%f3, %f2, %f1, %p2;
	selp.f32 	%f4, 0fC1B80000, 0f00000000, %p2;
	mov.b32 	%r30, %f3;
	add.s32 	%r31, %r30, -1059760811;
	and.b32  	%r32, %r31, -8388608;
	sub.s32 	%r33, %r30, %r32;
	mov.b32 	%f5, %r33;
	cvt.rn.f32.s32 	%f6, %r32;
	fma.rn.f32 	%f7, %f6, 0f34000000, %f4;
	add.f32 	%f8, %f5, 0fBF800000;
	fma.rn.f32 	%f9, %f8, 0fBE055027, 0f3E1039F6;
	fma.rn.f32 	%f10, %f9, %f8, 0fBDF8CDCC;
	fma.rn.f32 	%f11, %f10, %f8, 0f3E0F2955;
	fma.rn.f32 	%f12, %f11, %f8, 0fBE2AD8B9;
	fma.rn.f32 	%f13, %f12, %f8, 0f3E4CED0B;
	fma.rn.f32 	%f14, %f13, %f8, 0fBE7FFF22;
	fma.rn.f32 	%f15, %f14, %f8, 0f3EAAAA78;
	fma.rn.f32 	%f16, %f15, %f8, 0fBF000000;
	mul.f32 	%f17, %f8, %f16;
	fma.rn.f32 	%f18, %f17, %f8, %f8;
	fma.rn.f32 	%f19, %f7, 0f3F317218, %f18;
	setp.gt.u32 	%p3, %r30, 2139095039;
	fma.rn.f32 	%f20, %f3, 0f7F800000, 0f7F800000;
	selp.f32 	%f21, %f20, %f19, %p3;
	setp.eq.f32 	%p4, %f3, 0f00000000;
	selp.f32 	%f22, 0fFF800000, %f21, %p4;
	cvt.f64.f32 	%fd20, %f22;
	add.f64 	%fd21, %fd88, %fd20;
	add.s32 	%r34, %r29, %r26;
	mul.wide.u32 	%rd13, %r34, 8;
	add.s64 	%rd14, %rd2, %rd13;
	ld.global.f64 	%fd22, [%rd14];
	cvt.rn.f32.f64 	%f23, %fd22;
	setp.lt.f32 	%p5, %f23, 0f00800000;
	mul.f32 	%f24, %f23, 0f4B000000;
	selp.f32 	%f25, %f24, %f23, %p5;
	selp.f32 	%f26, 0fC1B80000, 0f00000000, %p5;
	mov.b32 	%r35, %f25;
	add.s32 	%r36, %r35, -1059760811;
	and.b32  	%r37, %r36, -8388608;
	sub.s32 	%r38, %r35, %r37;
	mov.b32 	%f27, %r38;
	cvt.rn.f32.s32 	%f28, %r37;
	fma.rn.f32 	%f29, %f28, 0f34000000, %f26;
	add.f32 	%f30, %f27, 0fBF800000;
	fma.rn.f32 	%f31, %f30, 0fBE055027, 0f3E1039F6;
	fma.rn.f32 	%f32, %f31, %f30, 0fBDF8CDCC;
	fma.rn.f32 	%f33, %f32, %f30, 0f3E0F2955;
	fma.rn.f32 	%f34, %f33, %f30, 0fBE2AD8B9;
	fma.rn.f32 	%f35, %f34, %f30, 0f3E4CED0B;
	fma.rn.f32 	%f36, %f35, %f30, 0fBE7FFF22;
	fma.rn.f32 	%f37, %f36, %f30, 0f3EAAAA78;
	fma.rn.f32 	%f38, %f37, %f30, 0fBF000000;
	mul.f32 	%f39, %f30, %f38;
	fma.rn.f32 	%f40, %f39, %f30, %f30;
	fma.rn.f32 	%f41, %f29, 0f3F317218, %f40;
	setp.gt.u32 	%p6, %r35, 2139095039;
	fma.rn.f32 	%f42, %f25, 0f7F800000, 0f7F800000;
	selp.f32 	%f43, %f42, %f41, %p6;
	setp.eq.f32 	%p7, %f25, 0f00000000;
	selp.f32 	%f44, 0fFF800000, %f43, %p7;
	cvt.f64.f32 	%fd23, %f44;
	add.f64 	%fd88, %fd21, %fd23;
	add.s32 	%r46, %r46, %r5;
	setp.lt.s32 	%p8, %r46, %r27;
	@%p8 bra 	$L__BB9_2;
$L__BB9_3:
	shl.b32 	%r39, %r3, 3;
	mov.u32 	%r40, _ZZ6reduceILj1ELb1EEvPKdPdiiE6shared;
	add.s32 	%r8, %r40, %r39;
	st.volatile.shared.f64 	[%r8], %fd88;
	bar.sync 	0;
	setp.ne.s32 	%p9, %r3, 0;
	@%p9 bra 	$L__BB9_5;
	ld.shared.f64 	%fd24, [_ZZ6reduceILj1ELb1EEvPKdPdiiE6shared];
	add.f64 	%fd25, %fd24, %fd24;
	mul.wide.u32 	%rd15, %r2, 8;
	add.s64 	%rd16, %rd1, %rd15;
	st.global.f64 	[%rd16], %fd25;
$L__BB9_5:
	setp.lt.u32 	%p10, %r1, 2;
	@%p10 bra 	$L__BB9_24;
	setp.ne.s32 	%p11, %r3, 0;
	membar.gl;
	@%p11 bra 	$L__BB9_8;
	atom.global.inc.u32 	%r41, [retirementCount], %r1;
	add.s32 	%r42, %r1, -1;
	setp.eq.s32 	%p12, %r41, %r42;
	selp.u16 	%rs1, 1, 0, %p12;
	st.shared.u8 	[_ZZ6reduceILj1ELb1EEvPKdPdiiE6amLast], %rs1;
$L__BB9_8:
	bar.sync 	0;
	ld.shared.u8 	%rs2, [_ZZ6reduceILj1ELb1EEvPKdPdiiE6amLast];
	setp.eq.s16 	%p13, %rs2, 0;
	@%p13 bra 	$L__BB9_24;
	setp.ge.u32 	%p14, %r3, %r1;
	mov.f64 	%fd97, 0d0000000000000000;
	@%p14 bra 	$L__BB9_22;
	sub.s32 	%r9, %r1, %r3;
	and.b32  	%r10, %r9, 15;
	sub.s32 	%r43, %r3, %r1;
	setp.gt.u32 	%p15, %r43, -16;
	mov.f64 	%fd97, 0d0000000000000000;
	mov.u32 	%r49, %r3;
	@%p15 bra 	$L__BB9_13;
	and.b32  	%r44, %r9, 2147483632;
	neg.s32 	%r47, %r44;
	mul.wide.u32 	%rd17, %r3, 8;
	add.s64 	%rd18, %rd17, %rd1;
	add.s64 	%rd24, %rd18, 64;
	mov.f64 	%fd97, 0d0000000000000000;
	mov.u32 	%r49, %r3;
$L__BB9_12:
	.pragma "nounroll";
	ld.global.f64 	%fd30, [%rd24+-64];
	add.f64 	%fd31, %fd97, %fd30;
	ld.global.f64 	%fd32, [%rd24+-56];
	add.f64 	%fd33, %fd31, %fd32;
	ld.global.f64 	%fd34, [%rd24+-48];
	add.f64 	%fd35, %fd33, %fd34;
	ld.global.f64 	%fd36, [%rd24+-40];
	add.f64 	%fd37, %fd35, %fd36;
	ld.global.f64 	%fd38, [%rd24+-32];
	add.f64 	%fd39, %fd37, %fd38;
	ld.global.f64 	%fd40, [%rd24+-24];
	add.f64 	%fd41, %fd39, %fd40;
	ld.global.f64 	%fd42, [%rd24+-16];
	add.f64 	%fd43, %fd41, %fd42;
	ld.global.f64 	%fd44, [%rd24+-8];
	add.f64 	%fd45, %fd43, %fd44;
	ld.global.f64 	%fd46, [%rd24];
	add.f64 	%fd47, %fd45, %fd46;
	ld.global.f64 	%fd48, [%rd24+8];
	add.f64 	%fd49, %fd47, %fd48;
	ld.global.f64 	%fd50, [%rd24+16];
	add.f64 	%fd51, %fd49, %fd50;
	ld.global.f64 	%fd52, [%rd24+24];
	add.f64 	%fd53, %fd51, %fd52;
	ld.global.f64 	%fd54, [%rd24+32];
	add.f64 	%fd55, %fd53, %fd54;
	ld.global.f64 	%fd56, [%rd24+40];
	add.f64 	%fd57, %fd55, %fd56;
	ld.global.f64 	%fd58, [%rd24+48];
	add.f64 	%fd59, %fd57, %fd58;
	ld.global.f64 	%fd60, [%rd24+56];
	add.f64 	%fd97, %fd59, %fd60;
	add.s32 	%r49, %r49, 16;
	add.s32 	%r47, %r47, 16;
	add.s64 	%rd24, %rd24, 128;
	setp.ne.s32 	%p16, %r47, 0;
	@%p16 bra 	$L__BB9_12;
$L__BB9_13:
	setp.eq.s32 	%p17, %r10, 0;
	@%p17 bra 	$L__BB9_22;
	and.b32  	%r17, %r9, 7;
	setp.lt.u32 	%p18, %r10, 8;
	@%p18 bra 	$L__BB9_16;
	mul.wide.u32 	%rd19, %r49, 8;
	add.s64 	%rd20, %rd1, %rd19;
	ld.global.f64 	%fd62, [%rd20];
	add.f64 	%fd63, %fd97, %fd62;
	ld.global.f64 	%fd64, [%rd20+8];
	add.f64 	%fd65, %fd63, %fd64;
	ld.global.f64 	%fd66, [%rd20+16];
	add.f64 	%fd67, %fd65, %fd66;
	ld.global.f64 	%fd68, [%rd20+24];
	add.f64 	%fd69, %fd67, %fd68;
	ld.global.f64 	%fd70, [%rd20+32];
	add.f64 	%fd71, %fd69, %fd70;
	ld.global.f64 	%fd72, [%rd20+40];
	add.f64 	%fd73, %fd71, %fd72;
	ld.global.f64 	%fd74, [%rd20+48];
	add.f64 	%fd75, %fd73, %fd74;
	ld.global.f64 	%fd76, [%rd20+56];
	add.f64 	%fd97, %fd75, %fd76;
	add.s32 	%r49, %r49, 8;
$L__BB9_16:
	setp.eq.s32 	%p19, %r17, 0;
	@%p19 bra 	$L__BB9_22;
	and.b32  	%r20, %r9, 3;
	setp.lt.u32 	%p20, %r17, 4;
	@%p20 bra 	$L__BB9_19;
	mul.wide.u32 	%rd21, %r49, 8;
	add.s64 	%rd22, %rd1, %rd21;
	ld.global.f64 	%fd78, [%rd22];
	add.f64 	%fd79, %fd97, %fd78;
	ld.global.f64 	%fd80, [%rd22+8];
	add.f64 	%fd81, %fd79, %fd80;
	ld.global.f64 	%fd82, [%rd22+16];
	add.f64 	%fd83, %fd81, %fd82;
	ld.global.f64 	%fd84, [%rd22+24];
	add.f64 	%fd97, %fd83, %fd84;
	add.s32 	%r49, %r49, 4;
$L__BB9_19:
	setp.eq.s32 	%p21, %r20, 0;
	@%p21 bra 	$L__BB9_22;
	mul.wide.u32 	%rd23, %r49, 8;
	add.s64 	%rd25, %rd1, %rd23;
	neg.s32 	%r52, %r20;
$L__BB9_21:
	.pragma "nounroll";
	ld.global.f64 	%fd85, [%rd25];
	add.f64 	%fd97, %fd97, %fd85;
	add.s64 	%rd25, %rd25, 8;
	add.s32 	%r52, %r52, 1;
	setp.ne.s32 	%p22, %r52, 0;
	@%p22 bra 	$L__BB9_21;
$L__BB9_22:
	setp.ne.s32 	%p23, %r3, 0;
	st.volatile.shared.f64 	[%r8], %fd97;
	bar.sync 	0;
	@%p23 bra 	$L__BB9_24;
	ld.shared.f64 	%fd86, [_ZZ6reduceILj1ELb1EEvPKdPdiiE6shared];
	st.global.f64 	[%rd1], %fd86;
	mov.b32 	%r45, 0;
	st.global.u32 	[retirementCount], %r45;
$L__BB9_24:
	ret;

}
	// .globl	_Z6reduceILj512ELb0EEvPKdPdii
.visible .entry _Z6reduceILj512ELb0EEvPKdPdii(
	.param .u64 .ptr .align 1 _Z6reduceILj512ELb0EEvPKdPdii_param_0,
	.param .u64 .ptr .align 1 _Z6reduceILj512ELb0EEvPKdPdii_param_1,
	.param .u32 _Z6reduceILj512ELb0EEvPKdPdii_param_2,
	.param .u32 _Z6reduceILj512ELb0EEvPKdPdii_param_3
)
{
	.reg .pred 	%p<38>;
	.reg .b16 	%rs<3>;
	.reg .b32 	%r<57>;
	.reg .b32 	%f<45>;
	.reg .b64 	%rd<26>;
	.reg .b64 	%fd<148>;
	// demoted variable
	.shared .align 8 .b8 _ZZ6reduceILj512ELb0EEvPKdPdiiE6shared[4096];
	// demoted variable
	.shared .align 1 .u8 _ZZ6reduceILj512ELb0EEvPKdPdiiE6amLast;
	ld.param.u64 	%rd9, [_Z6reduceILj512ELb0EEvPKdPdii_param_0];
	ld.param.u64 	%rd10, [_Z6reduceILj512ELb0EEvPKdPdii_param_1];
	ld.param.u32 	%r27, [_Z6reduceILj512ELb0EEvPKdPdii_param_2];
	ld.param.u32 	%r28, [_Z6reduceILj512ELb0EEvPKdPdii_param_3];
	cvta.to.global.u64 	%rd1, %rd9;
	cvta.to.global.u64 	%rd2, %rd10;
	mov.u32 	%r1, %nctaid.x;
	mov.u32 	%r2, %ctaid.x;
	shl.b32 	%r29, %r2, 10;
	mov.u32 	%r3, %tid.x;
	or.b32  	%r50, %r29, %r3;
	setp.ge.s32 	%p2, %r50, %r28;
	mov.f64 	%fd130, 0d0000000000000000;
	@%p2 bra 	$L__BB10_5;
	shl.b32 	%r5, %r1, 10;
	mov.f64 	%fd130, 0d0000000000000000;
$L__BB10_2:
	mul.lo.s32 	%r7, %r50, %r27;
	mul.wide.s32 	%rd11, %r7, 8;
	add.s64 	%rd12, %rd1, %rd11;
	ld.global.f64 	%fd33, [%rd12];
	cvt.rn.f32.f64 	%f1, %fd33;
	setp.lt.f32 	%p3, %f1, 0f00800000;
	mul.f32 	%f2, %f1, 0f4B000000;
	selp.f32 	%f3, %f2, %f1, %p3;
	selp.f32 	%f4, 0fC1B80000, 0f00000000, %p3;
	mov.b32 	%r30, %f3;
	add.s32 	%r31, %r30, -1059760811;
	and.b32  	%r32, %r31, -8388608;
	sub.s32 	%r33, %r30, %r32;
	mov.b32 	%f5, %r33;
	cvt.rn.f32.s32 	%f6, %r32;
	fma.rn.f32 	%f7, %f6, 0f34000000, %f4;
	add.f32 	%f8, %f5, 0fBF800000;
	fma.rn.f32 	%f9, %f8, 0fBE055027, 0f3E1039F6;
	fma.rn.f32 	%f10, %f9, %f8, 0fBDF8CDCC;
	fma.rn.f32 	%f11, %f10, %f8, 0f3E0F2955;
	fma.rn.f32 	%f12, %f11, %f8, 0fBE2AD8B9;
	fma.rn.f32 	%f13, %f12, %f8, 0f3E4CED0B;
	fma.rn.f32 	%f14, %f13, %f8, 0fBE7FFF22;
	fma.rn.f32 	%f15, %f14, %f8, 0f3EAAAA78;
	fma.rn.f32 	%f16, %f15, %f8, 0fBF000000;
	mul.f32 	%f17, %f8, %f16;
	fma.rn.f32 	%f18, %f17, %f8, %f8;
	fma.rn.f32 	%f19, %f7, 0f3F317218, %f18;
	setp.gt.u32 	%p4, %r30, 2139095039;
	fma.rn.f32 	%f20, %f3, 0f7F800000, 0f7F800000;
	selp.f32 	%f21, %f20, %f19, %p4;
	setp.eq.f32 	%p5, %f3, 0f00000000;
	selp.f32 	%f22, 0fFF800000, %f21, %p5;
	cvt.f64.f32 	%fd34, %f22;
	add.f64 	%fd130, %fd130, %fd34;
	add.s32 	%r34, %r50, 512;
	setp.ge.u32 	%p6, %r34, %r28;
	@%p6 bra 	$L__BB10_4;
	shl.b32 	%r35, %r27, 9;
	add.s32 	%r36, %r7, %r35;
	mul.wide.u32 	%rd13, %r36, 8;
	add.s64 	%rd14, %rd1, %rd13;
	ld.global.f64 	%fd35, [%rd14];
	cvt.rn.f32.f64 	%f23, %fd35;
	setp.lt.f32 	%p7, %f23, 0f00800000;
	mul.f32 	%f24, %f23, 0f4B000000;
	selp.f32 	%f25, %f24, %f23, %p7;
	selp.f32 	%f26, 0fC1B80000, 0f00000000, %p7;
	mov.b32 	%r37, %f25;
	add.s32 	%r38, %r37, -1059760811;
	and.b32  	%r39, %r38, -8388608;
	sub.s32 	%r40, %r37, %r39;
	mov.b32 	%f27, %r40;
	cvt.rn.f32.s32 	%f28, %r39;
	fma.rn.f32 	%f29, %f28, 0f34000000, %f26;
	add.f32 	%f30, %f27, 0fBF800000;
	fma.rn.f32 	%f31, %f30, 0fBE055027, 0f3E1039F6;
	fma.rn.f32 	%f32, %f31, %f30, 0fBDF8CDCC;
	fma.rn.f32 	%f33, %f32, %f30, 0f3E0F2955;
	fma.rn.f32 	%f34, %f33, %f30, 0fBE2AD8B9;
	fma.rn.f32 	%f35, %f34, %f30, 0f3E4CED0B;
	fma.rn.f32 	%f36, %f35, %f30, 0fBE7FFF22;
	fma.rn.f32 	%f37, %f36, %f30, 0f3EAAAA78;
	fma.rn.f32 	%f38, %f37, %f30, 0fBF000000;
	mul.f32 	%f39, %f30, %f38;
	fma.rn.f32 	%f40, %f39, %f30, %f30;
	fma.rn.f32 	%f41, %f29, 0f3F317218, %f40;
	setp.gt.u32 	%p8, %r37, 2139095039;
	fma.rn.f32 	%f42, %f25, 0f7F800000, 0f7F800000;
	selp.f32 	%f43, %f42, %f41, %p8;
	setp.eq.f32 	%p9, %f25, 0f00000000;
	selp.f32 	%f44, 0fFF800000, %f43, %p9;
	cvt.f64.f32 	%fd36, %f44;
	add.f64 	%fd130, %fd130, %fd36;
$L__BB10_4:
	add.s32 	%r50, %r50, %r5;
	setp.lt.s32 	%p10, %r50, %r28;
	@%p10 bra 	$L__BB10_2;
$L__BB10_5:
	shl.b32 	%r41, %r3, 3;
	mov.u32 	%r42, _ZZ6reduceILj512ELb0EEvPKdPdiiE6shared;
	add.s32 	%r9, %r42, %r41;
	st.volatile.shared.f64 	[%r9], %fd130;
	bar.sync 	0;
	setp.gt.u32 	%p11, %r3, 255;
	@%p11 bra 	$L__BB10_7;
	ld.volatile.shared.f64 	%fd37, [%r9+2048];
	add.f64 	%fd130, %fd130, %fd37;
	st.volatile.shared.f64 	[%r9], %fd130;
$L__BB10_7:
	bar.sync 	0;
	setp.gt.u32 	%p12, %r3, 127;
	@%p12 bra 	$L__BB10_9;
	ld.volatile.shared.f64 	%fd38, [%r9+1024];
	add.f64 	%fd130, %fd130, %fd38;
	st.volatile.shared.f64 	[%r9], %fd130;
$L__BB10_9:
	bar.sync 	0;
	setp.gt.u32 	%p13, %r3, 63;
	@%p13 bra 	$L__BB10_11;
	ld.volatile.shared.f64 	%fd39, [%r9+512];
	add.f64 	%fd130, %fd130, %fd39;
	st.volatile.shared.f64 	[%r9], %fd130;
$L__BB10_11:
	bar.sync 	0;
	setp.gt.u32 	%p15, %r3, 31;
	mov.pred 	%p37, 0;
	@%p15 bra 	$L__BB10_14;
	ld.volatile.shared.f64 	%fd40, [%r9+256];
	add.f64 	%fd41, %fd130, %fd40;
	st.volatile.shared.f64 	[%r9], %fd41;
	ld.volatile.shared.f64 	%fd42, [%r9+128];
	add.f64 	%fd43, %fd41, %fd42;
	st.volatile.shared.f64 	[%r9], %fd43;
	ld.volatile.shared.f64 	%fd44, [%r9+64];
	add.f64 	%fd45, %fd43, %fd44;
	st.volatile.shared.f64 	[%r9], %fd45;
	ld.volatile.shared.f64 	%fd46, [%r9+32];
	add.f64 	%fd47, %fd45, %fd46;
	st.volatile.shared.f64 	[%r9], %fd47;
	ld.volatile.shared.f64 	%fd48, [%r9+16];
	add.f64 	%fd49, %fd47, %fd48;
	st.volatile.shared.f64 	[%r9], %fd49;
	ld.volatile.shared.f64 	%fd50, [%r9+8];
	add.f64 	%fd51, %fd49, %fd50;
	st.volatile.shared.f64 	[%r9], %fd51;
	setp.ne.s32 	%p17, %r3, 0;
	@%p17 bra 	$L__BB10_14;
	ld.shared.f64 	%fd52, [_ZZ6reduceILj512ELb0EEvPKdPdiiE6shared];
	add.f64 	%fd53, %fd52, %fd52;
	mul.wide.u32 	%rd15, %r2, 8;
	add.s64 	%rd16, %rd2, %rd15;
	st.global.f64 	[%rd16], %fd53;
	mov.pred 	%p37, -1;
$L__BB10_14:
	setp.lt.u32 	%p19, %r1, 2;
	@%p19 bra 	$L__BB10_41;
	membar.gl;
	not.pred 	%p20, %p37;
	@%p20 bra 	$L__BB10_17;
	atom.global.inc.u32 	%r43, [retirementCount], %r1;
	add.s32 	%r44, %r1, -1;
	setp.eq.s32 	%p21, %r43, %r44;
	selp.u16 	%rs1, 1, 0, %p21;
	st.shared.u8 	[_ZZ6reduceILj512ELb0EEvPKdPdiiE6amLast], %rs1;
$L__BB10_17:
	bar.sync 	0;
	ld.shared.u8 	%rs2, [_ZZ6reduceILj512ELb0EEvPKdPdiiE6amLast];
	setp.eq.s16 	%p22, %rs2, 0;
	@%p22 bra 	$L__BB10_41;
	setp.ge.u32 	%p23, %r3, %r1;
	mov.f64 	%fd144, 0d0000000000000000;
	@%p23 bra 	$L__BB10_31;
	not.b32 	%r45, %r3;
	add.s32 	%r46, %r1, %r45;
	shr.u32 	%r47, %r46, 9;
	add.s32 	%r10, %r47, 1;
	and.b32  	%r11, %r10, 15;
	setp.lt.u32 	%p24, %r46, 7680;
	mov.f64 	%fd144, 0d0000000000000000;
	mov.u32 	%r53, %r3;
	@%p24 bra 	$L__BB10_22;
	and.b32  	%r48, %r10, 16777200;
	neg.s32 	%r51, %r48;
	mul.wide.u32 	%rd17, %r3, 8;
	add.s64 	%rd18, %rd17, %rd2;
	add.s64 	%rd24, %rd18, 32768;
	mov.f64 	%fd144, 0d0000000000000000;
	mov.u32 	%r53, %r3;
$L__BB10_21:
	.pragma "nounroll";
	ld.global.f64 	%fd58, [%rd24+-32768];
	add.f64 	%fd59, %fd144, %fd58;
	ld.global.f64 	%fd60, [%rd24+-28672];
	add.f64 	%fd61, %fd59, %fd60;
	ld.global.f64 	%fd62, [%rd24+-24576];
	add.f64 	%fd63, %fd61, %fd62;
	ld.global.f64 	%fd64, [%rd24+-20480];
	add.f64 	%fd65, %fd63, %fd64;
	ld.global.f64 	%fd66, [%rd24+-16384];
	add.f64 	%fd67, %fd65, %fd66;
	ld.global.f64 	%fd68, [%rd24+-12288];
	add.f64 	%fd69, %fd67, %fd68;
	ld.global.f64 	%fd70, [%rd24+-8192];
	add.f64 	%fd71, %fd69, %fd70;
	ld.global.f64 	%fd72, [%rd24+-4096];
	add.f64 	%fd73, %fd71, %fd72;
	ld.global.f64 	%fd74, [%rd24];
	add.f64 	%fd75, %fd73, %fd74;
	ld.global.f64 	%fd76, [%rd24+4096];
	add.f64 	%fd77, %fd75, %fd76;
	ld.global.f64 	%fd78, [%rd24+8192];
	add.f64 	%fd79, %fd77, %fd78;
	ld.global.f64 	%fd80, [%rd24+12288];
	add.f64 	%fd81, %fd79, %fd80;
	ld.global.f64 	%fd82, [%rd24+16384];
	add.f64 	%fd83, %fd81, %fd82;
	ld.global.f64 	%fd84, [%rd24+20480];
	add.f64 	%fd85, %fd83, %fd84;
	ld.global.f64 	%fd86, [%rd24+24576];
	add.f64 	%fd87, %fd85, %fd86;
	ld.global.f64 	%fd88, [%rd24+28672];
	add.f64 	%fd144, %fd87, %fd88;
	add.s32 	%r53, %r53, 8192;
	add.s32 	%r51, %r51, 16;
	add.s64 	%rd24, %rd24, 65536;
	setp.ne.s32 	%p25, %r51, 0;
	@%p25 bra 	$L__BB10_21;
$L__BB10_22:
	setp.eq.s32 	%p26, %r11, 0;
	@%p26 bra 	$L__BB10_31;
	and.b32  	%r18, %r10, 7;
	setp.lt.u32 	%p27, %r11, 8;
	@%p27 bra 	$L__BB10_25;
	mul.wide.u32 	%rd19, %r53, 8;
	add.s64 	%rd20, %rd2, %rd19;
	ld.global.f64 	%fd90, [%rd20];
	add.f64 	%fd91, %fd144, %fd90;
	ld.global.f64 	%fd92, [%rd20+4096];
	add.f64 	%fd93, %fd91, %fd92;
	ld.global.f64 	%fd94, [%rd20+8192];
	add.f64 	%fd95, %fd93, %fd94;
	ld.global.f64 	%fd96, [%rd20+12288];
	add.f64 	%fd97, %fd95, %fd96;
	ld.global.f64 	%fd98, [%rd20+16384];
	add.f64 	%fd99, %fd97, %fd98;
	ld.global.f64 	%fd100, [%rd20+20480];
	add.f64 	%fd101, %fd99, %fd100;
	ld.global.f64 	%fd102, [%rd20+24576];
	add.f64 	%fd103, %fd101, %fd102;
	ld.global.f64 	%fd104, [%rd20+28672];
	add.f64 	%fd144, %fd103, %fd104;
	add.s32 	%r53, %r53, 4096;
$L__BB10_25:
	setp.eq.s32 	%p28, %r18, 0;
	@%p28 bra 	$L__BB10_31;
	and.b32  	%r21, %r10, 3;
	setp.lt.u32 	%p29, %r18, 4;
	@%p29 bra 	$L__BB10_28;
	mul.wide.u32 	%rd21, %r53, 8;
	add.s64 	%rd22, %rd2, %rd21;
	ld.global.f64 	%fd106, [%rd22];
	add.f64 	%fd107, %fd144, %fd106;
	ld.global.f64 	%fd108, [%rd22+4096];
	add.f64 	%fd109, %fd107, %fd108;
	ld.global.f64 	%fd110, [%rd22+8192];
	add.f64 	%fd111, %fd109, %fd110;
	ld.global.f64 	%fd112, [%rd22+12288];
	add.f64 	%fd144, %fd111, %fd112;
	add.s32 	%r53, %r53, 2048;
$L__BB10_28:
	setp.eq.s32 	%p30, %r21, 0;
	@%p30 bra 	$L__BB10_31;
	mul.wide.u32 	%rd23, %r53, 8;
	add.s64 	%rd25, %rd2, %rd23;
	neg.s32 	%r56, %r21;
$L__BB10_30:
	.pragma "nounroll";
	ld.global.f64 	%fd113, [%rd25];
	add.f64 	%fd144, %fd144, %fd113;
	add.s64 	%rd25, %rd25, 4096;
	add.s32 	%r56, %r56, 1;
	setp.ne.s32 	%p31, %r56, 0;
	@%p31 bra 	$L__BB10_30;
$L__BB10_31:
	setp.gt.u32 	%p32, %r3, 255;
	st.volatile.shared.f64 	[%r9], %fd144;
	bar.sync 	0;
	@%p32 bra 	$L__BB10_33;
	ld.volatile.shared.f64 	%fd114, [%r9+2048];
	add.f64 	%fd144, %fd144, %fd114;
	st.volatile.shared.f64 	[%r9], %fd144;
$L__BB10_33:
	setp.gt.u32 	%p33, %r3, 127;
	bar.sync 	0;
	@%p33 bra 	$L__BB10_35;
	ld.volatile.shared.f64 	%fd115, [%r9+1024];
	add.f64 	%fd144, %fd144, %fd115;
	st.volatile.shared.f64 	[%r9], %fd144;
$L__BB10_35:
	setp.gt.u32 	%p34, %r3, 63;
	bar.sync 	0;
	@%p34 bra 	$L__BB10_37;
	ld.volatile.shared.f64 	%fd116, [%r9+512];
	add.f64 	%fd144, %fd144, %fd116;
	st.volatile.shared.f64 	[%r9], %fd144;
$L__BB10_37:
	setp.gt.u32 	%p35, %r3, 31;
	bar.sync 	0;
	@%p35 bra 	$L__BB10_39;
	ld.volatile.shared.f64 	%fd117, [%r9+256];
	add.f64 	%fd118, %fd144, %fd117;
	st.volatile.shared.f64 	[%r9], %fd118;
	ld.volatile.shared.f64 	%fd119, [%r9+128];
	add.f64 	%fd120, %fd118, %fd119;
	st.volatile.shared.f64 	[%r9], %fd120;
	ld.volatile.shared.f64 	%fd121, [%r9+64];
	add.f64 	%fd122, %fd120, %fd121;
	st.volatile.shared.f64 	[%r9], %fd122;
	ld.volatile.shared.f64 	%fd123, [%r9+32];
	add.f64 	%fd124, %fd122, %fd123;
	st.volatile.shared.f64 	[%r9], %fd124;
	ld.volatile.shared.f64 	%fd125, [%r9+16];
	add.f64 	%fd126, %fd124, %fd125;
	st.volatile.shared.f64 	[%r9], %fd126;
	ld.volatile.shared.f64 	%fd127, [%r9+8];
	add.f64 	%fd128, %fd126, %fd127;
	st.volatile.shared.f64 	[%r9], %fd128;
$L__BB10_39:
	@%p20 bra 	$L__BB10_41;
	ld.shared.f64 	%fd129, [_ZZ6reduceILj512ELb0EEvPKdPdiiE6shared];
	st.global.f64 	[%rd2], %fd129;
	mov.b32 	%r49, 0;
	st.global.u32 	[retirementCount], %r49;
$L__BB10_41:
	ret;

}
	// .globl	_Z6reduceILj256ELb0EEvPKdPdii
.visible .entry _Z6reduceILj256ELb0EEvPKdPdii(
	.param .u64 .ptr .align 1 _Z6reduceILj256ELb0EEvPKdPdii_param_0,
	.param .u64 .ptr .align 1 _Z6reduceILj256ELb0EEvPKdPdii_param_1,
	.param .u32 _Z6reduceILj256ELb0EEvPKdPdii_param_2,
	.param .u32 _Z6reduceILj256ELb0EEvPKdPdii_param_3
)
{
	.reg .pred 	%p<36>;
	.reg .b16 	%rs<3>;
	.reg .b32 	%r<57>;
	.reg .b32 	%f<45>;
	.reg .b64 	%rd<26>;
	.reg .b64 	%fd<140>;
	// demoted variable
	.shared .align 8 .b8 _ZZ6reduceILj256ELb0EEvPKdPdiiE6shared[2048];
	// demoted variable
	.shared .align 1 .u8 _ZZ6reduceILj256ELb0EEvPKdPdiiE6amLast;
	ld.param.u64 	%rd9, [_Z6reduceILj256ELb0EEvPKdPdii_param_0];
	ld.param.u64 	%rd10, [_Z6reduceILj256ELb0EEvPKdPdii_param_1];
	ld.param.u32 	%r27, [_Z6reduceILj256ELb0EEvPKdPdii_param_2];
	ld.param.u32 	%r28, [_Z6reduceILj256ELb0EEvPKdPdii_param_3];
	cvta.to.global.u64 	%rd1, %rd9;
	cvta.to.global.u64 	%rd2, %rd10;
	mov.u32 	%r1, %nctaid.x;
	mov.u32 	%r2, %ctaid.x;
	shl.b32 	%r29, %r2, 9;
	mov.u32 	%r3, %tid.x;
	add.s32 	%r50, %r29, %r3;
	setp.ge.s32 	%p2, %r50, %r28;
	mov.f64 	%fd124, 0d0000000000000000;
	@%p2 bra 	$L__BB11_5;
	shl.b32 	%r5, %r1, 9;
	mov.f64 	%fd124, 0d0000000000000000;
$L__BB11_2:
	mul.lo.s32 	%r7, %r50, %r27;
	mul.wide.s32 	%rd11, %r7, 8;
	add.s64 	%rd12, %rd1, %rd11;
	ld.global.f64 	%fd29, [%rd12];
	cvt.rn.f32.f64 	%f1, %fd29;
	setp.lt.f32 	%p3, %f1, 0f00800000;
	mul.f32 	%f2, %f1, 0f4B000000;
	selp.f32 	%f3, %f2, %f1, %p3;
	selp.f32 	%f4, 0fC1B80000, 0f00000000, %p3;
	mov.b32 	%r30, %f3;
	add.s32 	%r31, %r30, -1059760811;
	and.b32  	%r32, %r31, -8388608;
	sub.s32 	%r33, %r30, %r32;
	mov.b32 	%f5, %r33;
	cvt.rn.f32.s32 	%f6, %r32;
	fma.rn.f32 	%f7, %f6, 0f34000000, %f4;
	add.f32 	%f8, %f5, 0fBF800000;
	fma.rn.f32 	%f9, %f8, 0fBE055027, 0f3E1039F6;
	fma.rn.f32 	%f10, %f9, %f8, 0fBDF8CDCC;
	fma.rn.f32 	%f11, %f10, %f8, 0f3E0F2955;
	fma.rn.f32 	%f12, %f11, %f8, 0fBE2AD8B9;
	fma.rn.f32 	%f13, %f12, %f8, 0f3E4CED0B;
	fma.rn.f32 	%f14, %f13, %f8, 0fBE7FFF22;
	fma.rn.f32 	%f15, %f14, %f8, 0f3EAAAA78;
	fma.rn.f32 	%f16, %f15, %f8, 0fBF000000;
	mul.f32 	%f17, %f8, %f16;
	fma.rn.f32 	%f18, %f17, %f8, %f8;
	fma.rn.f32 	%f19, %f7, 0f3F317218, %f18;
	setp.gt.u32 	%p4, %r30, 2139095039;
	fma.rn.f32 	%f20, %f3, 0f7F800000, 0f7F800000;
	selp.f32 	%f21, %f20, %f19, %p4;
	setp.eq.f32 	%p5, %f3, 0f00000000;
	selp.f32 	%f22, 0fFF800000, %f21, %p5;
	cvt.f64.f32 	%fd30, %f22;
	add.f64 	%fd124, %fd124, %fd30;
	add.s32 	%r34, %r50, 256;
	setp.ge.u32 	%p6, %r34, %r28;
	@%p6 bra 	$L__BB11_4;
	shl.b32 	%r35, %r27, 8;
	add.s32 	%r36, %r7, %r35;
	mul.wide.u32 	%rd13, %r36, 8;
	add.s64 	%rd14, %rd1, %rd13;
	ld.global.f64 	%fd31, [%rd14];
	cvt.rn.f32.f64 	%f23, %fd31;
	setp.lt.f32 	%p7, %f23, 0f00800000;
	mul.f32 	%f24, %f23, 0f4B000000;
	selp.f32 	%f25, %f24, %f23, %p7;
	selp.f32 	%f26, 0fC1B80000, 0f00000000, %p7;
	mov.b32 	%r37, %f25;
	add.s32 	%r38, %r37, -1059760811;
	and.b32  	%r39, %r38, -8388608;
	sub.s32 	%r40, %r37, %r39;
	mov.b32 	%f27, %r40;
	cvt.rn.f32.s32 	%f28, %r39;
	fma.rn.f32 	%f29, %f28, 0f34000000, %f26;
	add.f32 	%f30, %f27, 0fBF800000;
	fma.rn.f32 	%f31, %f30, 0fBE055027, 0f3E1039F6;
	fma.rn.f32 	%f32, %f31, %f30, 0fBDF8CDCC;
	fma.rn.f32 	%f33, %f32, %f30, 0f3E0F2955;
	fma.rn.f32 	%f34, %f33, %f30, 0fBE2AD8B9;
	fma.rn.f32 	%f35, %f34, %f30, 0f3E4CED0B;
	fma.rn.f32 	%f36, %f35, %f30, 0fBE7FFF22;
	fma.rn.f32 	%f37, %f36, %f30, 0f3EAAAA78;
	fma.rn.f32 	%f38, %f37, %f30, 0fBF000000;
	mul.f32 	%f39, %f30, %f38;
	fma.rn.f32 	%f40, %f39, %f30, %f30;
	fma.rn.f32 	%f41, %f29, 0f3F317218, %f40;
	setp.gt.u32 	%p8, %r37, 2139095039;
	fma.rn.f32 	%f42, %f25, 0f7F800000, 0f7F800000;
	selp.f32 	%f43, %f42, %f41, %p8;
	setp.eq.f32 	%p9, %f25, 0f00000000;
	selp.f32 	%f44, 0fFF800000, %f43, %p9;
	cvt.f64.f32 	%fd32, %f44;
	add.f64 	%fd124, %fd124, %fd32;
$L__BB11_4:
	add.s32 	%r50, %r50, %r5;
	setp.lt.s32 	%p10, %r50, %r28;
	@%p10 bra 	$L__BB11_2;
$L__BB11_5:
	shl.b32 	%r41, %r3, 3;
	mov.u32 	%r42, _ZZ6reduceILj256ELb0EEvPKdPdiiE6shared;
	add.s32 	%r9, %r42, %r41;
	st.volatile.shared.f64 	[%r9], %fd124;
	bar.sync 	0;
	setp.gt.u32 	%p11, %r3, 127;
	@%p11 bra 	$L__BB11_7;
	ld.volatile.shared.f64 	%fd33, [%r9+1024];
	add.f64 	%fd124, %fd124, %fd33;
	st.volatile.shared.f64 	[%r9], %fd124;
$L__BB11_7:
	bar.sync 	0;
	setp.gt.u32 	%p12, %r3, 63;
	@%p12 bra 	$L__BB11_9;
	ld.volatile.shared.f64 	%fd34, [%r9+512];
	add.f64 	%fd124, %fd124, %fd34;
	st.volatile.shared.f64 	[%r9], %fd124;
$L__BB11_9:
	bar.sync 	0;
	setp.gt.u32 	%p14, %r3, 31;
	mov.pred 	%p35, 0;
	@%p14 bra 	$L__BB11_12;
	ld.volatile.shared.f64 	%fd35, [%r9+256];
	add.f64 	%fd36, %fd124, %fd35;
	st.volatile.shared.f64 	[%r9], %fd36;
	ld.volatile.shared.f64 	%fd37, [%r9+128];
	add.f64 	%fd38, %fd36, %fd37;
	st.volatile.shared.f64 	[%r9], %fd38;
	ld.volatile.shared.f64 	%fd39, [%r9+64];
	add.f64 	%fd40, %fd38, %fd39;
	st.volatile.shared.f64 	[%r9], %fd40;
	ld.volatile.shared.f64 	%fd41, [%r9+32];
	add.f64 	%fd42, %fd40, %fd41;
	st.volatile.shared.f64 	[%r9], %fd42;
	ld.volatile.shared.f64 	%fd43, [%r9+16];
	add.f64 	%fd44, %fd42, %fd43;
	st.volatile.shared.f64 	[%r9], %fd44;
	ld.volatile.shared.f64 	%fd45, [%r9+8];
	add.f64 	%fd46, %fd44, %fd45;
	st.volatile.shared.f64 	[%r9], %fd46;
	setp.ne.s32 	%p16, %r3, 0;
	@%p16 bra 	$L__BB11_12;
	ld.shared.f64 	%fd47, [_ZZ6reduceILj256ELb0EEvPKdPdiiE6shared];
	add.f64 	%fd48, %fd47, %fd47;
	mul.wide.u32 	%rd15, %r2, 8;
	add.s64 	%rd16, %rd2, %rd15;
	st.global.f64 	[%rd16], %fd48;
	mov.pred 	%p35, -1;
$L__BB11_12:
	setp.lt.u32 	%p18, %r1, 2;
	@%p18 bra 	$L__BB11_37;
	membar.gl;
	not.pred 	%p19, %p35;
	@%p19 bra 	$L__BB11_15;
	atom.global.inc.u32 	%r43, [retirementCount], %r1;
	add.s32 	%r44, %r1, -1;
	setp.eq.s32 	%p20, %r43, %r44;
	selp.u16 	%rs1, 1, 0, %p20;
	st.shared.u8 	[_ZZ6reduceILj256ELb0EEvPKdPdiiE6amLast], %rs1;
$L__BB11_15:
	bar.sync 	0;
	ld.shared.u8 	%rs2, [_ZZ6reduceILj256ELb0EEvPKdPdiiE6amLast];
	setp.eq.s16 	%p21, %rs2, 0;
	@%p21 bra 	$L__BB11_37;
	setp.ge.u32 	%p22, %r3, %r1;
	mov.f64 	%fd137, 0d0000000000000000;
	@%p22 bra 	$L__BB11_29;
	not.b32 	%r45, %r3;
	add.s32 	%r46, %r1, %r45;
	shr.u32 	%r47, %r46, 8;
	add.s32 	%r10, %r47, 1;
	and.b32  	%r11, %r10, 15;
	setp.lt.u32 	%p23, %r46, 3840;
	mov.f64 	%fd137, 0d0000000000000000;
	mov.u32 	%r53, %r3;
	@%p23 bra 	$L__BB11_20;
	and.b32  	%r48, %r10, 33554416;
	neg.s32 	%r51, %r48;
	mul.wide.u32 	%rd17, %r3, 8;
	add.s64 	%rd18, %rd17, %rd2;
	add.s64 	%rd24, %rd18, 16384;
	mov.f64 	%fd137, 0d0000000000000000;
	mov.u32 	%r53, %r3;
$L__BB11_19:
	.pragma "nounroll";
	ld.global.f64 	%fd53, [%rd24+-16384];
	add.f64 	%fd54, %fd137, %fd53;
	ld.global.f64 	%fd55, [%rd24+-14336];
	add.f64 	%fd56, %fd54, %fd55;
	ld.global.f64 	%fd57, [%rd24+-12288];
	add.f64 	%fd58, %fd56, %fd57;
	ld.global.f64 	%fd59, [%rd24+-10240];
	add.f64 	%fd60, %fd58, %fd59;
	ld.global.f64 	%fd61, [%rd24+-8192];
	add.f64 	%fd62, %fd60, %fd61;
	ld.global.f64 	%fd63, [%rd24+-6144];
	add.f64 	%fd64, %fd62, %fd63;
	ld.global.f64 	%fd65, [%rd24+-4096];
	add.f64 	%fd66, %fd64, %fd65;
	ld.global.f64 	%fd67, [%rd24+-2048];
	add.f64 	%fd68, %fd66, %fd67;
	ld.global.f64 	%fd69, [%rd24];
	add.f64 	%fd70, %fd68, %fd69;
	ld.global.f64 	%fd71, [%rd24+2048];
	add.f64 	%fd72, %fd70, %fd71;
	ld.global.f64 	%fd73, [%rd24+4096];
	add.f64 	%fd74, %fd72, %fd73;
	ld.global.f64 	%fd75, [%rd24+6144];
	add.f64 	%fd76, %fd74, %fd75;
	ld.global.f64 	%fd77, [%rd24+8192];
	add.f64 	%fd78, %fd76, %fd77;
	ld.global.f64 	%fd79, [%rd24+10240];
	add.f64 	%fd80, %fd78, %fd79;
	ld.global.f64 	%fd81, [%rd24+12288];
	add.f64 	%fd82, %fd80, %fd81;
	ld.global.f64 	%fd83, [%rd24+14336];
	add.f64 	%fd137, %fd82, %fd83;
	add.s32 	%r53, %r53, 4096;
	add.s32 	%r51, %r51, 16;
	add.s64 	%rd24, %rd24, 32768;
	setp.ne.s32 	%p24, %r51, 0;
	@%p24 bra 	$L__BB11_19;
$L__BB11_20:
	setp.eq.s32 	%p25, %r11, 0;
	@%p25 bra 	$L__BB11_29;
	and.b32  	%r18, %r10, 7;
	setp.lt.u32 	%p26, %r11, 8;
	@%p26 bra 	$L__BB11_23;
	mul.wide.u32 	%rd19, %r53, 8;
	add.s64 	%rd20, %rd2, %rd19;
	ld.global.f64 	%fd85, [%rd20];
	add.f64 	%fd86, %fd137, %fd85;
	ld.global.f64 	%fd87, [%rd20+2048];
	add.f64 	%fd88, %fd86, %fd87;
	ld.global.f64 	%fd89, [%rd20+4096];
	add.f64 	%fd90, %fd88, %fd89;
	ld.global.f64 	%fd91, [%rd20+6144];
	add.f64 	%fd92, %fd90, %fd91;
	ld.global.f64 	%fd93, [%rd20+8192];
	add.f64 	%fd94, %fd92, %fd93;
	ld.global.f64 	%fd95, [%rd20+10240];
	add.f64 	%fd96, %fd94, %fd95;
	ld.global.f64 	%fd97, [%rd20+12288];
	add.f64 	%fd98, %fd96, %fd97;
	ld.global.f64 	%fd99, [%rd20+14336];
	add.f64 	%fd137, %fd98, %fd99;
	add.s32 	%r53, %r53, 2048;
$L__BB11_23:
	setp.eq.s32 	%p27, %r18, 0;
	@%p27 bra 	$L__BB11_29;
	and.b32  	%r21, %r10, 3;
	setp.lt.u32 	%p28, %r18, 4;
	@%p28 bra 	$L__BB11_26;
	mul.wide.u32 	%rd21, %r53, 8;
	add.s64 	%rd22, %rd2, %rd21;
	ld.global.f64 	%fd101, [%rd22];
	add.f64 	%fd102, %fd137, %fd101;
	ld.global.f64 	%fd103, [%rd22+2048];
	add.f64 	%fd104, %fd102, %fd103;
	ld.global.f64 	%fd105, [%rd22+4096];
	add.f64 	%fd106, %fd104, %fd105;
	ld.global.f64 	%fd107, [%rd22+6144];
	add.f64 	%fd137, %fd106, %fd107;
	add.s32 	%r53, %r53, 1024;
$L__BB11_26:
	setp.eq.s32 	%p29, %r21, 0;
	@%p29 bra 	$L__BB11_29;
	mul.wide.u32 	%rd23, %r53, 8;
	add.s64 	%rd25, %rd2, %rd23;
	neg.s32 	%r56, %r21;
$L__BB11_28:
	.pragma "nounroll";
	ld.global.f64 	%fd108, [%rd25];
	add.f64 	%fd137, %fd137, %fd108;
	add.s64 	%rd25, %rd25, 2048;
	add.s32 	%r56, %r56, 1;
	setp.ne.s32 	%p30, %r56, 0;
	@%p30 bra 	$L__BB11_28;
$L__BB11_29:
	setp.gt.u32 	%p31, %r3, 127;
	st.volatile.shared.f64 	[%r9], %fd137;
	bar.sync 	0;
	@%p31 bra 	$L__BB11_31;
	ld.volatile.shared.f64 	%fd109, [%r9+1024];
	add.f64 	%fd137, %fd137, %fd109;
	st.volatile.shared.f64 	[%r9], %fd137;
$L__BB11_31:
	setp.gt.u32 	%p32, %r3, 63;
	bar.sync 	0;
	@%p32 bra 	$L__BB11_33;
	ld.volatile.shared.f64 	%fd110, [%r9+512];
	add.f64 	%fd137, %fd137, %fd110;
	st.volatile.shared.f64 	[%r9], %fd137;
$L__BB11_33:
	setp.gt.u32 	%p33, %r3, 31;
	bar.sync 	0;
	@%p33 bra 	$L__BB11_35;
	ld.volatile.shared.f64 	%fd111, [%r9+256];
	add.f64 	%fd112, %fd137, %fd111;
	st.volatile.shared.f64 	[%r9], %fd112;
	ld.volatile.shared.f64 	%fd113, [%r9+128];
	add.f64 	%fd114, %fd112, %fd113;
	st.volatile.shared.f64 	[%r9], %fd114;
	ld.volatile.shared.f64 	%fd115, [%r9+64];
	add.f64 	%fd116, %fd114, %fd115;
	st.volatile.shared.f64 	[%r9], %fd116;
	ld.volatile.shared.f64 	%fd117, [%r9+32];
	add.f64 	%fd118, %fd116, %fd117;
	st.volatile.shared.f64 	[%r9], %fd118;
	ld.volatile.shared.f64 	%fd119, [%r9+16];
	add.f64 	%fd120, %fd118, %fd119;
	st.volatile.shared.f64 	[%r9], %fd120;
	ld.volatile.shared.f64 	%fd121, [%r9+8];
	add.f64 	%fd122, %fd120, %fd121;
	st.volatile.shared.f64 	[%r9], %fd122;
$L__BB11_35:
	@%p19 bra 	$L__BB11_37;
	ld.shared.f64 	%fd123, [_ZZ6reduceILj256ELb0EEvPKdPdiiE6shared];
	st.global.f64 	[%rd2], %fd123;
	mov.b32 	%r49, 0;
	st.global.u32 	[retirementCount], %r49;
$L__BB11_37:
	ret;

}
	// .globl	_Z6reduceILj128ELb0EEvPKdPdii
.visible .entry _Z6reduceILj128ELb0EEvPKdPdii(
	.param .u64 .ptr .align 1 _Z6reduceILj128ELb0EEvPKdPdii_param_0,
	.param .u64 .ptr .align 1 _Z6reduceILj128ELb0EEvPKdPdii_param_1,
	.param .u32 _Z6reduceILj128ELb0EEvPKdPdii_param_2,
	.param .u32 _Z6reduceILj128ELb0EEvPKdPdii_param_3
)
{
	.reg .pred 	%p<34>;
	.reg .b16 	%rs<3>;
	.reg .b32 	%r<57>;
	.reg .b32 	%f<45>;
	.reg .b64 	%rd<26>;
	.reg .b64 	%fd<132>;
	// demoted variable
	.shared .align 8 .b8 _ZZ6reduceILj128ELb0EEvPKdPdiiE6shared[1024];
	// demoted variable
	.shared .align 1 .u8 _ZZ6reduceILj128ELb0EEvPKdPdiiE6amLast;
	ld.param.u64 	%rd9, [_Z6reduceILj128ELb0EEvPKdPdii_param_0];
	ld.param.u64 	%rd10, [_Z6reduceILj128ELb0EEvPKdPdii_param_1];
	ld.param.u32 	%r27, [_Z6reduceILj128ELb0EEvPKdPdii_param_2];
	ld.param.u32 	%r28, [_Z6reduceILj128ELb0EEvPKdPdii_param_3];
	cvta.to.global.u64 	%rd1, %rd9;
	cvta.to.global.u64 	%rd2, %rd10;
	mov.u32 	%r1, %nctaid.x;
	mov.u32 	%r2, %ctaid.x;
	shl.b32 	%r29, %r2, 8;
	mov.u32 	%r3, %tid.x;
	add.s32 	%r50, %r29, %r3;
	setp.ge.s32 	%p2, %r50, %r28;
	mov.f64 	%fd118, 0d0000000000000000;
	@%p2 bra 	$L__BB12_5;
	shl.b32 	%r5, %r1, 8;
	mov.f64 	%fd118, 0d0000000000000000;
$L__BB12_2:
	mul.lo.s32 	%r7, %r50, %r27;
	mul.wide.s32 	%rd11, %r7, 8;
	add.s64 	%rd12, %rd1, %rd11;
	ld.global.f64 	%fd25, [%rd12];
	cvt.rn.f32.f64 	%f1, %fd25;
	setp.lt.f32 	%p3, %f1, 0f00800000;
	mul.f32 	%f2, %f1, 0f4B000000;
	selp.f32 	%f3, %f2, %f1, %p3;
	selp.f32 	%f4, 0fC1B80000, 0f00000000, %p3;
	mov.b32 	%r30, %f3;
	add.s32 	%r31, %r30, -1059760811;
	and.b32  	%r32, %r31, -8388608;
	sub.s32 	%r33, %r30, %r32;
	mov.b32 	%f5, %r33;
	cvt.rn.f32.s32 	%f6, %r32;
	fma.rn.f32 	%f7, %f6, 0f34000000, %f4;
	add.f32 	%f8, %f5, 0fBF800000;
	fma.rn.f32 	%f9, %f8, 0fBE055027, 0f3E1039F6;
	fma.rn.f32 	%f10, %f9, %f8, 0fBDF8CDCC;
	fma.rn.f32 	%f11, %f10, %f8, 0f3E0F2955;
	fma.rn.f32 	%f12, %f11, %f8, 0fBE2AD8B9;
	fma.rn.f32 	%f13, %f12, %f8, 0f3E4CED0B;
	fma.rn.f32 	%f14, %f13, %f8, 0fBE7FFF22;
	fma.rn.f32 	%f15, %f14, %f8, 0f3EAAAA78;
	fma.rn.f32 	%f16, %f15, %f8, 0fBF000000;
	mul.f32 	%f17, %f8, %f16;
	fma.rn.f32 	%f18, %f17, %f8, %f8;
	fma.rn.f32 	%f19, %f7, 0f3F317218, %f18;
	setp.gt.u32 	%p4, %r30, 2139095039;
	fma.rn.f32 	%f20, %f3, 0f7F800000, 0f7F800000;
	selp.f32 	%f21, %f20, %f19, %p4;
	setp.eq.f32 	%p5, %f3, 0f00000000;
	selp.f32 	%f22, 0fFF800000, %f21, %p5;
	cvt.f64.f32 	%fd26, %f22;
	add.f64 	%fd118, %fd118, %fd26;
	add.s32 	%r34, %r50, 128;
	setp.ge.u32 	%p6, %r34, %r28;
	@%p6 bra 	$L__BB12_4;
	shl.b32 	%r35, %r27, 7;
	add.s32 	%r36, %r7, %r35;
	mul.wide.u32 	%rd13, %r36, 8;
	add.s64 	%rd14, %rd1, %rd13;
	ld.global.f64 	%fd27, [%rd14];
	cvt.rn.f32.f64 	%f23, %fd27;
	setp.lt.f32 	%p7, %f23, 0f00800000;
	mul.f32 	%f24, %f23, 0f4B000000;
	selp.f32 	%f25, %f24, %f23, %p7;
	selp.f32 	%f26, 0fC1B80000, 0f00000000, %p7;
	mov.b32 	%r37, %f25;
	add.s32 	%r38, %r37, -1059760811;
	and.b32  	%r39, %r38, -8388608;
	sub.s32 	%r40, %r37, %r39;
	mov.b32 	%f27, %r40;
	cvt.rn.f32.s32 	%f28, %r39;
	fma.rn.f32 	%f29, %f28, 0f34000000, %f26;
	add.f32 	%f30, %f27, 0fBF800000;
	fma.rn.f32 	%f31, %f30, 0fBE055027, 0f3E1039F6;
	fma.rn.f32 	%f32, %f31, %f30, 0fBDF8CDCC;
	fma.rn.f32 	%f33, %f32, %f30, 0f3E0F2955;
	fma.rn.f32 	%f34, %f33, %f30, 0fBE2AD8B9;
	fma.rn.f32 	%f35, %f34, %f30, 0f3E4CED0B;
	fma.rn.f32 	%f36, %f35, %f30, 0fBE7FFF22;
	fma.rn.f32 	%f37, %f36, %f30, 0f3EAAAA78;
	fma.rn.f32 	%f38, %f37, %f30, 0fBF000000;
	mul.f32 	%f39, %f30, %f38;
	fma.rn.f32 	%f40, %f39, %f30, %f30;
	fma.rn.f32 	%f41, %f29, 0f3F317218, %f40;
	setp.gt.u32 	%p8, %r37, 2139095039;
	fma.rn.f32 	%f42, %f25, 0f7F800000, 0f7F800000;
	selp.f32 	%f43, %f42, %f41, %p8;
	setp.eq.f32 	%p9, %f25, 0f00000000;
	selp.f32 	%f44, 0fFF800000, %f43, %p9;
	cvt.f64.f32 	%fd28, %f44;
	add.f64 	%fd118, %fd118, %fd28;
$L__BB12_4:
	add.s32 	%r50, %r50, %r5;
	setp.lt.s32 	%p10, %r50, %r28;
	@%p10 bra 	$L__BB12_2;
$L__BB12_5:
	shl.b32 	%r41, %r3, 3;
	mov.u32 	%r42, _ZZ6reduceILj128ELb0EEvPKdPdiiE6shared;
	add.s32 	%r9, %r42, %r41;
	st.volatile.shared.f64 	[%r9], %fd118;
	bar.sync 	0;
	setp.gt.u32 	%p11, %r3, 63;
	@%p11 bra 	$L__BB12_7;
	ld.volatile.shared.f64 	%fd29, [%r9+512];
	add.f64 	%fd118, %fd118, %fd29;
	st.volatile.shared.f64 	[%r9], %fd118;
$L__BB12_7:
	bar.sync 	0;
	setp.gt.u32 	%p13, %r3, 31;
	mov.pred 	%p33, 0;
	@%p13 bra 	$L__BB12_10;
	ld.volatile.shared.f64 	%fd30, [%r9+256];
	add.f64 	%fd31, %fd118, %fd30;
	st.volatile.shared.f64 	[%r9], %fd31;
	ld.volatile.shared.f64 	%fd32, [%r9+128];
	add.f64 	%fd33, %fd31, %fd32;
	st.volatile.shared.f64 	[%r9], %fd33;
	ld.volatile.shared.f64 	%fd34, [%r9+64];
	add.f64 	%fd35, %fd33, %fd34;
	st.volatile.shared.f64 	[%r9], %fd35;
	ld.volatile.shared.f64 	%fd36, [%r9+32];
	add.f64 	%fd37, %fd35, %fd36;
	st.volatile.shared.f64 	[%r9], %fd37;
	ld.volatile.shared.f64 	%fd38, [%r9+16];
	add.f64 	%fd39, %fd37, %fd38;
	st.volatile.shared.f64 	[%r9], %fd39;
	ld.volatile.shared.f64 	%fd40, [%r9+8];
	add.f64 	%fd41, %fd39, %fd40;
	st.volatile.shared.f64 	[%r9], %fd41;
	setp.ne.s32 	%p15, %r3, 0;
	@%p15 bra 	$L__BB12_10;
	ld.shared.f64 	%fd42, [_ZZ6reduceILj128ELb0EEvPKdPdiiE6shared];
	add.f64 	%fd43, %fd42, %fd42;
	mul.wide.u32 	%rd15, %r2, 8;
	add.s64 	%rd16, %rd2, %rd15;
	st.global.f64 	[%rd16], %fd43;
	mov.pred 	%p33, -1;
$L__BB12_10:
	setp.lt.u32 	%p17, %r1, 2;
	@%p17 bra 	$L__BB12_33;
	membar.gl;
	not.pred 	%p18, %p33;
	@%p18 bra 	$L__BB12_13;
	atom.global.inc.u32 	%r43, [retirementCount], %r1;
	add.s32 	%r44, %r1, -1;
	setp.eq.s32 	%p19, %r43, %r44;
	selp.u16 	%rs1, 1, 0, %p19;
	st.shared.u8 	[_ZZ6reduceILj128ELb0EEvPKdPdiiE6amLast], %rs1;
$L__BB12_13:
	bar.sync 	0;
	ld.shared.u8 	%rs2, [_ZZ6reduceILj128ELb0EEvPKdPdiiE6amLast];
	setp.eq.s16 	%p20, %rs2, 0;
	@%p20 bra 	$L__BB12_33;
	setp.ge.u32 	%p21, %r3, %r1;
	mov.f64 	%fd130, 0d0000000000000000;
	@%p21 bra 	$L__BB12_27;
	not.b32 	%r45, %r3;
	add.s32 	%r46, %r1, %r45;
	shr.u32 	%r47, %r46, 7;
	add.s32 	%r10, %r47, 1;
	and.b32  	%r11, %r10, 15;
	setp.lt.u32 	%p22, %r46, 1920;
	mov.f64 	%fd130, 0d0000000000000000;
	mov.u32 	%r53, %r3;
	@%p22 bra 	$L__BB12_18;
	and.b32  	%r48, %r10, 67108848;
	neg.s32 	%r51, %r48;
	mul.wide.u32 	%rd17, %r3, 8;
	add.s64 	%rd18, %rd17, %rd2;
	add.s64 	%rd24, %rd18, 8192;
	mov.f64 	%fd130, 0d0000000000000000;
	mov.u32 	%r53, %r3;
$L__BB12_17:
	.pragma "nounroll";
	ld.global.f64 	%fd48, [%rd24+-8192];
	add.f64 	%fd49, %fd130, %fd48;
	ld.global.f64 	%fd50, [%rd24+-7168];
	add.f64 	%fd51, %fd49, %fd50;
	ld.global.f64 	%fd52, [%rd24+-6144];
	add.f64 	%fd53, %fd51, %fd52;
	ld.global.f64 	%fd54, [%rd24+-5120];
	add.f64 	%fd55, %fd53, %fd54;
	ld.global.f64 	%fd56, [%rd24+-4096];
	add.f64 	%fd57, %fd55, %fd56;
	ld.global.f64 	%fd58, [%rd24+-3072];
	add.f64 	%fd59, %fd57, %fd58;
	ld.global.f64 	%fd60, [%rd24+-2048];
	add.f64 	%fd61, %fd59, %fd60;
	ld.global.f64 	%fd62, [%rd24+-1024];
	add.f64 	%fd63, %fd61, %fd62;
	ld.global.f64 	%fd64, [%rd24];
	add.f64 	%fd65, %fd63, %fd64;
	ld.global.f64 	%fd66, [%rd24+1024];
	add.f64 	%fd67, %fd65, %fd66;
	ld.global.f64 	%fd68, [%rd24+2048];
	add.f64 	%fd69, %fd67, %fd68;
	ld.global.f64 	%fd70, [%rd24+3072];
	add.f64 	%fd71, %fd69, %fd70;
	ld.global.f64 	%fd72, [%rd24+4096];
	add.f64 	%fd73, %fd71, %fd72;
	ld.global.f64 	%fd74, [%rd24+5120];
	add.f64 	%fd75, %fd73, %fd74;
	ld.global.f64 	%fd76, [%rd24+6144];
	add.f64 	%fd77, %fd75, %fd76;
	ld.global.f64 	%fd78, [%rd24+7168];
	add.f64 	%fd130, %fd77, %fd78;
	add.s32 	%r53, %r53, 2048;
	add.s32 	%r51, %r51, 16;
	add.s64 	%rd24, %rd24, 16384;
	setp.ne.s32 	%p23, %r51, 0;
	@%p23 bra 	$L__BB12_17;
$L__BB12_18:
	setp.eq.s32 	%p24, %r11, 0;
	@%p24 bra 	$L__BB12_27;
	and.b32  	%r18, %r10, 7;
	setp.lt.u32 	%p25, %r11, 8;
	@%p25 bra 	$L__BB12_21;
	mul.wide.u32 	%rd19, %r53, 8;
	add.s64 	%rd20, %rd2, %rd19;
	ld.global.f64 	%fd80, [%rd20];
	add.f64 	%fd81, %fd130, %fd80;
	ld.global.f64 	%fd82, [%rd20+1024];
	add.f64 	%fd83, %fd81, %fd82;
	ld.global.f64 	%fd84, [%rd20+2048];
	add.f64 	%fd85, %fd83, %fd84;
	ld.global.f64 	%fd86, [%rd20+3072];
	add.f64 	%fd87, %fd85, %fd86;
	ld.global.f64 	%fd88, [%rd20+4096];
	add.f64 	%fd89, %fd87, %fd88;
	ld.global.f64 	%fd90, [%rd20+5120];
	add.f64 	%fd91, %fd89, %fd90;
	ld.global.f64 	%fd92, [%rd20+6144];
	add.f64 	%fd93, %fd91, %fd92;
	ld.global.f64 	%fd94, [%rd20+7168];
	add.f64 	%fd130, %fd93, %fd94;
	add.s32 	%r53, %r53, 1024;
$L__BB12_21:
	setp.eq.s32 	%p26, %r18, 0;
	@%p26 bra 	$L__BB12_27;
	and.b32  	%r21, %r10, 3;
	setp.lt.u32 	%p27, %r18, 4;
	@%p27 bra 	$L__BB12_24;
	mul.wide.u32 	%rd21, %r53, 8;
	add.s64 	%rd22, %rd2, %rd21;
	ld.global.f64 	%fd96, [%rd22];
	add.f64 	%fd97, %fd130, %fd96;
	ld.global.f64 	%fd98, [%rd22+1024];
	add.f64 	%fd99, %fd97, %fd98;
	ld.global.f64 	%fd100, [%rd22+2048];
	add.f64 	%fd101, %fd99, %fd100;
	ld.global.f64 	%fd102, [%rd22+3072];
	add.f64 	%fd130, %fd101, %fd102;
	add.s32 	%r53, %r53, 512;
$L__BB12_24:
	setp.eq.s32 	%p28, %r21, 0;
	@%p28 bra 	$L__BB12_27;
	mul.wide.u32 	%rd23, %r53, 8;
	add.s64 	%rd25, %rd2, %rd23;
	neg.s32 	%r56, %r21;
$L__BB12_26:
	.pragma "nounroll";
	ld.global.f64 	%fd103, [%rd25];
	add.f64 	%fd130, %fd130, %fd103;
	add.s64 	%rd25, %rd25, 1024;
	add.s32 	%r56, %r56, 1;
	setp.ne.s32 	%p29, %r56, 0;
	@%p29 bra 	$L__BB12_26;
$L__BB12_27:
	setp.gt.u32 	%p30, %r3, 63;
	st.volatile.shared.f64 	[%r9], %fd130;
	bar.sync 	0;
	@%p30 bra 	$L__BB12_29;
	ld.volatile.shared.f64 	%fd104, [%r9+512];
	add.f64 	%fd130, %fd130, %fd104;
	st.volatile.shared.f64 	[%r9], %fd130;
$L__BB12_29:
	setp.gt.u32 	%p31, %r3, 31;
	bar.sync 	0;
	@%p31 bra 	$L__BB12_31;
	ld.volatile.shared.f64 	%fd105, [%r9+256];
	add.f64 	%fd106, %fd130, %fd105;
	st.volatile.shared.f64 	[%r9], %fd106;
	ld.volatile.shared.f64 	%fd107, [%r9+128];
	add.f64 	%fd108, %fd106, %fd107;
	st.volatile.shared.f64 	[%r9], %fd108;
	ld.volatile.shared.f64 	%fd109, [%r9+64];
	add.f64 	%fd110, %fd108, %fd109;
	st.volatile.shared.f64 	[%r9], %fd110;
	ld.volatile.shared.f64 	%fd111, [%r9+32];
	add.f64 	%fd112, %fd110, %fd111;
	st.volatile.shared.f64 	[%r9], %fd112;
	ld.volatile.shared.f64 	%fd113, [%r9+16];
	add.f64 	%fd114, %fd112, %fd113;
	st.volatile.shared.f64 	[%r9], %fd114;
	ld.volatile.shared.f64 	%fd115, [%r9+8];
	add.f64 	%fd116, %fd114, %fd115;
	st.volatile.shared.f64 	[%r9], %fd116;
$L__BB12_31:
	@%p18 bra 	$L__BB12_33;
	ld.shared.f64 	%fd117, [_ZZ6reduceILj128ELb0EEvPKdPdiiE6shared];
	st.global.f64 	[%rd2], %fd117;
	mov.b32 	%r49, 0;
	st.global.u32 	[retirementCount], %r49;
$L__BB12_33:
	ret;

}
	// .globl	_Z6reduceILj64ELb0EEvPKdPdii
.visible .entry _Z6reduceILj64ELb0EEvPKdPdii(
	.param .u64 .ptr .align 1 _Z6reduceILj64ELb0EEvPKdPdii_param_0,
	.param .u64 .ptr .align 1 _Z6reduceILj64ELb0EEvPKdPdii_param_1,
	.param .u32 _Z6reduceILj64ELb0EEvPKdPdii_param_2,
	.param .u32 _Z6reduceILj64ELb0EEvPKdPdii_param_3
)
{
	.reg .pred 	%p<32>;
	.reg .b16 	%rs<3>;
	.reg .b32 	%r<57>;
	.reg .b32 	%f<45>;
	.reg .b64 	%rd<26>;
	.reg .b64 	%fd<124>;
	// demoted variable
	.shared .align 8 .b8 _ZZ6reduceILj64ELb0EEvPKdPdiiE6shared[512];
	// demoted variable
	.shared .align 1 .u8 _ZZ6reduceILj64ELb0EEvPKdPdiiE6amLast;
	ld.param.u64 	%rd9, [_Z6reduceILj64ELb0EEvPKdPdii_param_0];
	ld.param.u64 	%rd10, [_Z6reduceILj64ELb0EEvPKdPdii_param_1];
	ld.param.u32 	%r27, [_Z6reduceILj64ELb0EEvPKdPdii_param_2];
	ld.param.u32 	%r28, [_Z6reduceILj64ELb0EEvPKdPdii_param_3];
	cvta.to.global.u64 	%rd1, %rd9;
	cvta.to.global.u64 	%rd2, %rd10;
	mov.u32 	%r1, %nctaid.x;
	mov.u32 	%r2, %ctaid.x;
	shl.b32 	%r29, %r2, 7;
	mov.u32 	%r3, %tid.x;
	add.s32 	%r50, %r29, %r3;
	setp.ge.s32 	%p2, %r50, %r28;
	mov.f64 	%fd112, 0d0000000000000000;
	@%p2 bra 	$L__BB13_5;
	shl.b32 	%r5, %r1, 7;
	mov.f64 	%fd112, 0d0000000000000000;
$L__BB13_2:
	mul.lo.s32 	%r7, %r50, %r27;
	mul.wide.s32 	%rd11, %r7, 8;
	add.s64 	%rd12, %rd1, %rd11;
	ld.global.f64 	%fd21, [%rd12];
	cvt.rn.f32.f64 	%f1, %fd21;
	setp.lt.f32 	%p3, %f1, 0f00800000;
	mul.f32 	%f2, %f1, 0f4B000000;
	selp.f32 	%f3, %f2, %f1, %p3;
	selp.f32 	%f4, 0fC1B80000, 0f00000000, %p3;
	mov.b32 	%r30, %f3;
	add.s32 	%r31, %r30, -1059760811;
	and.b32  	%r32, %r31, -8388608;
	sub.s32 	%r33, %r30, %r32;
	mov.b32 	%f5, %r33;
	cvt.rn.f32.s32 	%f6, %r32;
	fma.rn.f32 	%f7, %f6, 0f34000000, %f4;
	add.f32 	%f8, %f5, 0fBF800000;
	fma.rn.f32 	%f9, %f8, 0fBE055027, 0f3E1039F6;
	fma.rn.f32 	%f10, %f9, %f8, 0fBDF8CDCC;
	fma.rn.f32 	%f11, %f10, %f8, 0f3E0F2955;
	fma.rn.f32 	%f12, %f11, %f8, 0fBE2AD8B9;
	fma.rn.f32 	%f13, %f12, %f8, 0f3E4CED0B;
	fma.rn.f32 	%f14, %f13, %f8, 0fBE7FFF22;
	fma.rn.f32 	%f15, %f14, %f8, 0f3EAAAA78;
	fma.rn.f32 	%f16, %f15, %f8, 0fBF000000;
	mul.f32 	%f17, %f8, %f16;
	fma.rn.f32 	%f18, %f17, %f8, %f8;
	fma.rn.f32 	%f19, %f7, 0f3F317218, %f18;
	setp.gt.u32 	%p4, %r30, 2139095039;
	fma.rn.f32 	%f20, %f3, 0f7F800000, 0f7F800000;
	selp.f32 	%f21, %f20, %f19, %p4;
	setp.eq.f32 	%p5, %f3, 0f00000000;
	selp.f32 	%f22, 0fFF800000, %f21, %p5;
	cvt.f64.f32 	%fd22, %f22;
	add.f64 	%fd112, %fd112, %fd22;
	add.s32 	%r34, %r50, 64;
	setp.ge.u32 	%p6, %r34, %r28;
	@%p6 bra 	$L__BB13_4;
	shl.b32 	%r35, %r27, 6;
	add.s32 	%r36, %r7, %r35;
	mul.wide.u32 	%rd13, %r36, 8;
	add.s64 	%rd14, %rd1, %rd13;
	ld.global.f64 	%fd23, [%rd14];
	cvt.rn.f32.f64 	%f23, %fd23;
	setp.lt.f32 	%p7, %f23, 0f00800000;
	mul.f32 	%f24, %f23, 0f4B000000;
	selp.f32 	%f25, %f24, %f23, %p7;
	selp.f32 	%f26, 0fC1B80000, 0f00000000, %p7;
	mov.b32 	%r37, %f25;
	add.s32 	%r38, %r37, -1059760811;
	and.b32  	%r39, %r38, -8388608;
	sub.s32 	%r40, %r37, %r39;
	mov.b32 	%f27, %r40;
	cvt.rn.f32.s32 	%f28, %r39;
	fma.rn.f32 	%f29, %f28, 0f34000000, %f26;
	add.f32 	%f30, %f27, 0fBF800000;
	fma.rn.f32 	%f31, %f30, 0fBE055027, 0f3E1039F6;
	fma.rn.f32 	%f32, %f31, %f30, 0fBDF8CDCC;
	fma.rn.f32 	%f33, %f32, %f30, 0f3E0F2955;
	fma.rn.f32 	%f34, %f33, %f30, 0fBE2AD8B9;
	fma.rn.f32 	%f35, %f34, %f30, 0f3E4CED0B;
	fma.rn.f32 	%f36, %f35, %f30, 0fBE7FFF22;
	fma.rn.f32 	%f37, %f36, %f30, 0f3EAAAA78;
	fma.rn.f32 	%f38, %f37, %f30, 0fBF000000;
	mul.f32 	%f39, %f30, %f38;
	fma.rn.f32 	%f40, %f39, %f30, %f30;
	fma.rn.f32 	%f41, %f29, 0f3F317218, %f40;
	setp.gt.u32 	%p8, %r37, 2139095039;
	fma.rn.f32 	%f42, %f25, 0f7F800000, 0f7F800000;
	selp.f32 	%f43, %f42, %f41, %p8;
	setp.eq.f32 	%p9, %f25, 0f00000000;
	selp.f32 	%f44, 0fFF800000, %f43, %p9;
	cvt.f64.f32 	%fd24, %f44;
	add.f64 	%fd112, %fd112, %fd24;
$L__BB13_4:
	add.s32 	%r50, %r50, %r5;
	setp.lt.s32 	%p10, %r50, %r28;
	@%p10 bra 	$L__BB13_2;
$L__BB13_5:
	shl.b32 	%r41, %r3, 3;
	mov.u32 	%r42, _ZZ6reduceILj64ELb0EEvPKdPdiiE6shared;
	add.s32 	%r9, %r42, %r41;
	st.volatile.shared.f64 	[%r9], %fd112;
	bar.sync 	0;
	setp.gt.u32 	%p12, %r3, 31;
	mov.pred 	%p31, 0;
	@%p12 bra 	$L__BB13_8;
	ld.volatile.shared.f64 	%fd25, [%r9+256];
	add.f64 	%fd26, %fd112, %fd25;
	st.volatile.shared.f64 	[%r9], %fd26;
	ld.volatile.shared.f64 	%fd27, [%r9+128];
	add.f64 	%fd28, %fd26, %fd27;
	st.volatile.shared.f64 	[%r9], %fd28;
	ld.volatile.shared.f64 	%fd29, [%r9+64];
	add.f64 	%fd30, %fd28, %fd29;
	st.volatile.shared.f64 	[%r9], %fd30;
	ld.volatile.shared.f64 	%fd31, [%r9+32];
	add.f64 	%fd32, %fd30, %fd31;
	st.volatile.shared.f64 	[%r9], %fd32;
	ld.volatile.shared.f64 	%fd33, [%r9+16];
	add.f64 	%fd34, %fd32, %fd33;
	st.volatile.shared.f64 	[%r9], %fd34;
	ld.volatile.shared.f64 	%fd35, [%r9+8];
	add.f64 	%fd36, %fd34, %fd35;
	st.volatile.shared.f64 	[%r9], %fd36;
	setp.ne.s32 	%p14, %r3, 0;
	@%p14 bra 	$L__BB13_8;
	ld.shared.f64 	%fd37, [_ZZ6reduceILj64ELb0EEvPKdPdiiE6shared];
	add.f64 	%fd38, %fd37, %fd37;
	mul.wide.u32 	%rd15, %r2, 8;
	add.s64 	%rd16, %rd2, %rd15;
	st.global.f64 	[%rd16], %fd38;
	mov.pred 	%p31, -1;
$L__BB13_8:
	setp.lt.u32 	%p16, %r1, 2;
	@%p16 bra 	$L__BB13_29;
	membar.gl;
	not.pred 	%p17, %p31;
	@%p17 bra 	$L__BB13_11;
	atom.global.inc.u32 	%r43, [retirementCount], %r1;
	add.s32 	%r44, %r1, -1;
	setp.eq.s32 	%p18, %r43, %r44;
	selp.u16 	%rs1, 1, 0, %p18;
	st.shared.u8 	[_ZZ6reduceILj64ELb0EEvPKdPdiiE6amLast], %rs1;
$L__BB13_11:
	bar.sync 	0;
	ld.shared.u8 	%rs2, [_ZZ6reduceILj64ELb0EEvPKdPdiiE6amLast];
	setp.eq.s16 	%p19, %rs2, 0;
	@%p19 bra 	$L__BB13_29;
	setp.ge.u32 	%p20, %r3, %r1;
	mov.f64 	%fd123, 0d0000000000000000;
	@%p20 bra 	$L__BB13_25;
	not.b32 	%r45, %r3;
	add.s32 	%r46, %r1, %r45;
	shr.u32 	%r47, %r46, 6;
	add.s32 	%r10, %r47, 1;
	and.b32  	%r11, %r10, 15;
	setp.lt.u32 	%p21, %r46, 960;
	mov.f64 	%fd123, 0d0000000000000000;
	mov.u32 	%r53, %r3;
	@%p21 bra 	$L__BB13_16;
	and.b32  	%r48, %r10, 134217712;
	neg.s32 	%r51, %r48;
	mul.wide.u32 	%rd17, %r3, 8;
	add.s64 	%rd18, %rd17, %rd2;
	add.s64 	%rd24, %rd18, 4096;
	mov.f64 	%fd123, 0d0000000000000000;
	mov.u32 	%r53, %r3;
$L__BB13_15:
	.pragma "nounroll";
	ld.global.f64 	%fd43, [%rd24+-4096];
	add.f64 	%fd44, %fd123, %fd43;
	ld.global.f64 	%fd45, [%rd24+-3584];
	add.f64 	%fd46, %fd44, %fd45;
	ld.global.f64 	%fd47, [%rd24+-3072];
	add.f64 	%fd48, %fd46, %fd47;
	ld.global.f64 	%fd49, [%rd24+-2560];
	add.f64 	%fd50, %fd48, %fd49;
	ld.global.f64 	%fd51, [%rd24+-2048];
	add.f64 	%fd52, %fd50, %fd51;
	ld.global.f64 	%fd53, [%rd24+-1536];
	add.f64 	%fd54, %fd52, %fd53;
	ld.global.f64 	%fd55, [%rd24+-1024];
	add.f64 	%fd56, %fd54, %fd55;
	ld.global.f64 	%fd57, [%rd24+-512];
	add.f64 	%fd58, %fd56, %fd57;
	ld.global.f64 	%fd59, [%rd24];
	add.f64 	%fd60, %fd58, %fd59;
	ld.global.f64 	%fd61, [%rd24+512];
	add.f64 	%fd62, %fd60, %fd61;
	ld.global.f64 	%fd63, [%rd24+1024];
	add.f64 	%fd64, %fd62, %fd63;
	ld.global.f64 	%fd65, [%rd24+1536];
	add.f64 	%fd66, %fd64, %fd65;
	ld.global.f64 	%fd67, [%rd24+2048];
	add.f64 	%fd68, %fd66, %fd67;
	ld.global.f64 	%fd69, [%rd24+2560];
	add.f64 	%fd70, %fd68, %fd69;
	ld.global.f64 	%fd71, [%rd24+3072];
	add.f64 	%fd72, %fd70, %fd71;
	ld.global.f64 	%fd73, [%rd24+3584];
	add.f64 	%fd123, %fd72, %fd73;
	add.s32 	%r53, %r53, 1024;
	add.s32 	%r51, %r51, 16;
	add.s64 	%rd24, %rd24, 8192;
	setp.ne.s32 	%p22, %r51, 0;
	@%p22 bra 	$L__BB13_15;
$L__BB13_16:
	setp.eq.s32 	%p23, %r11, 0;
	@%p23 bra 	$L__BB13_25;
	and.b32  	%r18, %r10, 7;
	setp.lt.u32 	%p24, %r11, 8;
	@%p24 bra 	$L__BB13_19;
	mul.wide.u32 	%rd19, %r53, 8;
	add.s64 	%rd20, %rd2, %rd19;
	ld.global.f64 	%fd75, [%rd20];
	add.f64 	%fd76, %fd123, %fd75;
	ld.global.f64 	%fd77, [%rd20+512];
	add.f64 	%fd78, %fd76, %fd77;
	ld.global.f64 	%fd79, [%rd20+1024];
	add.f64 	%fd80, %fd78, %fd79;
	ld.global.f64 	%fd81, [%rd20+1536];
	add.f64 	%fd82, %fd80, %fd81;
	ld.global.f64 	%fd83, [%rd20+2048];
	add.f64 	%fd84, %fd82, %fd83;
	ld.global.f64 	%fd85, [%rd20+2560];
	add.f64 	%fd86, %fd84, %fd85;
	ld.global.f64 	%fd87, [%rd20+3072];
	add.f64 	%fd88, %fd86, %fd87;
	ld.global.f64 	%fd89, [%rd20+3584];
	add.f64 	%fd123, %fd88, %fd89;
	add.s32 	%r53, %r53, 512;
$L__BB13_19:
	setp.eq.s32 	%p25, %r18, 0;
	@%p25 bra 	$L__BB13_25;
	and.b32  	%r21, %r10, 3;
	setp.lt.u32 	%p26, %r18, 4;
	@%p26 bra 	$L__BB13_22;
	mul.wide.u32 	%rd21, %r53, 8;
	add.s64 	%rd22, %rd2, %rd21;
	ld.global.f64 	%fd91, [%rd22];
	add.f64 	%fd92, %fd123, %fd91;
	ld.global.f64 	%fd93, [%rd22+512];
	add.f64 	%fd94, %fd92, %fd93;
	ld.global.f64 	%fd95, [%rd22+1024];
	add.f64 	%fd96, %fd94, %fd95;
	ld.global.f64 	%fd97, [%rd22+1536];
	add.f64 	%fd123, %fd96, %fd97;
	add.s32 	%r53, %r53, 256;
$L__BB13_22:
	setp.eq.s32 	%p27, %r21, 0;
	@%p27 bra 	$L__BB13_25;
	mul.wide.u32 	%rd23, %r53, 8;
	add.s64 	%rd25, %rd2, %rd23;
	neg.s32 	%r56, %r21;
$L__BB13_24:
	.pragma "nounroll";
	ld.global.f64 	%fd98, [%rd25];
	add.f64 	%fd123, %fd123, %fd98;
	add.s64 	%rd25, %rd25, 512;
	add.s32 	%r56, %r56, 1;
	setp.ne.s32 	%p28, %r56, 0;
	@%p28 bra 	$L__BB13_24;
$L__BB13_25:
	setp.gt.u32 	%p29, %r3, 31;
	st.volatile.shared.f64 	[%r9], %fd123;
	bar.sync 	0;
	@%p29 bra 	$L__BB13_27;
	ld.volatile.shared.f64 	%fd99, [%r9+256];
	add.f64 	%fd100, %fd123, %fd99;
	st.volatile.shared.f64 	[%r9], %fd100;
	ld.volatile.shared.f64 	%fd101, [%r9+128];
	add.f64 	%fd102, %fd100, %fd101;
	st.volatile.shared.f64 	[%r9], %fd102;
	ld.volatile.shared.f64 	%fd103, [%r9+64];
	add.f64 	%fd104, %fd102, %fd103;
	st.volatile.shared.f64 	[%r9], %fd104;
	ld.volatile.shared.f64 	%fd105, [%r9+32];
	add.f64 	%fd106, %fd104, %fd105;
	st.volatile.shared.f64 	[%r9], %fd106;
	ld.volatile.shared.f64 	%fd107, [%r9+16];
	add.f64 	%fd108, %fd106, %fd107;
	st.volatile.shared.f64 	[%r9], %fd108;
	ld.volatile.shared.f64 	%fd109, [%r9+8];
	add.f64 	%fd110, %fd108, %fd109;
	st.volatile.shared.f64 	[%r9], %fd110;
$L__BB13_27:
	@%p17 bra 	$L__BB13_29;
	ld.shared.f64 	%fd111, [_ZZ6reduceILj64ELb0EEvPKdPdiiE6shared];
	st.global.f64 	[%rd2], %fd111;
	mov.b32 	%r49, 0;
	st.global.u32 	[retirementCount], %r49;
$L__BB13_29:
	ret;

}
	// .globl	_Z6reduceILj32ELb0EEvPKdPdii
.visible .entry _Z6reduceILj32ELb0EEvPKdPdii(
	.param .u64 .ptr .align 1 _Z6reduceILj32ELb0EEvPKdPdii_param_0,
	.param .u64 .ptr .align 1 _Z6reduceILj32ELb0EEvPKdPdii_param_1,
	.param .u32 _Z6reduceILj32ELb0EEvPKdPdii_param_2,
	.param .u32 _Z6reduceILj32ELb0EEvPKdPdii_param_3
)
{
	.reg .pred 	%p<32>;
	.reg .b16 	%rs<3>;
	.reg .b32 	%r<57>;
	.reg .b32 	%f<45>;
	.reg .b64 	%rd<26>;
	.reg .b64 	%fd<120>;
	// demoted variable
	.shared .align 8 .b8 _ZZ6reduceILj32ELb0EEvPKdPdiiE6shared[256];
	// demoted variable
	.shared .align 1 .u8 _ZZ6reduceILj32ELb0EEvPKdPdiiE6amLast;
	ld.param.u64 	%rd9, [_Z6reduceILj32ELb0EEvPKdPdii_param_0];
	ld.param.u64 	%rd10, [_Z6reduceILj32ELb0EEvPKdPdii_param_1];
	ld.param.u32 	%r27, [_Z6reduceILj32ELb0EEvPKdPdii_param_2];
	ld.param.u32 	%r28, [_Z6reduceILj32ELb0EEvPKdPdii_param_3];
	cvta.to.global.u64 	%rd1, %rd9;
	cvta.to.global.u64 	%rd2, %rd10;
	mov.u32 	%r1, %nctaid.x;
	mov.u32 	%r2, %ctaid.x;
	shl.b32 	%r29, %r2, 6;
	mov.u32 	%r3, %tid.x;
	add.s32 	%r50, %r29, %r3;
	setp.ge.s32 	%p2, %r50, %r28;
	mov.f64 	%fd108, 0d0000000000000000;
	@%p2 bra 	$L__BB14_5;
	shl.b32 	%r5, %r1, 6;
	mov.f64 	%fd108, 0d0000000000000000;
$L__BB14_2:
	mul.lo.s32 	%r7, %r50, %r27;
	mul.wide.s32 	%rd11, %r7, 8;
	add.s64 	%rd12, %rd1, %rd11;
	ld.global.f64 	%fd21, [%rd12];
	cvt.rn.f32.f64 	%f1, %fd21;
	setp.lt.f32 	%p3, %f1, 0f00800000;
	mul.f32 	%f2, %f1, 0f4B000000;
	selp.f32 	%f3, %f2, %f1, %p3;
	selp.f32 	%f4, 0fC1B80000, 0f00000000, %p3;
	mov.b32 	%r30, %f3;
	add.s32 	%r31, %r30, -1059760811;
	and.b32  	%r32, %r31, -8388608;
	sub.s32 	%r33, %r30, %r32;
	mov.b32 	%f5, %r33;
	cvt.rn.f32.s32 	%f6, %r32;
	fma.rn.f32 	%f7, %f6, 0f34000000, %f4;
	add.f32 	%f8, %f5, 0fBF800000;
	fma.rn.f32 	%f9, %f8, 0fBE055027, 0f3E1039F6;
	fma.rn.f32 	%f10, %f9, %f8, 0fBDF8CDCC;
	fma.rn.f32 	%f11, %f10, %f8, 0f3E0F2955;
	fma.rn.f32 	%f12, %f11, %f8, 0fBE2AD8B9;
	fma.rn.f32 	%f13, %f12, %f8, 0f3E4CED0B;
	fma.rn.f32 	%f14, %f13, %f8, 0fBE7FFF22;
	fma.rn.f32 	%f15, %f14, %f8, 0f3EAAAA78;
	fma.rn.f32 	%f16, %f15, %f8, 0fBF000000;
	mul.f32 	%f17, %f8, %f16;
	fma.rn.f32 	%f18, %f17, %f8, %f8;
	fma.rn.f32 	%f19, %f7, 0f3F317218, %f18;
	setp.gt.u32 	%p4, %r30, 2139095039;
	fma.rn.f32 	%f20, %f3, 0f7F800000, 0f7F800000;
	selp.f32 	%f21, %f20, %f19, %p4;
	setp.eq.f32 	%p5, %f3, 0f00000000;
	selp.f32 	%f22, 0fFF800000, %f21, %p5;
	cvt.f64.f32 	%fd22, %f22;
	add.f64 	%fd108, %fd108, %fd22;
	add.s32 	%r34, %r50, 32;
	setp.ge.u32 	%p6, %r34, %r28;
	@%p6 bra 	$L__BB14_4;
	shl.b32 	%r35, %r27, 5;
	add.s32 	%r36, %r7, %r35;
	mul.wide.u32 	%rd13, %r36, 8;
	add.s64 	%rd14, %rd1, %rd13;
	ld.global.f64 	%fd23, [%rd14];
	cvt.rn.f32.f64 	%f23, %fd23;
	setp.lt.f32 	%p7, %f23, 0f00800000;
	mul.f32 	%f24, %f23, 0f4B000000;
	selp.f32 	%f25, %f24, %f23, %p7;
	selp.f32 	%f26, 0fC1B80000, 0f00000000, %p7;
	mov.b32 	%r37, %f25;
	add.s32 	%r38, %r37, -1059760811;
	and.b32  	%r39, %r38, -8388608;
	sub.s32 	%r40, %r37, %r39;
	mov.b32 	%f27, %r40;
	cvt.rn.f32.s32 	%f28, %r39;
	fma.rn.f32 	%f29, %f28, 0f34000000, %f26;
	add.f32 	%f30, %f27, 0fBF800000;
	fma.rn.f32 	%f31, %f30, 0fBE055027, 0f3E1039F6;
	fma.rn.f32 	%f32, %f31, %f30, 0fBDF8CDCC;
	fma.rn.f32 	%f33, %f32, %f30, 0f3E0F2955;
	fma.rn.f32 	%f34, %f33, %f30, 0fBE2AD8B9;
	fma.rn.f32 	%f35, %f34, %f30, 0f3E4CED0B;
	fma.rn.f32 	%f36, %f35, %f30, 0fBE7FFF22;
	fma.rn.f32 	%f37, %f36, %f30, 0f3EAAAA78;
	fma.rn.f32 	%f38, %f37, %f30, 0fBF000000;
	mul.f32 	%f39, %f30, %f38;
	fma.rn.f32 	%f40, %f39, %f30, %f30;
	fma.rn.f32 	%f41, %f29, 0f3F317218, %f40;
	setp.gt.u32 	%p8, %r37, 2139095039;
	fma.rn.f32 	%f42, %f25, 0f7F800000, 0f7F800000;
	selp.f32 	%f43, %f42, %f41, %p8;
	setp.eq.f32 	%p9, %f25, 0f00000000;
	selp.f32 	%f44, 0fFF800000, %f43, %p9;
	cvt.f64.f32 	%fd24, %f44;
	add.f64 	%fd108, %fd108, %fd24;
$L__BB14_4:
	add.s32 	%r50, %r50, %r5;
	setp.lt.s32 	%p10, %r50, %r28;
	@%p10 bra 	$L__BB14_2;
$L__BB14_5:
	shl.b32 	%r41, %r3, 3;
	mov.u32 	%r42, _ZZ6reduceILj32ELb0EEvPKdPdiiE6shared;
	add.s32 	%r9, %r42, %r41;
	st.volatile.shared.f64 	[%r9], %fd108;
	bar.sync 	0;
	setp.gt.u32 	%p12, %r3, 31;
	mov.pred 	%p31, 0;
	@%p12 bra 	$L__BB14_8;
	ld.volatile.shared.f64 	%fd25, [%r9+128];
	add.f64 	%fd26, %fd108, %fd25;
	st.volatile.shared.f64 	[%r9], %fd26;
	ld.volatile.shared.f64 	%fd27, [%r9+64];
	add.f64 	%fd28, %fd26, %fd27;
	st.volatile.shared.f64 	[%r9], %fd28;
	ld.volatile.shared.f64 	%fd29, [%r9+32];
	add.f64 	%fd30, %fd28, %fd29;
	st.volatile.shared.f64 	[%r9], %fd30;
	ld.volatile.shared.f64 	%fd31, [%r9+16];
	add.f64 	%fd32, %fd30, %fd31;
	st.volatile.shared.f64 	[%r9], %fd32;
	ld.volatile.shared.f64 	%fd33, [%r9+8];
	add.f64 	%fd34, %fd32, %fd33;
	st.volatile.shared.f64 	[%r9], %fd34;
	setp.ne.s32 	%p14, %r3, 0;
	@%p14 bra 	$L__BB14_8;
	ld.shared.f64 	%fd35, [_ZZ6reduceILj32ELb0EEvPKdPdiiE6shared];
	add.f64 	%fd36, %fd35, %fd35;
	mul.wide.u32 	%rd15, %r2, 8;
	add.s64 	%rd16, %rd2, %rd15;
	st.global.f64 	[%rd16], %fd36;
	mov.pred 	%p31, -1;
$L__BB14_8:
	setp.lt.u32 	%p16, %r1, 2;
	@%p16 bra 	$L__BB14_29;
	membar.gl;
	not.pred 	%p17, %p31;
	@%p17 bra 	$L__BB14_11;
	atom.global.inc.u32 	%r43, [retirementCount], %r1;
	add.s32 	%r44, %r1, -1;
	setp.eq.s32 	%p18, %r43, %r44;
	selp.u16 	%rs1, 1, 0, %p18;
	st.shared.u8 	[_ZZ6reduceILj32ELb0EEvPKdPdiiE6amLast], %rs1;
$L__BB14_11:
	bar.sync 	0;
	ld.shared.u8 	%rs2, [_ZZ6reduceILj32ELb0EEvPKdPdiiE6amLast];
	setp.eq.s16 	%p19, %rs2, 0;
	@%p19 bra 	$L__BB14_29;
	setp.ge.u32 	%p20, %r3, %r1;
	mov.f64 	%fd119, 0d0000000000000000;
	@%p20 bra 	$L__BB14_25;
	not.b32 	%r45, %r3;
	add.s32 	%r46, %r1, %r45;
	shr.u32 	%r47, %r46, 5;
	add.s32 	%r10, %r47, 1;
	and.b32  	%r11, %r10, 15;
	setp.lt.u32 	%p21, %r46, 480;
	mov.f64 	%fd119, 0d0000000000000000;
	mov.u32 	%r53, %r3;
	@%p21 bra 	$L__BB14_16;
	and.b32  	%r48, %r10, 268435440;
	neg.s32 	%r51, %r48;
	mul.wide.u32 	%rd17, %r3, 8;
	add.s64 	%rd18, %rd17, %rd2;
	add.s64 	%rd24, %rd18, 2048;
	mov.f64 	%fd119, 0d0000000000000000;
	mov.u32 	%r53, %r3;
$L__BB14_15:
	.pragma "nounroll";
	ld.global.f64 	%fd41, [%rd24+-2048];
	add.f64 	%fd42, %fd119, %fd41;
	ld.global.f64 	%fd43, [%rd24+-1792];
	add.f64 	%fd44, %fd42, %fd43;
	ld.global.f64 	%fd45, [%rd24+-1536];
	add.f64 	%fd46, %fd44, %fd45;
	ld.global.f64 	%fd47, [%rd24+-1280];
	add.f64 	%fd48, %fd46, %fd47;
	ld.global.f64 	%fd49, [%rd24+-1024];
	add.f64 	%fd50, %fd48, %fd49;
	ld.global.f64 	%fd51, [%rd24+-768];
	add.f64 	%fd52, %fd50, %fd51;
	ld.global.f64 	%fd53, [%rd24+-512];
	add.f64 	%fd54, %fd52, %fd53;
	ld.global.f64 	%fd55, [%rd24+-256];
	add.f64 	%fd56, %fd54, %fd55;
	ld.global.f64 	%fd57, [%rd24];
	add.f64 	%fd58, %fd56, %fd57;
	ld.global.f64 	%fd59, [%rd24+256];
	add.f64 	%fd60, %fd58, %fd59;
	ld.global.f64 	%fd61, [%rd24+512];
	add.f64 	%fd62, %fd60, %fd61;
	ld.global.f64 	%fd63, [%rd24+768];
	add.f64 	%fd64, %fd62, %fd63;
	ld.global.f64 	%fd65, [%rd24+1024];
	add.f64 	%fd66, %fd64, %fd65;
	ld.global.f64 	%fd67, [%rd24+1280];
	add.f64 	%fd68, %fd66, %fd67;
	ld.global.f64 	%fd69, [%rd24+1536];
	add.f64 	%fd70, %fd68, %fd69;
	ld.global.f64 	%fd71, [%rd24+1792];
	add.f64 	%fd119, %fd70, %fd71;
	add.s32 	%r53, %r53, 512;
	add.s32 	%r51, %r51, 16;
	add.s64 	%rd24, %rd24, 4096;
	setp.ne.s32 	%p22, %r51, 0;
	@%p22 bra 	$L__BB14_15;
$L__BB14_16:
	setp.eq.s32 	%p23, %r11, 0;
	@%p23 bra 	$L__BB14_25;
	and.b32  	%r18, %r10, 7;
	setp.lt.u32 	%p24, %r11, 8;
	@%p24 bra 	$L__BB14_19;
	mul.wide.u32 	%rd19, %r53, 8;
	add.s64 	%rd20, %rd2, %rd19;
	ld.global.f64 	%fd73, [%rd20];
	add.f64 	%fd74, %fd119, %fd73;
	ld.global.f64 	%fd75, [%rd20+256];
	add.f64 	%fd76, %fd74, %fd75;
	ld.global.f64 	%fd77, [%rd20+512];
	add.f64 	%fd78, %fd76, %fd77;
	ld.global.f64 	%fd79, [%rd20+768];
	add.f64 	%fd80, %fd78, %fd79;
	ld.global.f64 	%fd81, [%rd20+1024];
	add.f64 	%fd82, %fd80, %fd81;
	ld.global.f64 	%fd83, [%rd20+1280];
	add.f64 	%fd84, %fd82, %fd83;
	ld.global.f64 	%fd85, [%rd20+1536];
	add.f64 	%fd86, %fd84, %fd85;
	ld.global.f64 	%fd87, [%rd20+1792];
	add.f64 	%fd119, %fd86, %fd87;
	add.s32 	%r53, %r53, 256;
$L__BB14_19:
	setp.eq.s32 	%p25, %r18, 0;
	@%p25 bra 	$L__BB14_25;
	and.b32  	%r21, %r10, 3;
	setp.lt.u32 	%p26, %r18, 4;
	@%p26 bra 	$L__BB14_22;
	mul.wide.u32 	%rd21, %r53, 8;
	add.s64 	%rd22, %rd2, %rd21;
	ld.global.f64 	%fd89, [%rd22];
	add.f64 	%fd90, %fd119, %fd89;
	ld.global.f64 	%fd91, [%rd22+256];
	add.f64 	%fd92, %fd90, %fd91;
	ld.global.f64 	%fd93, [%rd22+512];
	add.f64 	%fd94, %fd92, %fd93;
	ld.global.f64 	%fd95, [%rd22+768];
	add.f64 	%fd119, %fd94, %fd95;
	add.s32 	%r53, %r53, 128;
$L__BB14_22:
	setp.eq.s32 	%p27, %r21, 0;
	@%p27 bra 	$L__BB14_25;
	mul.wide.u32 	%rd23, %r53, 8;
	add.s64 	%rd25, %rd2, %rd23;
	neg.s32 	%r56, %r21;
$L__BB14_24:
	.pragma "nounroll";
	ld.global.f64 	%fd96, [%rd25];
	add.f64 	%fd119, %fd119, %fd96;
	add.s64 	%rd25, %rd25, 256;
	add.s32 	%r56, %r56, 1;
	setp.ne.s32 	%p28, %r56, 0;
	@%p28 bra 	$L__BB14_24;
$L__BB14_25:
	setp.gt.u32 	%p29, %r3, 31;
	st.volatile.shared.f64 	[%r9], %fd119;
	bar.sync 	0;
	@%p29 bra 	$L__BB14_27;
	ld.volatile.shared.f64 	%fd97, [%r9+128];
	add.f64 	%fd98, %fd119, %fd97;
	st.volatile.shared.f64 	[%r9], %fd98;
	ld.volatile.shared.f64 	%fd99, [%r9+64];
	add.f64 	%fd100, %fd98, %fd99;
	st.volatile.shared.f64 	[%r9], %fd100;
	ld.volatile.shared.f64 	%fd101, [%r9+32];
	add.f64 	%fd102, %fd100, %fd101;
	st.volatile.shared.f64 	[%r9], %fd102;
	ld.volatile.shared.f64 	%fd103, [%r9+16];
	add.f64 	%fd104, %fd102, %fd103;
	st.volatile.shared.f64 	[%r9], %fd104;
	ld.volatile.shared.f64 	%fd105, [%r9+8];
	add.f64 	%fd106, %fd104, %fd105;
	st.volatile.shared.f64 	[%r9], %fd106;
$L__BB14_27:
	@%p17 bra 	$L__BB14_29;
	ld.shared.f64 	%fd107, [_ZZ6reduceILj32ELb0EEvPKdPdiiE6shared];
	st.global.f64 	[%rd2], %fd107;
	mov.b32 	%r49, 0;
	st.global.u32 	[retirementCount], %r49;
$L__BB14_29:
	ret;

}
	// .globl	_Z6reduceILj16ELb0EEvPKdPdii
.visible .entry _Z6reduceILj16ELb0EEvPKdPdii(
	.param .u64 .ptr .align 1 _Z6reduceILj16ELb0EEvPKdPdii_param_0,
	.param .u64 .ptr .align 1 _Z6reduceILj16ELb0EEvPKdPdii_param_1,
	.param .u32 _Z6reduceILj16ELb0EEvPKdPdii_param_2,
	.param .u32 _Z6reduceILj16ELb0EEvPKdPdii_param_3
)
{
	.reg .pred 	%p<32>;
	.reg .b16 	%rs<3>;
	.reg .b32 	%r<57>;
	.reg .b32 	%f<45>;
	.reg .b64 	%rd<26>;
	.reg .b64 	%fd<116>;
	// demoted variable
	.shared .align 8 .b8 _ZZ6reduceILj16ELb0EEvPKdPdiiE6shared[128];
	// demoted variable
	.shared .align 1 .u8 _ZZ6reduceILj16ELb0EEvPKdPdiiE6amLast;
	ld.param.u64 	%rd9, [_Z6reduceILj16ELb0EEvPKdPdii_param_0];
	ld.param.u64 	%rd10, [_Z6reduceILj16ELb0EEvPKdPdii_param_1];
	ld.param.u32 	%r27, [_Z6reduceILj16ELb0EEvPKdPdii_param_2];
	ld.param.u32 	%r28, [_Z6reduceILj16ELb0EEvPKdPdii_param_3];
	cvta.to.global.u64 	%rd1, %rd9;
	cvta.to.global.u64 	%rd2, %rd10;
	mov.u32 	%r1, %nctaid.x;
	mov.u32 	%r2, %ctaid.x;
	shl.b32 	%r29, %r2, 5;
	mov.u32 	%r3, %tid.x;
	add.s32 	%r50, %r29, %r3;
	setp.ge.s32 	%p2, %r50, %r28;
	mov.f64 	%fd104, 0d0000000000000000;
	@%p2 bra 	$L__BB15_5;
	shl.b32 	%r5, %r1, 5;
	mov.f64 	%fd104, 0d0000000000000000;
$L__BB15_2:
	mul.lo.s32 	%r7, %r50, %r27;
	mul.wide.s32 	%rd11, %r7, 8;
	add.s64 	%rd12, %rd1, %rd11;
	ld.global.f64 	%fd21, [%rd12];
	cvt.rn.f32.f64 	%f1, %fd21;
	setp.lt.f32 	%p3, %f1, 0f00800000;
	mul.f32 	%f2, %f1, 0f4B000000;
	selp.f32 	%f3, %f2, %f1, %p3;
	selp.f32 	%f4, 0fC1B80000, 0f00000000, %p3;
	mov.b32 	%r30, %f3;
	add.s32 	%r31, %r30, -1059760811;
	and.b32  	%r32, %r31, -8388608;
	sub.s32 	%r33, %r30, %r32;
	mov.b32 	%f5, %r33;
	cvt.rn.f32.s32 	%f6, %r32;
	fma.rn.f32 	%f7, %f6, 0f34000000, %f4;
	add.f32 	%f8, %f5, 0fBF800000;
	fma.rn.f32 	%f9, %f8, 0fBE055027, 0f3E1039F6;
	fma.rn.f32 	%f10, %f9, %f8, 0fBDF8CDCC;
	fma.rn.f32 	%f11, %f10, %f8, 0f3E0F2955;
	fma.rn.f32 	%f12, %f11, %f8, 0fBE2AD8B9;
	fma.rn.f32 	%f13, %f12, %f8, 0f3E4CED0B;
	fma.rn.f32 	%f14, %f13, %f8, 0fBE7FFF22;
	fma.rn.f32 	%f15, %f14, %f8, 0f3EAAAA78;
	fma.rn.f32 	%f16, %f15, %f8, 0fBF000000;
	mul.f32 	%f17, %f8, %f16;
	fma.rn.f32 	%f18, %f17, %f8, %f8;
	fma.rn.f32 	%f19, %f7, 0f3F317218, %f18;
	setp.gt.u32 	%p4, %r30, 2139095039;
	fma.rn.f32 	%f20, %f3, 0f7F800000, 0f7F800000;
	selp.f32 	%f21, %f20, %f19, %p4;
	setp.eq.f32 	%p5, %f3, 0f00000000;
	selp.f32 	%f22, 0fFF800000, %f21, %p5;
	cvt.f64.f32 	%fd22, %f22;
	add.f64 	%fd104, %fd104, %fd22;
	add.s32 	%r34, %r50, 16;
	setp.ge.u32 	%p6, %r34, %r28;
	@%p6 bra 	$L__BB15_4;
	shl.b32 	%r35, %r27, 4;
	add.s32 	%r36, %r7, %r35;
	mul.wide.u32 	%rd13, %r36, 8;
	add.s64 	%rd14, %rd1, %rd13;
	ld.global.f64 	%fd23, [%rd14];
	cvt.rn.f32.f64 	%f23, %fd23;
	setp.lt.f32 	%p7, %f23, 0f00800000;
	mul.f32 	%f24, %f23, 0f4B000000;
	selp.f32 	%f25, %f24, %f23, %p7;
	selp.f32 	%f26, 0fC1B80000, 0f00000000, %p7;
	mov.b32 	%r37, %f25;
	add.s32 	%r38, %r37, -1059760811;
	and.b32  	%r39, %r38, -8388608;
	sub.s32 	%r40, %r37, %r39;
	mov.b32 	%f27, %r40;
	cvt.rn.f32.s32 	%f28, %r39;
	fma.rn.f32 	%f29, %f28, 0f34000000, %f26;
	add.f32 	%f30, %f27, 0fBF800000;
	fma.rn.f32 	%f31, %f30, 0fBE055027, 0f3E1039F6;
	fma.rn.f32 	%f32, %f31, %f30, 0fBDF8CDCC;
	fma.rn.f32 	%f33, %f32, %f30, 0f3E0F2955;
	fma.rn.f32 	%f34, %f33, %f30, 0fBE2AD8B9;
	fma.rn.f32 	%f35, %f34, %f30, 0f3E4CED0B;
	fma.rn.f32 	%f36, %f35, %f30, 0fBE7FFF22;
	fma.rn.f32 	%f37, %f36, %f30, 0f3EAAAA78;
	fma.rn.f32 	%f38, %f37, %f30, 0fBF000000;
	mul.f32 	%f39, %f30, %f38;
	fma.rn.f32 	%f40, %f39, %f30, %f30;
	fma.rn.f32 	%f41, %f29, 0f3F317218, %f40;
	setp.gt.u32 	%p8, %r37, 2139095039;
	fma.rn.f32 	%f42, %f25, 0f7F800000, 0f7F800000;
	selp.f32 	%f43, %f42, %f41, %p8;
	setp.eq.f32 	%p9, %f25, 0f00000000;
	selp.f32 	%f44, 0fFF800000, %f43, %p9;
	cvt.f64.f32 	%fd24, %f44;
	add.f64 	%fd104, %fd104, %fd24;
$L__BB15_4:
	add.s32 	%r50, %r50, %r5;
	setp.lt.s32 	%p10, %r50, %r28;
	@%p10 bra 	$L__BB15_2;
$L__BB15_5:
	shl.b32 	%r41, %r3, 3;
	mov.u32 	%r42, _ZZ6reduceILj16ELb0EEvPKdPdiiE6shared;
	add.s32 	%r9, %r42, %r41;
	st.volatile.shared.f64 	[%r9], %fd104;
	bar.sync 	0;
	setp.gt.u32 	%p12, %r3, 31;
	mov.pred 	%p31, 0;
	@%p12 bra 	$L__BB15_8;
	ld.volatile.shared.f64 	%fd25, [%r9+64];
	add.f64 	%fd26, %fd104, %fd25;
	st.volatile.shared.f64 	[%r9], %fd26;
	ld.volatile.shared.f64 	%fd27, [%r9+32];
	add.f64 	%fd28, %fd26, %fd27;
	st.volatile.shared.f64 	[%r9], %fd28;
	ld.volatile.shared.f64 	%fd29, [%r9+16];
	add.f64 	%fd30, %fd28, %fd29;
	st.volatile.shared.f64 	[%r9], %fd30;
	ld.volatile.shared.f64 	%fd31, [%r9+8];
	add.f64 	%fd32, %fd30, %fd31;
	st.volatile.shared.f64 	[%r9], %fd32;
	setp.ne.s32 	%p14, %r3, 0;
	@%p14 bra 	$L__BB15_8;
	ld.shared.f64 	%fd33, [_ZZ6reduceILj16ELb0EEvPKdPdiiE6shared];
	add.f64 	%fd34, %fd33, %fd33;
	mul.wide.u32 	%rd15, %r2, 8;
	add.s64 	%rd16, %rd2, %rd15;
	st.global.f64 	[%rd16], %fd34;
	mov.pred 	%p31, -1;
$L__BB15_8:
	setp.lt.u32 	%p16, %r1, 2;
	@%p16 bra 	$L__BB15_29;
	membar.gl;
	not.pred 	%p17, %p31;
	@%p17 bra 	$L__BB15_11;
	atom.global.inc.u32 	%r43, [retirementCount], %r1;
	add.s32 	%r44, %r1, -1;
	setp.eq.s32 	%p18, %r43, %r44;
	selp.u16 	%rs1, 1, 0, %p18;
	st.shared.u8 	[_ZZ6reduceILj16ELb0EEvPKdPdiiE6amLast], %rs1;
$L__BB15_11:
	bar.sync 	0;
	ld.shared.u8 	%rs2, [_ZZ6reduceILj16ELb0EEvPKdPdiiE6amLast];
	setp.eq.s16 	%p19, %rs2, 0;
	@%p19 bra 	$L__BB15_29;
	setp.ge.u32 	%p20, %r3, %r1;
	mov.f64 	%fd115, 0d0000000000000000;
	@%p20 bra 	$L__BB15_25;
	not.b32 	%r45, %r3;
	add.s32 	%r46, %r1, %r45;
	shr.u32 	%r47, %r46, 4;
	add.s32 	%r10, %r47, 1;
	and.b32  	%r11, %r10, 15;
	setp.lt.u32 	%p21, %r46, 240;
	mov.f64 	%fd115, 0d0000000000000000;
	mov.u32 	%r53, %r3;
	@%p21 bra 	$L__BB15_16;
	and.b32  	%r48, %r10, 536870896;
	neg.s32 	%r51, %r48;
	mul.wide.u32 	%rd17, %r3, 8;
	add.s64 	%rd18, %rd17, %rd2;
	add.s64 	%rd24, %rd18, 1024;
	mov.f64 	%fd115, 0d0000000000000000;
	mov.u32 	%r53, %r3;
$L__BB15_15:
	.pragma "nounroll";
	ld.global.f64 	%fd39, [%rd24+-1024];
	add.f64 	%fd40, %fd115, %fd39;
	ld.global.f64 	%fd41, [%rd24+-896];
	add.f64 	%fd42, %fd40, %fd41;
	ld.global.f64 	%fd43, [%rd24+-768];
	add.f64 	%fd44, %fd42, %fd43;
	ld.global.f64 	%fd45, [%rd24+-640];
	add.f64 	%fd46, %fd44, %fd45;
	ld.global.f64 	%fd47, [%rd24+-512];
	add.f64 	%fd48, %fd46, %fd47;
	ld.global.f64 	%fd49, [%rd24+-384];
	add.f64 	%fd50, %fd48, %fd49;
	ld.global.f64 	%fd51, [%rd24+-256];
	add.f64 	%fd52, %fd50, %fd51;
	ld.global.f64 	%fd53, [%rd24+-128];
	add.f64 	%fd54, %fd52, %fd53;
	ld.global.f64 	%fd55, [%rd24];
	add.f64 	%fd56, %fd54, %fd55;
	ld.global.f64 	%fd57, [%rd24+128];
	add.f64 	%fd58, %fd56, %fd57;
	ld.global.f64 	%fd59, [%rd24+256];
	add.f64 	%fd60, %fd58, %fd59;
	ld.global.f64 	%fd61, [%rd24+384];
	add.f64 	%fd62, %fd60, %fd61;
	ld.global.f64 	%fd63, [%rd24+512];
	add.f64 	%fd64, %fd62, %fd63;
	ld.global.f64 	%fd65, [%rd24+640];
	add.f64 	%fd66, %fd64, %fd65;
	ld.global.f64 	%fd67, [%rd24+768];
	add.f64 	%fd68, %fd66, %fd67;
	ld.global.f64 	%fd69, [%rd24+896];
	add.f64 	%fd115, %fd68, %fd69;
	add.s32 	%r53, %r53, 256;
	add.s32 	%r51, %r51, 16;
	add.s64 	%rd24, %rd24, 2048;
	setp.ne.s32 	%p22, %r51, 0;
	@%p22 bra 	$L__BB15_15;
$L__BB15_16:
	setp.eq.s32 	%p23, %r11, 0;
	@%p23 bra 	$L__BB15_25;
	and.b32  	%r18, %r10, 7;
	setp.lt.u32 	%p24, %r11, 8;
	@%p24 bra 	$L__BB15_19;
	mul.wide.u32 	%rd19, %r53, 8;
	add.s64 	%rd20, %rd2, %rd19;
	ld.global.f64 	%fd71, [%rd20];
	add.f64 	%fd72, %fd115, %fd71;
	ld.global.f64 	%fd73, [%rd20+128];
	add.f64 	%fd74, %fd72, %fd73;
	ld.global.f64 	%fd75, [%rd20+256];
	add.f64 	%fd76, %fd74, %fd75;
	ld.global.f64 	%fd77, [%rd20+384];
	add.f64 	%fd78, %fd76, %fd77;
	ld.global.f64 	%fd79, [%rd20+512];
	add.f64 	%fd80, %fd78, %fd79;
	ld.global.f64 	%fd81, [%rd20+640];
	add.f64 	%fd82, %fd80, %fd81;
	ld.global.f64 	%fd83, [%rd20+768];
	add.f64 	%fd84, %fd82, %fd83;
	ld.global.f64 	%fd85, [%rd20+896];
	add.f64 	%fd115, %fd84, %fd85;
	add.s32 	%r53, %r53, 128;
$L__BB15_19:
	setp.eq.s32 	%p25, %r18, 0;
	@%p25 bra 	$L__BB15_25;
	and.b32  	%r21, %r10, 3;
	setp.lt.u32 	%p26, %r18, 4;
	@%p26 bra 	$L__BB15_22;
	mul.wide.u32 	%rd21, %r53, 8;
	add.s64 	%rd22, %rd2, %rd21;
	ld.global.f64 	%fd87, [%rd22];
	add.f64 	%fd88, %fd115, %fd87;
	ld.global.f64 	%fd89, [%rd22+128];
	add.f64 	%fd90, %fd88, %fd89;
	ld.global.f64 	%fd91, [%rd22+256];
	add.f64 	%fd92, %fd90, %fd91;
	ld.global.f64 	%fd93, [%rd22+384];
	add.f64 	%fd115, %fd92, %fd93;
	add.s32 	%r53, %r53, 64;
$L__BB15_22:
	setp.eq.s32 	%p27, %r21, 0;
	@%p27 bra 	$L__BB15_25;
	mul.wide.u32 	%rd23, %r53, 8;
	add.s64 	%rd25, %rd2, %rd23;
	neg.s32 	%r56, %r21;
$L__BB15_24:
	.pragma "nounroll";
	ld.global.f64 	%fd94, [%rd25];
	add.f64 	%fd115, %fd115, %fd94;
	add.s64 	%rd25, %rd25, 128;
	add.s32 	%r56, %r56, 1;
	setp.ne.s32 	%p28, %r56, 0;
	@%p28 bra 	$L__BB15_24;
$L__BB15_25:
	setp.gt.u32 	%p29, %r3, 31;
	st.volatile.shared.f64 	[%r9], %fd115;
	bar.sync 	0;
	@%p29 bra 	$L__BB15_27;
	ld.volatile.shared.f64 	%fd95, [%r9+64];
	add.f64 	%fd96, %fd115, %fd95;
	st.volatile.shared.f64 	[%r9], %fd96;
	ld.volatile.shared.f64 	%fd97, [%r9+32];
	add.f64 	%fd98, %fd96, %fd97;
	st.volatile.shared.f64 	[%r9], %fd98;
	ld.volatile.shared.f64 	%fd99, [%r9+16];
	add.f64 	%fd100, %fd98, %fd99;
	st.volatile.shared.f64 	[%r9], %fd100;
	ld.volatile.shared.f64 	%fd101, [%r9+8];
	add.f64 	%fd102, %fd100, %fd101;
	st.volatile.shared.f64 	[%r9], %fd102;
$L__BB15_27:
	@%p17 bra 	$L__BB15_29;
	ld.shared.f64 	%fd103, [_ZZ6reduceILj16ELb0EEvPKdPdiiE6shared];
	st.global.f64 	[%rd2], %fd103;
	mov.b32 	%r49, 0;
	st.global.u32 	[retirementCount], %r49;
$L__BB15_29:
	ret;

}
	// .globl	_Z6reduceILj8ELb0EEvPKdPdii
.visible .entry _Z6reduceILj8ELb0EEvPKdPdii(
	.param .u64 .ptr .align 1 _Z6reduceILj8ELb0EEvPKdPdii_param_0,
	.param .u64 .ptr .align 1 _Z6reduceILj8ELb0EEvPKdPdii_param_1,
	.param .u32 _Z6reduceILj8ELb0EEvPKdPdii_param_2,
	.param .u32 _Z6reduceILj8ELb0EEvPKdPdii_param_3
)
{
	.reg .pred 	%p<32>;
	.reg .b16 	%rs<3>;
	.reg .b32 	%r<57>;
	.reg .b32 	%f<45>;
	.reg .b64 	%rd<26>;
	.reg .b64 	%fd<112>;
	// demoted variable
	.shared .align 8 .b8 _ZZ6reduceILj8ELb0EEvPKdPdiiE6shared[64];
	// demoted variable
	.shared .align 1 .u8 _ZZ6reduceILj8ELb0EEvPKdPdiiE6amLast;
	ld.param.u64 	%rd9, [_Z6reduceILj8ELb0EEvPKdPdii_param_0];
	ld.param.u64 	%rd10, [_Z6reduceILj8ELb0EEvPKdPdii_param_1];
	ld.param.u32 	%r27, [_Z6reduceILj8ELb0EEvPKdPdii_param_2];
	ld.param.u32 	%r28, [_Z6reduceILj8ELb0EEvPKdPdii_param_3];
	cvta.to.global.u64 	%rd1, %rd9;
	cvta.to.global.u64 	%rd2, %rd10;
	mov.u32 	%r1, %nctaid.x;
	mov.u32 	%r2, %ctaid.x;
	shl.b32 	%r29, %r2, 4;
	mov.u32 	%r3, %tid.x;
	add.s32 	%r50, %r29, %r3;
	setp.ge.s32 	%p2, %r50, %r28;
	mov.f64 	%fd100, 0d0000000000000000;
	@%p2 bra 	$L__BB16_5;
	shl.b32 	%r5, %r1, 4;
	mov.f64 	%fd100, 0d0000000000000000;
$L__BB16_2:
	mul.lo.s32 	%r7, %r50, %r27;
	mul.wide.s32 	%rd11, %r7, 8;
	add.s64 	%rd12, %rd1, %rd11;
	ld.global.f64 	%fd21, [%rd12];
	cvt.rn.f32.f64 	%f1, %fd21;
	setp.lt.f32 	%p3, %f1, 0f00800000;
	mul.f32 	%f2, %f1, 0f4B000000;
	selp.f32 	%f3, %f2, %f1, %p3;
	selp.f32 	%f4, 0fC1B80000, 0f00000000, %p3;
	mov.b32 	%r30, %f3;
	add.s32 	%r31, %r30, -1059760811;
	and.b32  	%r32, %r31, -8388608;
	sub.s32 	%r33, %r30, %r32;
	mov.b32 	%f5, %r33;
	cvt.rn.f32.s32 	%f6, %r32;
	fma.rn.f32 	%f7, %f6, 0f34000000, %f4;
	add.f32 	%f8, %f5, 0fBF800000;
	fma.rn.f32 	%f9, %f8, 0fBE055027, 0f3E1039F6;
	fma.rn.f32 	%f10, %f9, %f8, 0fBDF8CDCC;
	fma.rn.f32 	%f11, %f10, %f8, 0f3E0F2955;
	fma.rn.f32 	%f12, %f11, %f8, 0fBE2AD8B9;
	fma.rn.f32 	%f13, %f12, %f8, 0f3E4CED0B;
	fma.rn.f32 	%f14, %f13, %f8, 0fBE7FFF22;
	fma.rn.f32 	%f15, %f14, %f8, 0f3EAAAA78;
	fma.rn.f32 	%f16, %f15, %f8, 0fBF000000;
	mul.f32 	%f17, %f8, %f16;
	fma.rn.f32 	%f18, %f17, %f8, %f8;
	fma.rn.f32 	%f19, %f7, 0f3F317218, %f18;
	setp.gt.u32 	%p4, %r30, 2139095039;
	fma.rn.f32 	%f20, %f3, 0f7F800000, 0f7F800000;
	selp.f32 	%f21, %f20, %f19, %p4;
	setp.eq.f32 	%p5, %f3, 0f00000000;
	selp.f32 	%f22, 0fFF800000, %f21, %p5;
	cvt.f64.f32 	%fd22, %f22;
	add.f64 	%fd100, %fd100, %fd22;
	add.s32 	%r34, %r50, 8;
	setp.ge.u32 	%p6, %r34, %r28;
	@%p6 bra 	$L__BB16_4;
	shl.b32 	%r35, %r27, 3;
	add.s32 	%r36, %r7, %r35;
	mul.wide.u32 	%rd13, %r36, 8;
	add.s64 	%rd14, %rd1, %rd13;
	ld.global.f64 	%fd23, [%rd14];
	cvt.rn.f32.f64 	%f23, %fd23;
	setp.lt.f32 	%p7, %f23, 0f00800000;
	mul.f32 	%f24, %f23, 0f4B000000;
	selp.f32 	%f25, %f24, %f23, %p7;
	selp.f32 	%f26, 0fC1B80000, 0f00000000, %p7;
	mov.b32 	%r37, %f25;
	add.s32 	%r38, %r37, -1059760811;
	and.b32  	%r39, %r38, -8388608;
	sub.s32 	%r40, %r37, %r39;
	mov.b32 	%f27, %r40;
	cvt.rn.f32.s32 	%f28, %r39;
	fma.rn.f32 	%f29, %f28, 0f34000000, %f26;
	add.f32 	%f30, %f27, 0fBF800000;
	fma.rn.f32 	%f31, %f30, 0fBE055027, 0f3E1039F6;
	fma.rn.f32 	%f32, %f31, %f30, 0fBDF8CDCC;
	fma.rn.f32 	%f33, %f32, %f30, 0f3E0F2955;
	fma.rn.f32 	%f34, %f33, %f30, 0fBE2AD8B9;
	fma.rn.f32 	%f35, %f34, %f30, 0f3E4CED0B;
	fma.rn.f32 	%f36, %f35, %f30, 0fBE7FFF22;
	fma.rn.f32 	%f37, %f36, %f30, 0f3EAAAA78;
	fma.rn.f32 	%f38, %f37, %f30, 0fBF000000;
	mul.f32 	%f39, %f30, %f38;
	fma.rn.f32 	%f40, %f39, %f30, %f30;
	fma.rn.f32 	%f41, %f29, 0f3F317218, %f40;
	setp.gt.u32 	%p8, %r37, 2139095039;
	fma.rn.f32 	%f42, %f25, 0f7F800000, 0f7F800000;
	selp.f32 	%f43, %f42, %f41, %p8;
	setp.eq.f32 	%p9, %f25, 0f00000000;
	selp.f32 	%f44, 0fFF800000, %f43, %p9;
	cvt.f64.f32 	%fd24, %f44;
	add.f64 	%fd100, %fd100, %fd24;
$L__BB16_4:
	add.s32 	%r50, %r50, %r5;
	setp.lt.s32 	%p10, %r50, %r28;
	@%p10 bra 	$L__BB16_2;
$L__BB16_5:
	shl.b32 	%r41, %r3, 3;
	mov.u32 	%r42, _ZZ6reduceILj8ELb0EEvPKdPdiiE6shared;
	add.s32 	%r9, %r42, %r41;
	st.volatile.shared.f64 	[%r9], %fd100;
	bar.sync 	0;
	setp.gt.u32 	%p12, %r3, 31;
	mov.pred 	%p31, 0;
	@%p12 bra 	$L__BB16_8;
	ld.volatile.shared.f64 	%fd25, [%r9+32];
	add.f64 	%fd26, %fd100, %fd25;
	st.volatile.shared.f64 	[%r9], %fd26;
	ld.volatile.shared.f64 	%fd27, [%r9+16];
	add.f64 	%fd28, %fd26, %fd27;
	st.volatile.shared.f64 	[%r9], %fd28;
	ld.volatile.shared.f64 	%fd29, [%r9+8];
	add.f64 	%fd30, %fd28, %fd29;
	st.volatile.shared.f64 	[%r9], %fd30;
	setp.ne.s32 	%p14, %r3, 0;
	@%p14 bra 	$L__BB16_8;
	ld.shared.f64 	%fd31, [_ZZ6reduceILj8ELb0EEvPKdPdiiE6shared];
	add.f64 	%fd32, %fd31, %fd31;
	mul.wide.u32 	%rd15, %r2, 8;
	add.s64 	%rd16, %rd2, %rd15;
	st.global.f64 	[%rd16], %fd32;
	mov.pred 	%p31, -1;
$L__BB16_8:
	setp.lt.u32 	%p16, %r1, 2;
	@%p16 bra 	$L__BB16_29;
	membar.gl;
	not.pred 	%p17, %p31;
	@%p17 bra 	$L__BB16_11;
	atom.global.inc.u32 	%r43, [retirementCount], %r1;
	add.s32 	%r44, %r1, -1;
	setp.eq.s32 	%p18, %r43, %r44;
	selp.u16 	%rs1, 1, 0, %p18;
	st.shared.u8 	[_ZZ6reduceILj8ELb0EEvPKdPdiiE6amLast], %rs1;
$L__BB16_11:
	bar.sync 	0;
	ld.shared.u8 	%rs2, [_ZZ6reduceILj8ELb0EEvPKdPdiiE6amLast];
	setp.eq.s16 	%p19, %rs2, 0;
	@%p19 bra 	$L__BB16_29;
	setp.ge.u32 	%p20, %r3, %r1;
	mov.f64 	%fd111, 0d0000000000000000;
	@%p20 bra 	$L__BB16_25;
	not.b32 	%r45, %r3;
	add.s32 	%r46, %r1, %r45;
	shr.u32 	%r47, %r46, 3;
	add.s32 	%r10, %r47, 1;
	and.b32  	%r11, %r10, 15;
	setp.lt.u32 	%p21, %r46, 120;
	mov.f64 	%fd111, 0d0000000000000000;
	mov.u32 	%r53, %r3;
	@%p21 bra 	$L__BB16_16;
	and.b32  	%r48, %r10, 1073741808;
	neg.s32 	%r51, %r48;
	mul.wide.u32 	%rd17, %r3, 8;
	add.s64 	%rd18, %rd17, %rd2;
	add.s64 	%rd24, %rd18, 512;
	mov.f64 	%fd111, 0d0000000000000000;
	mov.u32 	%r53, %r3;
$L__BB16_15:
	.pragma "nounroll";
	ld.global.f64 	%fd37, [%rd24+-512];
	add.f64 	%fd38, %fd111, %fd37;
	ld.global.f64 	%fd39, [%rd24+-448];
	add.f64 	%fd40, %fd38, %fd39;
	ld.global.f64 	%fd41, [%rd24+-384];
	add.f64 	%fd42, %fd40, %fd41;
	ld.global.f64 	%fd43, [%rd24+-320];
	add.f64 	%fd44, %fd42, %fd43;
	ld.global.f64 	%fd45, [%rd24+-256];
	add.f64 	%fd46, %fd44, %fd45;
	ld.global.f64 	%fd47, [%rd24+-192];
	add.f64 	%fd48, %fd46, %fd47;
	ld.global.f64 	%fd49, [%rd24+-128];
	add.f64 	%fd50, %fd48, %fd49;
	ld.global.f64 	%fd51, [%rd24+-64];
	add.f64 	%fd52, %fd50, %fd51;
	ld.global.f64 	%fd53, [%rd24];
	add.f64 	%fd54, %fd52, %fd53;
	ld.global.f64 	%fd55, [%rd24+64];
	add.f64 	%fd56, %fd54, %fd55;
	ld.global.f64 	%fd57, [%rd24+128];
	add.f64 	%fd58, %fd56, %fd57;
	ld.global.f64 	%fd59, [%rd24+192];
	add.f64 	%fd60, %fd58, %fd59;
	ld.global.f64 	%fd61, [%rd24+256];
	add.f64 	%fd62, %fd60, %fd61;
	ld.global.f64 	%fd63, [%rd24+320];
	add.f64 	%fd64, %fd62, %fd63;
	ld.global.f64 	%fd65, [%rd24+384];
	add.f64 	%fd66, %fd64, %fd65;
	ld.global.f64 	%fd67, [%rd24+448];
	add.f64 	%fd111, %fd66, %fd67;
	add.s32 	%r53, %r53, 128;
	add.s32 	%r51, %r51, 16;
	add.s64 	%rd24, %rd24, 1024;
	setp.ne.s32 	%p22, %r51, 0;
	@%p22 bra 	$L__BB16_15;
$L__BB16_16:
	setp.eq.s32 	%p23, %r11, 0;
	@%p23 bra 	$L__BB16_25;
	and.b32  	%r18, %r10, 7;
	setp.lt.u32 	%p24, %r11, 8;
	@%p24 bra 	$L__BB16_19;
	mul.wide.u32 	%rd19, %r53, 8;
	add.s64 	%rd20, %rd2, %rd19;
	ld.global.f64 	%fd69, [%rd20];
	add.f64 	%fd70, %fd111, %fd69;
	ld.global.f64 	%fd71, [%rd20+64];
	add.f64 	%fd72, %fd70, %fd71;
	ld.global.f64 	%fd73, [%rd20+128];
	add.f64 	%fd74, %fd72, %fd73;
	ld.global.f64 	%fd75, [%rd20+192];
	add.f64 	%fd76, %fd74, %fd75;
	ld.global.f64 	%fd77, [%rd20+256];
	add.f64 	%fd78, %fd76, %fd77;
	ld.global.f64 	%fd79, [%rd20+320];
	add.f64 	%fd80, %fd78, %fd79;
	ld.global.f64 	%fd81, [%rd20+384];
	add.f64 	%fd82, %fd80, %fd81;
	ld.global.f64 	%fd83, [%rd20+448];
	add.f64 	%fd111, %fd82, %fd83;
	add.s32 	%r53, %r53, 64;
$L__BB16_19:
	setp.eq.s32 	%p25, %r18, 0;
	@%p25 bra 	$L__BB16_25;
	and.b32  	%r21, %r10, 3;
	setp.lt.u32 	%p26, %r18, 4;
	@%p26 bra 	$L__BB16_22;
	mul.wide.u32 	%rd21, %r53, 8;
	add.s64 	%rd22, %rd2, %rd21;
	ld.global.f64 	%fd85, [%rd22];
	add.f64 	%fd86, %fd111, %fd85;
	ld.global.f64 	%fd87, [%rd22+64];
	add.f64 	%fd88, %fd86, %fd87;
	ld.global.f64 	%fd89, [%rd22+128];
	add.f64 	%fd90, %fd88, %fd89;
	ld.global.f64 	%fd91, [%rd22+192];
	add.f64 	%fd111, %fd90, %fd91;
	add.s32 	%r53, %r53, 32;
$L__BB16_22:
	setp.eq.s32 	%p27, %r21, 0;
	@%p27 bra 	$L__BB16_25;
	mul.wide.u32 	%rd23, %r53, 8;
	add.s64 	%rd25, %rd2, %rd23;
	neg.s32 	%r56, %r21;
$L__BB16_24:
	.pragma "nounroll";
	ld.global.f64 	%fd92, [%rd25];
	add.f64 	%fd111, %fd111, %fd92;
	add.s64 	%rd25, %rd25, 64;
	add.s32 	%r56, %r56, 1;
	setp.ne.s32 	%p28, %r56, 0;
	@%p28 bra 	$L__BB16_24;
$L__BB16_25:
	setp.gt.u32 	%p29, %r3, 31;
	st.volatile.shared.f64 	[%r9], %fd111;
	bar.sync 	0;
	@%p29 bra 	$L__BB16_27;
	ld.volatile.shared.f64 	%fd93, [%r9+32];
	add.f64 	%fd94, %fd111, %fd93;
	st.volatile.shared.f64 	[%r9], %fd94;
	ld.volatile.shared.f64 	%fd95, [%r9+16];
	add.f64 	%fd96, %fd94, %fd95;
	st.volatile.shared.f64 	[%r9], %fd96;
	ld.volatile.shared.f64 	%fd97, [%r9+8];
	add.f64 	%fd98, %fd96, %fd97;
	st.volatile.shared.f64 	[%r9], %fd98;
$L__BB16_27:
	@%p17 bra 	$L__BB16_29;
	ld.shared.f64 	%fd99, [_ZZ6reduceILj8ELb0EEvPKdPdiiE6shared];
	st.global.f64 	[%rd2], %fd99;
	mov.b32 	%r49, 0;
	st.global.u32 	[retirementCount], %r49;
$L__BB16_29:
	ret;

}
	// .globl	_Z6reduceILj4ELb0EEvPKdPdii
.visible .entry _Z6reduceILj4ELb0EEvPKdPdii(
	.param .u64 .ptr .align 1 _Z6reduceILj4ELb0EEvPKdPdii_param_0,
	.param .u64 .ptr .align 1 _Z6reduceILj4ELb0EEvPKdPdii_param_1,
	.param .u32 _Z6reduceILj4ELb0EEvPKdPdii_param_2,
	.param .u32 _Z6reduceILj4ELb0EEvPKdPdii_param_3
)
{
	.reg .pred 	%p<32>;
	.reg .b16 	%rs<3>;
	.reg .b32 	%r<57>;
	.reg .b32 	%f<45>;
	.reg .b64 	%rd<26>;
	.reg .b64 	%fd<108>;
	// demoted variable
	.shared .align 8 .b8 _ZZ6reduceILj4ELb0EEvPKdPdiiE6shared[32];
	// demoted variable
	.shared .align 1 .u8 _ZZ6reduceILj4ELb0EEvPKdPdiiE6amLast;
	ld.param.u64 	%rd9, [_Z6reduceILj4ELb0EEvPKdPdii_param_0];
	ld.param.u64 	%rd10, [_Z6reduceILj4ELb0EEvPKdPdii_param_1];
	ld.param.u32 	%r27, [_Z6reduceILj4ELb0EEvPKdPdii_param_2];
	ld.param.u32 	%r28, [_Z6reduceILj4ELb0EEvPKdPdii_param_3];
	cvta.to.global.u64 	%rd1, %rd9;
	cvta.to.global.u64 	%rd2, %rd10;
	mov.u32 	%r1, %nctaid.x;
	mov.u32 	%r2, %ctaid.x;
	shl.b32 	%r29, %r2, 3;
	mov.u32 	%r3, %tid.x;
	add.s32 	%r50, %r29, %r3;
	setp.ge.s32 	%p2, %r50, %r28;
	mov.f64 	%fd96, 0d0000000000000000;
	@%p2 bra 	$L__BB17_5;
	shl.b32 	%r5, %r1, 3;
	mov.f64 	%fd96, 0d0000000000000000;
$L__BB17_2:
	mul.lo.s32 	%r7, %r50, %r27;
	mul.wide.s32 	%rd11, %r7, 8;
	add.s64 	%rd12, %rd1, %rd11;
	ld.global.f64 	%fd21, [%rd12];
	cvt.rn.f32.f64 	%f1, %fd21;
	setp.lt.f32 	%p3, %f1, 0f00800000;
	mul.f32 	%f2, %f1, 0f4B000000;
	selp.f32 	%f3, %f2, %f1, %p3;
	selp.f32 	%f4, 0fC1B80000, 0f00000000, %p3;
	mov.b32 	%r30, %f3;
	add.s32 	%r31, %r30, -1059760811;
	and.b32  	%r32, %r31, -8388608;
	sub.s32 	%r33, %r30, %r32;
	mov.b32 	%f5, %r33;
	cvt.rn.f32.s32 	%f6, %r32;
	fma.rn.f32 	%f7, %f6, 0f34000000, %f4;
	add.f32 	%f8, %f5, 0fBF800000;
	fma.rn.f32 	%f9, %f8, 0fBE055027, 0f3E1039F6;
	fma.rn.f32 	%f10, %f9, %f8, 0fBDF8CDCC;
	fma.rn.f32 	%f11, %f10, %f8, 0f3E0F2955;
	fma.rn.f32 	%f12, %f11, %f8, 0fBE2AD8B9;
	fma.rn.f32 	%f13, %f12, %f8, 0f3E4CED0B;
	fma.rn.f32 	%f14, %f13, %f8, 0fBE7FFF22;
	fma.rn.f32 	%f15, %f14, %f8, 0f3EAAAA78;
	fma.rn.f32 	%f16, %f15, %f8, 0fBF000000;
	mul.f32 	%f17, %f8, %f16;
	fma.rn.f32 	%f18, %f17, %f8, %f8;
	fma.rn.f32 	%f19, %f7, 0f3F317218, %f18;
	setp.gt.u32 	%p4, %r30, 2139095039;
	fma.rn.f32 	%f20, %f3, 0f7F800000, 0f7F800000;
	selp.f32 	%f21, %f20, %f19, %p4;
	setp.eq.f32 	%p5, %f3, 0f00000000;
	selp.f32 	%f22, 0fFF800000, %f21, %p5;
	cvt.f64.f32 	%fd22, %f22;
	add.f64 	%fd96, %fd96, %fd22;
	add.s32 	%r34, %r50, 4;
	setp.ge.u32 	%p6, %r34, %r28;
	@%p6 bra 	$L__BB17_4;
	shl.b32 	%r35, %r27, 2;
	add.s32 	%r36, %r7, %r35;
	mul.wide.u32 	%rd13, %r36, 8;
	add.s64 	%rd14, %rd1, %rd13;
	ld.global.f64 	%fd23, [%rd14];
	cvt.rn.f32.f64 	%f23, %fd23;
	setp.lt.f32 	%p7, %f23, 0f00800000;
	mul.f32 	%f24, %f23, 0f4B000000;
	selp.f32 	%f25, %f24, %f23, %p7;
	selp.f32 	%f26, 0fC1B80000, 0f00000000, %p7;
	mov.b32 	%r37, %f25;
	add.s32 	%r38, %r37, -1059760811;
	and.b32  	%r39, %r38, -8388608;
	sub.s32 	%r40, %r37, %r39;
	mov.b32 	%f27, %r40;
	cvt.rn.f32.s32 	%f28, %r39;
	fma.rn.f32 	%f29, %f28, 0f34000000, %f26;
	add.f32 	%f30, %f27, 0fBF800000;
	fma.rn.f32 	%f31, %f30, 0fBE055027, 0f3E1039F6;
	fma.rn.f32 	%f32, %f31, %f30, 0fBDF8CDCC;
	fma.rn.f32 	%f33, %f32, %f30, 0f3E0F2955;
	fma.rn.f32 	%f34, %f33, %f30, 0fBE2AD8B9;
	fma.rn.f32 	%f35, %f34, %f30, 0f3E4CED0B;
	fma.rn.f32 	%f36, %f35, %f30, 0fBE7FFF22;
	fma.rn.f32 	%f37, %f36, %f30, 0f3EAAAA78;
	fma.rn.f32 	%f38, %f37, %f30, 0fBF000000;
	mul.f32 	%f39, %f30, %f38;
	fma.rn.f32 	%f40, %f39, %f30, %f30;
	fma.rn.f32 	%f41, %f29, 0f3F317218, %f40;
	setp.gt.u32 	%p8, %r37, 2139095039;
	fma.rn.f32 	%f42, %f25, 0f7F800000, 0f7F800000;
	selp.f32 	%f43, %f42, %f41, %p8;
	setp.eq.f32 	%p9, %f25, 0f00000000;
	selp.f32 	%f44, 0fFF800000, %f43, %p9;
	cvt.f64.f32 	%fd24, %f44;
	add.f64 	%fd96, %fd96, %fd24;
$L__BB17_4:
	add.s32 	%r50, %r50, %r5;
	setp.lt.s32 	%p10, %r50, %r28;
	@%p10 bra 	$L__BB17_2;
$L__BB17_5:
	shl.b32 	%r41, %r3, 3;
	mov.u32 	%r42, _ZZ6reduceILj4ELb0EEvPKdPdiiE6shared;
	add.s32 	%r9, %r42, %r41;
	st.volatile.shared.f64 	[%r9], %fd96;
	bar.sync 	0;
	setp.gt.u32 	%p12, %r3, 31;
	mov.pred 	%p31, 0;
	@%p12 bra 	$L__BB17_8;
	ld.volatile.shared.f64 	%fd25, [%r9+16];
	add.f64 	%fd26, %fd96, %fd25;
	st.volatile.shared.f64 	[%r9], %fd26;
	ld.volatile.shared.f64 	%fd27, [%r9+8];
	add.f64 	%fd28, %fd26, %fd27;
	st.volatile.shared.f64 	[%r9], %fd28;
	setp.ne.s32 	%p14, %r3, 0;
	@%p14 bra 	$L__BB17_8;
	ld.shared.f64 	%fd29, [_ZZ6reduceILj4ELb0EEvPKdPdiiE6shared];
	add.f64 	%fd30, %fd29, %fd29;
	mul.wide.u32 	%rd15, %r2, 8;
	add.s64 	%rd16, %rd2, %rd15;
	st.global.f64 	[%rd16], %fd30;
	mov.pred 	%p31, -1;
$L__BB17_8:
	setp.lt.u32 	%p16, %r1, 2;
	@%p16 bra 	$L__BB17_29;
	membar.gl;
	not.pred 	%p17, %p31;
	@%p17 bra 	$L__BB17_11;
	atom.global.inc.u32 	%r43, [retirementCount], %r1;
	add.s32 	%r44, %r1, -1;
	setp.eq.s32 	%p18, %r43, %r44;
	selp.u16 	%rs1, 1, 0, %p18;
	st.shared.u8 	[_ZZ6reduceILj4ELb0EEvPKdPdiiE6amLast], %rs1;
$L__BB17_11:
	bar.sync 	0;
	ld.shared.u8 	%rs2, [_ZZ6reduceILj4ELb0EEvPKdPdiiE6amLast];
	setp.eq.s16 	%p19, %rs2, 0;
	@%p19 bra 	$L__BB17_29;
	setp.ge.u32 	%p20, %r3, %r1;
	mov.f64 	%fd107, 0d0000000000000000;
	@%p20 bra 	$L__BB17_25;
	not.b32 	%r45, %r3;
	add.s32 	%r46, %r1, %r45;
	shr.u32 	%r47, %r46, 2;
	add.s32 	%r10, %r47, 1;
	and.b32  	%r11, %r10, 15;
	setp.lt.u32 	%p21, %r46, 60;
	mov.f64 	%fd107, 0d0000000000000000;
	mov.u32 	%r53, %r3;
	@%p21 bra 	$L__BB17_16;
	and.b32  	%r48, %r10, 2147483632;
	neg.s32 	%r51, %r48;
	mul.wide.u32 	%rd17, %r3, 8;
	add.s64 	%rd18, %rd17, %rd2;
	add.s64 	%rd24, %rd18, 256;
	mov.f64 	%fd107, 0d0000000000000000;
	mov.u32 	%r53, %r3;
$L__BB17_15:
	.pragma "nounroll";
	ld.global.f64 	%fd35, [%rd24+-256];
	add.f64 	%fd36, %fd107, %fd35;
	ld.global.f64 	%fd37, [%rd24+-224];
	add.f64 	%fd38, %fd36, %fd37;
	ld.global.f64 	%fd39, [%rd24+-192];
	add.f64 	%fd40, %fd38, %fd39;
	ld.global.f64 	%fd41, [%rd24+-160];
	add.f64 	%fd42, %fd40, %fd41;
	ld.global.f64 	%fd43, [%rd24+-128];
	add.f64 	%fd44, %fd42, %fd43;
	ld.global.f64 	%fd45, [%rd24+-96];
	add.f64 	%fd46, %fd44, %fd45;
	ld.global.f64 	%fd47, [%rd24+-64];
	add.f64 	%fd48, %fd46, %fd47;
	ld.global.f64 	%fd49, [%rd24+-32];
	add.f64 	%fd50, %fd48, %fd49;
	ld.global.f64 	%fd51, [%rd24];
	add.f64 	%fd52, %fd50, %fd51;
	ld.global.f64 	%fd53, [%rd24+32];
	add.f64 	%fd54, %fd52, %fd53;
	ld.global.f64 	%fd55, [%rd24+64];
	add.f64 	%fd56, %fd54, %fd55;
	ld.global.f64 	%fd57, [%rd24+96];
	add.f64 	%fd58, %fd56, %fd57;
	ld.global.f64 	%fd59, [%rd24+128];
	add.f64 	%fd60, %fd58, %fd59;
	ld.global.f64 	%fd61, [%rd24+160];
	add.f64 	%fd62, %fd60, %fd61;
	ld.global.f64 	%fd63, [%rd24+192];
	add.f64 	%fd64, %fd62, %fd63;
	ld.global.f64 	%fd65, [%rd24+224];
	add.f64 	%fd107, %fd64, %fd65;
	add.s32 	%r53, %r53, 64;
	add.s32 	%r51, %r51, 16;
	add.s64 	%rd24, %rd24, 512;
	setp.ne.s32 	%p22, %r51, 0;
	@%p22 bra 	$L__BB17_15;
$L__BB17_16:
	setp.eq.s32 	%p23, %r11, 0;
	@%p23 bra 	$L__BB17_25;
	and.b32  	%r18, %r10, 7;
	setp.lt.u32 	%p24, %r11, 8;
	@%p24 bra 	$L__BB17_19;
	mul.wide.u32 	%rd19, %r53, 8;
	add.s64 	%rd20, %rd2, %rd19;
	ld.global.f64 	%fd67, [%rd20];
	add.f64 	%fd68, %fd107, %fd67;
	ld.global.f64 	%fd69, [%rd20+32];
	add.f64 	%fd70, %fd68, %fd69;
	ld.global.f64 	%fd71, [%rd20+64];
	add.f64 	%fd72, %fd70, %fd71;
	ld.global.f64 	%fd73, [%rd20+96];
	add.f64 	%fd74, %fd72, %fd73;
	ld.global.f64 	%fd75, [%rd20+128];
	add.f64 	%fd76, %fd74, %fd75;
	ld.global.f64 	%fd77, [%rd20+160];
	add.f64 	%fd78, %fd76, %fd77;
	ld.global.f64 	%fd79, [%rd20+192];
	add.f64 	%fd80, %fd78, %fd79;
	ld.global.f64 	%fd81, [%rd20+224];
	add.f64 	%fd107, %fd80, %fd81;
	add.s32 	%r53, %r53, 32;
$L__BB17_19:
	setp.eq.s32 	%p25, %r18, 0;
	@%p25 bra 	$L__BB17_25;
	and.b32  	%r21, %r10, 3;
	setp.lt.u32 	%p26, %r18, 4;
	@%p26 bra 	$L__BB17_22;
	mul.wide.u32 	%rd21, %r53, 8;
	add.s64 	%rd22, %rd2, %rd21;
	ld.global.f64 	%fd83, [%rd22];
	add.f64 	%fd84, %fd107, %fd83;
	ld.global.f64 	%fd85, [%rd22+32];
	add.f64 	%fd86, %fd84, %fd85;
	ld.global.f64 	%fd87, [%rd22+64];
	add.f64 	%fd88, %fd86, %fd87;
	ld.global.f64 	%fd89, [%rd22+96];
	add.f64 	%fd107, %fd88, %fd89;
	add.s32 	%r53, %r53, 16;
$L__BB17_22:
	setp.eq.s32 	%p27, %r21, 0;
	@%p27 bra 	$L__BB17_25;
	mul.wide.u32 	%rd23, %r53, 8;
	add.s64 	%rd25, %rd2, %rd23;
	neg.s32 	%r56, %r21;
$L__BB17_24:
	.pragma "nounroll";
	ld.global.f64 	%fd90, [%rd25];
	add.f64 	%fd107, %fd107, %fd90;
	add.s64 	%rd25, %rd25, 32;
	add.s32 	%r56, %r56, 1;
	setp.ne.s32 	%p28, %r56, 0;
	@%p28 bra 	$L__BB17_24;
$L__BB17_25:
	setp.gt.u32 	%p29, %r3, 31;
	st.volatile.shared.f64 	[%r9], %fd107;
	bar.sync 	0;
	@%p29 bra 	$L__BB17_27;
	ld.volatile.shared.f64 	%fd91, [%r9+16];
	add.f64 	%fd92, %fd107, %fd91;
	st.volatile.shared.f64 	[%r9], %fd92;
	ld.volatile.shared.f64 	%fd93, [%r9+8];
	add.f64 	%fd94, %fd92, %fd93;
	st.volatile.shared.f64 	[%r9], %fd94;
$L__BB17_27:
	@%p17 bra 	$L__BB17_29;
	ld.shared.f64 	%fd95, [_ZZ6reduceILj4ELb0EEvPKdPdiiE6shared];
	st.global.f64 	[%rd2], %fd95;
	mov.b32 	%r49, 0;
	st.global.u32 	[retirementCount], %r49;
$L__BB17_29:
	ret;

}
	// .globl	_Z6reduceILj2ELb0EEvPKdPdii
.visible .entry _Z6reduceILj2ELb0EEvPKdPdii(
	.param .u64 .ptr .align 1 _Z6reduceILj2ELb0EEvPKdPdii_param_0,
	.param .u64 .ptr .align 1 _Z6reduceILj2ELb0EEvPKdPdii_param_1,
	.param .u32 _Z6reduceILj2ELb0EEvPKdPdii_param_2,
	.param .u32 _Z6reduceILj2ELb0EEvPKdPdii_param_3
)
{
	.reg .pred 	%p<32>;
	.reg .b16 	%rs<3>;
	.reg .b32 	%r<57>;
	.reg .b32 	%f<45>;
	.reg .b64 	%rd<26>;
	.reg .b64 	%fd<104>;
	// demoted variable
	.shared .align 8 .b8 _ZZ6reduceILj2ELb0EEvPKdPdiiE6shared[16];
	// demoted variable
	.shared .align 1 .u8 _ZZ6reduceILj2ELb0EEvPKdPdiiE6amLast;
	ld.param.u64 	%rd9, [_Z6reduceILj2ELb0EEvPKdPdii_param_0];
	ld.param.u64 	%rd10, [_Z6reduceILj2ELb0EEvPKdPdii_param_1];
	ld.param.u32 	%r27, [_Z6reduceILj2ELb0EEvPKdPdii_param_2];
	ld.param.u32 	%r28, [_Z6reduceILj2ELb0EEvPKdPdii_param_3];
	cvta.to.global.u64 	%rd1, %rd9;
	cvta.to.global.u64 	%rd2, %rd10;
	mov.u32 	%r1, %nctaid.x;
	mov.u32 	%r2, %ctaid.x;
	shl.b32 	%r29, %r2, 2;
	mov.u32 	%r3, %tid.x;
	add.s32 	%r50, %r29, %r3;
	setp.ge.s32 	%p2, %r50, %r28;
	mov.f64 	%fd92, 0d0000000000000000;
	@%p2 bra 	$L__BB18_5;
	shl.b32 	%r5, %r1, 2;
	mov.f64 	%fd92, 0d0000000000000000;
$L__BB18_2:
	mul.lo.s32 	%r7, %r50, %r27;
	mul.wide.s32 	%rd11, %r7, 8;
	add.s64 	%rd12, %rd1, %rd11;
	ld.global.f64 	%fd21, [%rd12];
	cvt.rn.f32.f64 	%f1, %fd21;
	setp.lt.f32 	%p3, %f1, 0f00800000;
	mul.f32 	%f2, %f1, 0f4B000000;
	selp.f32 	%f3, %f2, %f1, %p3;
	selp.f32 	%f4, 0fC1B80000, 0f00000000, %p3;
	mov.b32 	%r30, %f3;
	add.s32 	%r31, %r30, -1059760811;
	and.b32  	%r32, %r31, -8388608;
	sub.s32 	%r33, %r30, %r32;
	mov.b32 	%f5, %r33;
	cvt.rn.f32.s32 	%f6, %r32;
	fma.rn.f32 	%f7, %f6, 0f34000000, %f4;
	add.f32 	%f8, %f5, 0fBF800000;
	fma.rn.f32 	%f9, %f8, 0fBE055027, 0f3E1039F6;
	fma.rn.f32 	%f10, %f9, %f8, 0fBDF8CDCC;
	fma.rn.f32 	%f11, %f10, %f8, 0f3E0F2955;
	fma.rn.f32 	%f12, %f11, %f8, 0fBE2AD8B9;
	fma.rn.f32 	%f13, %f12, %f8, 0f3E4CED0B;
	fma.rn.f32 	%f14, %f13, %f8, 0fBE7FFF22;
	fma.rn.f32 	%f15, %f14, %f8, 0f3EAAAA78;
	fma.rn.f32 	%f16, %f15, %f8, 0fBF000000;
	mul.f32 	%f17, %f8, %f16;
	fma.rn.f32 	%f18, %f17, %f8, %f8;
	fma.rn.f32 	%f19, %f7, 0f3F317218, %f18;
	setp.gt.u32 	%p4, %r30, 2139095039;
	fma.rn.f32 	%f20, %f3, 0f7F800000, 0f7F800000;
	selp.f32 	%f21, %f20, %f19, %p4;
	setp.eq.f32 	%p5, %f3, 0f00000000;
	selp.f32 	%f22, 0fFF800000, %f21, %p5;
	cvt.f64.f32 	%fd22, %f22;
	add.f64 	%fd92, %fd92, %fd22;
	add.s32 	%r34, %r50, 2;
	setp.ge.u32 	%p6, %r34, %r28;
	@%p6 bra 	$L__BB18_4;
	shl.b32 	%r35, %r27, 1;
	add.s32 	%r36, %r7, %r35;
	mul.wide.u32 	%rd13, %r36, 8;
	add.s64 	%rd14, %rd1, %rd13;
	ld.global.f64 	%fd23, [%rd14];
	cvt.rn.f32.f64 	%f23, %fd23;
	setp.lt.f32 	%p7, %f23, 0f00800000;
	mul.f32 	%f24, %f23, 0f4B000000;
	selp.f32 	%f25, %f24, %f23, %p7;
	selp.f32 	%f26, 0fC1B80000, 0f00000000, %p7;
	mov.b32 	%r37, %f25;
	add.s32 	%r38, %r37, -1059760811;
	and.b32  	%r39, %r38, -8388608;
	sub.s32 	%r40, %r37, %r39;
	mov.b32 	%f27, %r40;
	cvt.rn.f32.s32 	%f28, %r39;
	fma.rn.f32 	%f29, %f28, 0f34000000, %f26;
	add.f32 	%f30, %f27, 0fBF800000;
	fma.rn.f32 	%f31, %f30, 0fBE055027, 0f3E1039F6;
	fma.rn.f32 	%f32, %f31, %f30, 0fBDF8CDCC;
	fma.rn.f32 	%f33, %f32, %f30, 0f3E0F2955;
	fma.rn.f32 	%f34, %f33, %f30, 0fBE2AD8B9;
	fma.rn.f32 	%f35, %f34, %f30, 0f3E4CED0B;
	fma.rn.f32 	%f36, %f35, %f30, 0fBE7FFF22;
	fma.rn.f32 	%f37, %f36, %f30, 0f3EAAAA78;
	fma.rn.f32 	%f38, %f37, %f30, 0fBF000000;
	mul.f32 	%f39, %f30, %f38;
	fma.rn.f32 	%f40, %f39, %f30, %f30;
	fma.rn.f32 	%f41, %f29, 0f3F317218, %f40;
	setp.gt.u32 	%p8, %r37, 2139095039;
	fma.rn.f32 	%f42, %f25, 0f7F800000, 0f7F800000;
	selp.f32 	%f43, %f42, %f41, %p8;
	setp.eq.f32 	%p9, %f25, 0f00000000;
	selp.f32 	%f44, 0fFF800000, %f43, %p9;
	cvt.f64.f32 	%fd24, %f44;
	add.f64 	%fd92, %fd92, %fd24;
$L__BB18_4:
	add.s32 	%r50, %r50, %r5;
	setp.lt.s32 	%p10, %r50, %r28;
	@%p10 bra 	$L__BB18_2;
$L__BB18_5:
	shl.b32 	%r41, %r3, 3;
	mov.u32 	%r42, _ZZ6reduceILj2ELb0EEvPKdPdiiE6shared;
	add.s32 	%r9, %r42, %r41;
	st.volatile.shared.f64 	[%r9], %fd92;
	bar.sync 	0;
	setp.gt.u32 	%p12, %r3, 31;
	mov.pred 	%p31, 0;
	@%p12 bra 	$L__BB18_8;
	ld.volatile.shared.f64 	%fd25, [%r9+8];
	add.f64 	%fd26, %fd92, %fd25;
	st.volatile.shared.f64 	[%r9], %fd26;
	setp.ne.s32 	%p14, %r3, 0;
	@%p14 bra 	$L__BB18_8;
	ld.shared.f64 	%fd27, [_ZZ6reduceILj2ELb0EEvPKdPdiiE6shared];
	add.f64 	%fd28, %fd27, %fd27;
	mul.wide.u32 	%rd15, %r2, 8;
	add.s64 	%rd16, %rd2, %rd15;
	st.global.f64 	[%rd16], %fd28;
	mov.pred 	%p31, -1;
$L__BB18_8:
	setp.lt.u32 	%p16, %r1, 2;
	@%p16 bra 	$L__BB18_29;
	membar.gl;
	not.pred 	%p17, %p31;
	@%p17 bra 	$L__BB18_11;
	atom.global.inc.u32 	%r43, [retirementCount], %r1;
	add.s32 	%r44, %r1, -1;
	setp.eq.s32 	%p18, %r43, %r44;
	selp.u16 	%rs1, 1, 0, %p18;
	st.shared.u8 	[_ZZ6reduceILj2ELb0EEvPKdPdiiE6amLast], %rs1;
$L__BB18_11:
	bar.sync 	0;
	ld.shared.u8 	%rs2, [_ZZ6reduceILj2ELb0EEvPKdPdiiE6amLast];
	setp.eq.s16 	%p19, %rs2, 0;
	@%p19 bra 	$L__BB18_29;
	setp.ge.u32 	%p20, %r3, %r1;
	mov.f64 	%fd103, 0d0000000000000000;
	@%p20 bra 	$L__BB18_25;
	not.b32 	%r45, %r3;
	add.s32 	%r46, %r1, %r45;
	shr.u32 	%r47, %r46, 1;
	add.s32 	%r10, %r47, 1;
	and.b32  	%r11, %r10, 15;
	setp.lt.u32 	%p21, %r46, 30;
	mov.f64 	%fd103, 0d0000000000000000;
	mov.u32 	%r53, %r3;
	@%p21 bra 	$L__BB18_16;
	and.b32  	%r48, %r10, -16;
	neg.s32 	%r51, %r48;
	mul.wide.u32 	%rd17, %r3, 8;
	add.s64 	%rd18, %rd17, %rd2;
	add.s64 	%rd24, %rd18, 128;
	mov.f64 	%fd103, 0d0000000000000000;
	mov.u32 	%r53, %r3;
$L__BB18_15:
	.pragma "nounroll";
	ld.global.f64 	%fd33, [%rd24+-128];
	add.f64 	%fd34, %fd103, %fd33;
	ld.global.f64 	%fd35, [%rd24+-112];
	add.f64 	%fd36, %fd34, %fd35;
	ld.global.f64 	%fd37, [%rd24+-96];
	add.f64 	%fd38, %fd36, %fd37;
	ld.global.f64 	%fd39, [%rd24+-80];
	add.f64 	%fd40, %fd38, %fd39;
	ld.global.f64 	%fd41, [%rd24+-64];
	add.f64 	%fd42, %fd40, %fd41;
	ld.global.f64 	%fd43, [%rd24+-48];
	add.f64 	%fd44, %fd42, %fd43;
	ld.global.f64 	%fd45, [%rd24+-32];
	add.f64 	%fd46, %fd44, %fd45;
	ld.global.f64 	%fd47, [%rd24+-16];
	add.f64 	%fd48, %fd46, %fd47;
	ld.global.f64 	%fd49, [%rd24];
	add.f64 	%fd50, %fd48, %fd49;
	ld.global.f64 	%fd51, [%rd24+16];
	add.f64 	%fd52, %fd50, %fd51;
	ld.global.f64 	%fd53, [%rd24+32];
	add.f64 	%fd54, %fd52, %fd53;
	ld.global.f64 	%fd55, [%rd24+48];
	add.f64 	%fd56, %fd54, %fd55;
	ld.global.f64 	%fd57, [%rd24+64];
	add.f64 	%fd58, %fd56, %fd57;
	ld.global.f64 	%fd59, [%rd24+80];
	add.f64 	%fd60, %fd58, %fd59;
	ld.global.f64 	%fd61, [%rd24+96];
	add.f64 	%fd62, %fd60, %fd61;
	ld.global.f64 	%fd63, [%rd24+112];
	add.f64 	%fd103, %fd62, %fd63;
	add.s32 	%r53, %r53, 32;
	add.s32 	%r51, %r51, 16;
	add.s64 	%rd24, %rd24, 256;
	setp.ne.s32 	%p22, %r51, 0;
	@%p22 bra 	$L__BB18_15;
$L__BB18_16:
	setp.eq.s32 	%p23, %r11, 0;
	@%p23 bra 	$L__BB18_25;
	and.b32  	%r18, %r10, 7;
	setp.lt.u32 	%p24, %r11, 8;
	@%p24 bra 	$L__BB18_19;
	mul.wide.u32 	%rd19, %r53, 8;
	add.s64 	%rd20, %rd2, %rd19;
	ld.global.f64 	%fd65, [%rd20];
	add.f64 	%fd66, %fd103, %fd65;
	ld.global.f64 	%fd67, [%rd20+16];
	add.f64 	%fd68, %fd66, %fd67;
	ld.global.f64 	%fd69, [%rd20+32];
	add.f64 	%fd70, %fd68, %fd69;
	ld.global.f64 	%fd71, [%rd20+48];
	add.f64 	%fd72, %fd70, %fd71;
	ld.global.f64 	%fd73, [%rd20+64];
	add.f64 	%fd74, %fd72, %fd73;
	ld.global.f64 	%fd75, [%rd20+80];
	add.f64 	%fd76, %fd74, %fd75;
	ld.global.f64 	%fd77, [%rd20+96];
	add.f64 	%fd78, %fd76, %fd77;
	ld.global.f64 	%fd79, [%rd20+112];
	add.f64 	%fd103, %fd78, %fd79;
	add.s32 	%r53, %r53, 16;
$L__BB18_19:
	setp.eq.s32 	%p25, %r18, 0;
	@%p25 bra 	$L__BB18_25;
	and.b32  	%r21, %r10, 3;
	setp.lt.u32 	%p26, %r18, 4;
	@%p26 bra 	$L__BB18_22;
	mul.wide.u32 	%rd21, %r53, 8;
	add.s64 	%rd22, %rd2, %rd21;
	ld.global.f64 	%fd81, [%rd22];
	add.f64 	%fd82, %fd103, %fd81;
	ld.global.f64 	%fd83, [%rd22+16];
	add.f64 	%fd84, %fd82, %fd83;
	ld.global.f64 	%fd85, [%rd22+32];
	add.f64 	%fd86, %fd84, %fd85;
	ld.global.f64 	%fd87, [%rd22+48];
	add.f64 	%fd103, %fd86, %fd87;
	add.s32 	%r53, %r53, 8;
$L__BB18_22:
	setp.eq.s32 	%p27, %r21, 0;
	@%p27 bra 	$L__BB18_25;
	mul.wide.u32 	%rd23, %r53, 8;
	add.s64 	%rd25, %rd2, %rd23;
	neg.s32 	%r56, %r21;
$L__BB18_24:
	.pragma "nounroll";
	ld.global.f64 	%fd88, [%rd25];
	add.f64 	%fd103, %fd103, %fd88;
	add.s64 	%rd25, %rd25, 16;
	add.s32 	%r56, %r56, 1;
	setp.ne.s32 	%p28, %r56, 0;
	@%p28 bra 	$L__BB18_24;
$L__BB18_25:
	setp.gt.u32 	%p29, %r3, 31;
	st.volatile.shared.f64 	[%r9], %fd103;
	bar.sync 	0;
	@%p29 bra 	$L__BB18_27;
	ld.volatile.shared.f64 	%fd89, [%r9+8];
	add.f64 	%fd90, %fd103, %fd89;
	st.volatile.shared.f64 	[%r9], %fd90;
$L__BB18_27:
	@%p17 bra 	$L__BB18_29;
	ld.shared.f64 	%fd91, [_ZZ6reduceILj2ELb0EEvPKdPdiiE6shared];
	st.global.f64 	[%rd2], %fd91;
	mov.b32 	%r49, 0;
	st.global.u32 	[retirementCount], %r49;
$L__BB18_29:
	ret;

}
	// .globl	_Z6reduceILj1ELb0EEvPKdPdii
.visible .entry _Z6reduceILj1ELb0EEvPKdPdii(
	.param .u64 .ptr .align 1 _Z6reduceILj1ELb0EEvPKdPdii_param_0,
	.param .u64 .ptr .align 1 _Z6reduceILj1ELb0EEvPKdPdii_param_1,
	.param .u32 _Z6reduceILj1ELb0EEvPKdPdii_param_2,
	.param .u32 _Z6reduceILj1ELb0EEvPKdPdii_param_3
)
{
	.reg .pred 	%p<25>;
	.reg .b16 	%rs<3>;
	.reg .b32 	%r<54>;
	.reg .b32 	%f<45>;
	.reg .b64 	%rd<26>;
	.reg .b64 	%fd<100>;
	// demoted variable
	.shared .align 8 .b8 _ZZ6reduceILj1ELb0EEvPKdPdiiE6shared[8];
	// demoted variable
	.shared .align 1 .u8 _ZZ6reduceILj1ELb0EEvPKdPdiiE6amLast;
	ld.param.u64 	%rd9, [_Z6reduceILj1ELb0EEvPKdPdii_param_0];
	ld.param.u64 	%rd10, [_Z6reduceILj1ELb0EEvPKdPdii_param_1];
	ld.param.u32 	%r27, [_Z6reduceILj1ELb0EEvPKdPdii_param_2];
	ld.param.u32 	%r28, [_Z6reduceILj1ELb0EEvPKdPdii_param_3];
	cvta.to.global.u64 	%rd1, %rd9;
	cvta.to.global.u64 	%rd2, %rd10;
	mov.u32 	%r1, %nctaid.x;
	mov.u32 	%r2, %ctaid.x;
	shl.b32 	%r29, %r2, 1;
	mov.u32 	%r3, %tid.x;
	add.s32 	%r47, %r29, %r3;
	setp.ge.s32 	%p1, %r47, %r28;
	mov.f64 	%fd88, 0d0000000000000000;
	@%p1 bra 	$L__BB19_5;
	shl.b32 	%r5, %r1, 1;
	mov.f64 	%fd88, 0d0000000000000000;
$L__BB19_2:
	mul.lo.s32 	%r7, %r47, %r27;
	mul.wide.s32 	%rd11, %r7, 8;
	add.s64 	%rd12, %rd1, %rd11;
	ld.global.f64 	%fd21, [%rd12];
	cvt.rn.f32.f64 	%f1, %fd21;
	setp.lt.f32 	%p2, %f1, 0f00800000;
	mul.f32 	%f2, %f1, 0f4B000000;
	selp.f32 	%f3, %f2, %f1, %p2;
	selp.f32 	%f4, 0fC1B80000, 0f00000000, %p2;
	mov.b32 	%r30, %f3;
	add.s32 	%r31, %r30, -1059760811;
	and.b32  	%r32, %r31, -8388608;
	sub.s32 	%r33, %r30, %r32;
	mov.b32 	%f5, %r33;
	cvt.rn.f32.s32 	%f6, %r32;
	fma.rn.f32 	%f7, %f6, 0f34000000, %f4;
	add.f32 	%f8, %f5, 0fBF800000;
	fma.rn.f32 	%f9, %f8, 0fBE055027, 0f3E1039F6;
	fma.rn.f32 	%f10, %f9, %f8, 0fBDF8CDCC;
	fma.rn.f32 	%f11, %f10, %f8, 0f3E0F2955;
	fma.rn.f32 	%f12, %f11, %f8, 0fBE2AD8B9;
	fma.rn.f32 	%f13, %f12, %f8, 0f3E4CED0B;
	fma.rn.f32 	%f14, %f13, %f8, 0fBE7FFF22;
	fma.rn.f32 	%f15, %f14, %f8, 0f3EAAAA78;
	fma.rn.f32 	%f16, %f15, %f8, 0fBF000000;
	mul.f32 	%f17, %f8, %f16;
	fma.rn.f32 	%f18, %f17, %f8, %f8;
	fma.rn.f32 	%f19, %f7, 0f3F317218, %f18;
	setp.gt.u32 	%p3, %r30, 2139095039;
	fma.rn.f32 	%f20, %f3, 0f7F800000, 0f7F800000;
	selp.f32 	%f21, %f20, %f19, %p3;
	setp.eq.f32 	%p4, %f3, 0f00000000;
	selp.f32 	%f22, 0fFF800000, %f21, %p4;
	cvt.f64.f32 	%fd22, %f22;
	add.f64 	%fd88, %fd88, %fd22;
	add.s32 	%r34, %r47, 1;
	setp.ge.u32 	%p5, %r34, %r28;
	@%p5 bra 	$L__BB19_4;
	add.s32 	%r35, %r7, %r27;
	mul.wide.u32 	%rd13, %r35, 8;
	add.s64 	%rd14, %rd1, %rd13;
	ld.global.f64 	%fd23, [%rd14];
	cvt.rn.f32.f64 	%f23, %fd23;
	setp.lt.f32 	%p6, %f23, 0f00800000;
	mul.f32 	%f24, %f23, 0f4B000000;
	selp.f32 	%f25, %f24, %f23, %p6;
	selp.f32 	%f26, 0fC1B80000, 0f00000000, %p6;
	mov.b32 	%r36, %f25;
	add.s32 	%r37, %r36, -1059760811;
	and.b32  	%r38, %r37, -8388608;
	sub.s32 	%r39, %r36, %r38;
	mov.b32 	%f27, %r39;
	cvt.rn.f32.s32 	%f28, %r38;
	fma.rn.f32 	%f29, %f28, 0f34000000, %f26;
	add.f32 	%f30, %f27, 0fBF800000;
	fma.rn.f32 	%f31, %f30, 0fBE055027, 0f3E1039F6;
	fma.rn.f32 	%f32, %f31, %f30, 0fBDF8CDCC;
	fma.rn.f32 	%f33, %f32, %f30, 0f3E0F2955;
	fma.rn.f32 	%f34, %f33, %f30, 0fBE2AD8B9;
	fma.rn.f32 	%f35, %f34, %f30, 0f3E4CED0B;
	fma.rn.f32 	%f36, %f35, %f30, 0fBE7FFF22;
	fma.rn.f32 	%f37, %f36, %f30, 0f3EAAAA78;
	fma.rn.f32 	%f38, %f37, %f30, 0fBF000000;
	mul.f32 	%f39, %f30, %f38;
	fma.rn.f32 	%f40, %f39, %f30, %f30;
	fma.rn.f32 	%f41, %f29, 0f3F317218, %f40;
	setp.gt.u32 	%p7, %r36, 2139095039;
	fma.rn.f32 	%f42, %f25, 0f7F800000, 0f7F800000;
	selp.f32 	%f43, %f42, %f41, %p7;
	setp.eq.f32 	%p8, %f25, 0f00000000;
	selp.f32 	%f44, 0fFF800000, %f43, %p8;
	cvt.f64.f32 	%fd24, %f44;
	add.f64 	%fd88, %fd88, %fd24;
$L__BB19_4:
	add.s32 	%r47, %r47, %r5;
	setp.lt.s32 	%p9, %r47, %r28;
	@%p9 bra 	$L__BB19_2;
$L__BB19_5:
	shl.b32 	%r40, %r3, 3;
	mov.u32 	%r41, _ZZ6reduceILj1ELb0EEvPKdPdiiE6shared;
	add.s32 	%r9, %r41, %r40;
	st.volatile.shared.f64 	[%r9], %fd88;
	bar.sync 	0;
	setp.ne.s32 	%p10, %r3, 0;
	@%p10 bra 	$L__BB19_7;
	ld.shared.f64 	%fd25, [_ZZ6reduceILj1ELb0EEvPKdPdiiE6shared];
	add.f64 	%fd26, %fd25, %fd25;
	mul.wide.u32 	%rd15, %r2, 8;
	add.s64 	%rd16, %rd2, %rd15;
	st.global.f64 	[%rd16], %fd26;
$L__BB19_7:
	setp.lt.u32 	%p11, %r1, 2;
	@%p11 bra 	$L__BB19_26;
	setp.ne.s32 	%p12, %r3, 0;
	membar.gl;
	@%p12 bra 	$L__BB19_10;
	atom.global.inc.u32 	%r42, [retirementCount], %r1;
	add.s32 	%r43, %r1, -1;
	setp.eq.s32 	%p13, %r42, %r43;
	selp.u16 	%rs1, 1, 0, %p13;
	st.shared.u8 	[_ZZ6reduceILj1ELb0EEvPKdPdiiE6amLast], %rs1;
$L__BB19_10:
	bar.sync 	0;
	ld.shared.u8 	%rs2, [_ZZ6reduceILj1ELb0EEvPKdPdiiE6amLast];
	setp.eq.s16 	%p14, %rs2, 0;
	@%p14 bra 	$L__BB19_26;
	setp.ge.u32 	%p15, %r3, %r1;
	mov.f64 	%fd99, 0d0000000000000000;
	@%p15 bra 	$L__BB19_24;
	sub.s32 	%r10, %r1, %r3;
	and.b32  	%r11, %r10, 15;
	sub.s32 	%r44, %r3, %r1;
	setp.gt.u32 	%p16, %r44, -16;
	mov.f64 	%fd99, 0d0000000000000000;
	mov.u32 	%r50, %r3;
	@%p16 bra 	$L__BB19_15;
	and.b32  	%r45, %r10, 2147483632;
	neg.s32 	%r48, %r45;
	mul.wide.u32 	%rd17, %r3, 8;
	add.s64 	%rd18, %rd17, %rd2;
	add.s64 	%rd24, %rd18, 64;
	mov.f64 	%fd99, 0d0000000000000000;
	mov.u32 	%r50, %r3;
$L__BB19_14:
	.pragma "nounroll";
	ld.global.f64 	%fd31, [%rd24+-64];
	add.f64 	%fd32, %fd99, %fd31;
	ld.global.f64 	%fd33, [%rd24+-56];
	add.f64 	%fd34, %fd32, %fd33;
	ld.global.f64 	%fd35, [%rd24+-48];
	add.f64 	%fd36, %fd34, %fd35;
	ld.global.f64 	%fd37, [%rd24+-40];
	add.f64 	%fd38, %fd36, %fd37;
	ld.global.f64 	%fd39, [%rd24+-32];
	add.f64 	%fd40, %fd38, %fd39;
	ld.global.f64 	%fd41, [%rd24+-24];
	add.f64 	%fd42, %fd40, %fd41;
	ld.global.f64 	%fd43, [%rd24+-16];
	add.f64 	%fd44, %fd42, %fd43;
	ld.global.f64 	%fd45, [%rd24+-8];
	add.f64 	%fd46, %fd44, %fd45;
	ld.global.f64 	%fd47, [%rd24];
	add.f64 	%fd48, %fd46, %fd47;
	ld.global.f64 	%fd49, [%rd24+8];
	add.f64 	%fd50, %fd48, %fd49;
	ld.global.f64 	%fd51, [%rd24+16];
	add.f64 	%fd52, %fd50, %fd51;
	ld.global.f64 	%fd53, [%rd24+24];
	add.f64 	%fd54, %fd52, %fd53;
	ld.global.f64 	%fd55, [%rd24+32];
	add.f64 	%fd56, %fd54, %fd55;
	ld.global.f64 	%fd57, [%rd24+40];
	add.f64 	%fd58, %fd56, %fd57;
	ld.global.f64 	%fd59, [%rd24+48];
	add.f64 	%fd60, %fd58, %fd59;
	ld.global.f64 	%fd61, [%rd24+56];
	add.f64 	%fd99, %fd60, %fd61;
	add.s32 	%r50, %r50, 16;
	add.s32 	%r48, %r48, 16;
	add.s64 	%rd24, %rd24, 128;
	setp.ne.s32 	%p17, %r48, 0;
	@%p17 bra 	$L__BB19_14;
$L__BB19_15:
	setp.eq.s32 	%p18, %r11, 0;
	@%p18 bra 	$L__BB19_24;
	and.b32  	%r18, %r10, 7;
	setp.lt.u32 	%p19, %r11, 8;
	@%p19 bra 	$L__BB19_18;
	mul.wide.u32 	%rd19, %r50, 8;
	add.s64 	%rd20, %rd2, %rd19;
	ld.global.f64 	%fd63, [%rd20];
	add.f64 	%fd64, %fd99, %fd63;
	ld.global.f64 	%fd65, [%rd20+8];
	add.f64 	%fd66, %fd64, %fd65;
	ld.global.f64 	%fd67, [%rd20+16];
	add.f64 	%fd68, %fd66, %fd67;
	ld.global.f64 	%fd69, [%rd20+24];
	add.f64 	%fd70, %fd68, %fd69;
	ld.global.f64 	%fd71, [%rd20+32];
	add.f64 	%fd72, %fd70, %fd71;
	ld.global.f64 	%fd73, [%rd20+40];
	add.f64 	%fd74, %fd72, %fd73;
	ld.global.f64 	%fd75, [%rd20+48];
	add.f64 	%fd76, %fd74, %fd75;
	ld.global.f64 	%fd77, [%rd20+56];
	add.f64 	%fd99, %fd76, %fd77;
	add.s32 	%r50, %r50, 8;
$L__BB19_18:
	setp.eq.s32 	%p20, %r18, 0;
	@%p20 bra 	$L__BB19_24;
	and.b32  	%r21, %r10, 3;
	setp.lt.u32 	%p21, %r18, 4;
	@%p21 bra 	$L__BB19_21;
	mul.wide.u32 	%rd21, %r50, 8;
	add.s64 	%rd22, %rd2, %rd21;
	ld.global.f64 	%fd79, [%rd22];
	add.f64 	%fd80, %fd99, %fd79;
	ld.global.f64 	%fd81, [%rd22+8];
	add.f64 	%fd82, %fd80, %fd81;
	ld.global.f64 	%fd83, [%rd22+16];
	add.f64 	%fd84, %fd82, %fd83;
	ld.global.f64 	%fd85, [%rd22+24];
	add.f64 	%fd99, %fd84, %fd85;
	add.s32 	%r50, %r50, 4;
$L__BB19_21:
	setp.eq.s32 	%p22, %r21, 0;
	@%p22 bra 	$L__BB19_24;
	mul.wide.u32 	%rd23, %r50, 8;
	add.s64 	%rd25, %rd2, %rd23;
	neg.s32 	%r53, %r21;
$L__BB19_23:
	.pragma "nounroll";
	ld.global.f64 	%fd86, [%rd25];
	add.f64 	%fd99, %fd99, %fd86;
	add.s64 	%rd25, %rd25, 8;
	add.s32 	%r53, %r53, 1;
	setp.ne.s32 	%p23, %r53, 0;
	@%p23 bra 	$L__BB19_23;
$L__BB19_24:
	setp.ne.s32 	%p24, %r3, 0;
	st.volatile.shared.f64 	[%r9], %fd99;
	bar.sync 	0;
	@%p24 bra 	$L__BB19_26;
	ld.shared.f64 	%fd87, [_ZZ6reduceILj1ELb0EEvPKdPdiiE6shared];
	st.global.f64 	[%rd2], %fd87;
	mov.b32 	%r46, 0;
	st.global.u32 	[retirementCount], %r46;
$L__BB19_26:
	ret;

}


// ===== COMPILED SASS (sm_100) =====

	.target	sm_100

	.elftype	@"ET_EXEC"


//--------------------- .note.nv.tkinfo           --------------------------
	.section	.note.nv.tkinfo,"",@"SHT_NOTE"
	.sectionflags	@"SHF_NOTE_NV_TKINFO"
	.tkinfo
        /*0018*/ 	.word	0x00000002
        /*0030*/ 	.string	""
        /*0030*/ 	.string	"ptxas"
        /*0030*/ 	.string	"Cuda compilation tools, release 13.0, V13.0.88"
        /*0030*/ 	.string	"Build cuda_13.0.r13.0/compiler.36424714_0"
        /*0030*/ 	.string	"-arch sm_100 -m 64 "



//--------------------- .note.nv.cuinfo           --------------------------
	.section	.note.nv.cuinfo,"",@"SHT_NOTE"
	.sectionflags	@"SHF_NOTE_NV_CUINFO"
        /*0018*/ 	.short	0x0002
        /*001a*/ 	.short	0x0064
        /*001c*/ 	.short	0x0082
	.zero		2


//--------------------- .nv.info                  --------------------------
	.section	.nv.info,"",@"SHT_CUDA_INFO"
	.align	4


	//----- nvinfo : EIATTR_REGCOUNT
	.align		4
        /*0000*/ 	.byte	0x04, 0x2f
        /*0002*/ 	.short	(.L_2 - .L_1)
	.align		4
.L_1:
        /*0004*/ 	.word	index@(_Z6reduceILj512ELb1EEvPKdPdii)
        /*0008*/ 	.word	0x0000001c


	//----- nvinfo : EIATTR_FRAME_SIZE
	.align		4
.L_2:
        /*000c*/ 	.byte	0x04, 0x11
        /*000e*/ 	.short	(.L_4 - .L_3)
	.align		4
.L_3:
        /*0010*/ 	.word	index@(_Z6reduceILj512ELb1EEvPKdPdii)
        /*0014*/ 	.word	0x00000000


	//----- nvinfo : EIATTR_REGCOUNT
	.align		4
.L_4:
        /*0018*/ 	.byte	0x04, 0x2f
        /*001a*/ 	.short	(.L_6 - .L_5)
	.align		4
.L_5:
        /*001c*/ 	.word	index@(_Z6reduceILj256ELb1EEvPKdPdii)
        /*0020*/ 	.word	0x0000001c


	//----- nvinfo : EIATTR_FRAME_SIZE
	.align		4
.L_6:
        /*0024*/ 	.byte	0x04, 0x11
        /*0026*/ 	.short	(.L_8 - .L_7)
	.align		4
.L_7:
        /*0028*/ 	.word	index@(_Z6reduceILj256ELb1EEvPKdPdii)
        /*002c*/ 	.word	0x00000000


	//----- nvinfo : EIATTR_REGCOUNT
	.align		4
.L_8:
        /*0030*/ 	.byte	0x04, 0x2f
        /*0032*/ 	.short	(.L_10 - .L_9)
	.align		4
.L_9:
        /*0034*/ 	.word	index@(_Z6reduceILj128ELb1EEvPKdPdii)
        /*0038*/ 	.word	0x0000001c


	//----- nvinfo : EIATTR_FRAME_SIZE
	.align		4
.L_10:
        /*003c*/ 	.byte	0x04, 0x11
        /*003e*/ 	.short	(.L_12 - .L_11)
	.align		4
.L_11:
        /*0040*/ 	.word	index@(_Z6reduceILj128ELb1EEvPKdPdii)
        /*0044*/ 	.word	0x00000000


	//----- nvinfo : EIATTR_REGCOUNT
	.align		4
.L_12:
        /*0048*/ 	.byte	0x04, 0x2f
        /*004a*/ 	.short	(.L_14 - .L_13)
	.align		4
.L_13:
        /*004c*/ 	.word	index@(_Z6reduceILj64ELb1EEvPKdPdii)
        /*0050*/ 	.word	0x0000001c


	//----- nvinfo : EIATTR_FRAME_SIZE
	.align		4
.L_14:
        /*0054*/ 	.byte	0x04, 0x11
        /*0056*/ 	.short	(.L_16 - .L_15)
	.align		4
.L_15:
        /*0058*/ 	.word	index@(_Z6reduceILj64ELb1EEvPKdPdii)
        /*005c*/ 	.word	0x00000000


	//----- nvinfo : EIATTR_REGCOUNT
	.align		4
.L_16:
        /*0060*/ 	.byte	0x04, 0x2f
        /*0062*/ 	.short	(.L_18 - .L_17)
	.align		4
.L_17:
        /*0064*/ 	.word	index@(_Z6reduceILj32ELb1EEvPKdPdii)
        /*0068*/ 	.word	0x0000001c


	//----- nvinfo : EIATTR_FRAME_SIZE
	.align		4
.L_18:
        /*006c*/ 	.byte	0x04, 0x11
        /*006e*/ 	.short	(.L_20 - .L_19)
	.align		4
.L_19:
        /*0070*/ 	.word	index@(_Z6reduceILj32ELb1EEvPKdPdii)
        /*0074*/ 	.word	0x00000000


	//----- nvinfo : EIATTR_REGCOUNT
	.align		4
.L_20:
        /*0078*/ 	.byte	0x04, 0x2f
        /*007a*/ 	.short	(.L_22 - .L_21)
	.align		4
.L_21:
        /*007c*/ 	.word	index@(_Z6reduceILj16ELb1EEvPKdPdii)
        /*0080*/ 	.word	0x0000001c


	//----- nvinfo : EIATTR_FRAME_SIZE
	.align		4
.L_22:
        /*0084*/ 	.byte	0x04, 0x11
        /*0086*/ 	.short	(.L_24 - .L_23)
	.align		4
.L_23:
        /*0088*/ 	.word	index@(_Z6reduceILj16ELb1EEvPKdPdii)
        /*008c*/ 	.word	0x00000000


	//----- nvinfo : EIATTR_REGCOUNT
	.align		4
.L_24:
        /*0090*/ 	.byte	0x04, 0x2f
        /*0092*/ 	.short	(.L_26 - .L_25)
	.align		4
.L_25:
        /*0094*/ 	.word	index@(_Z6reduceILj8ELb1EEvPKdPdii)
        /*0098*/ 	.word	0x0000001c


	//----- nvinfo : EIATTR_FRAME_SIZE
	.align		4
.L_26:
        /*009c*/ 	.byte	0x04, 0x11
        /*009e*/ 	.short	(.L_28 - .L_27)
	.align		4
.L_27:
        /*00a0*/ 	.word	index@(_Z6reduceILj8ELb1EEvPKdPdii)
        /*00a4*/ 	.word	0x00000000


	//----- nvinfo : EIATTR_REGCOUNT
	.align		4
.L_28:
        /*00a8*/ 	.byte	0x04, 0x2f
        /*00aa*/ 	.short	(.L_30 - .L_29)
	.align		4
.L_29:
        /*00ac*/ 	.word	index@(_Z6reduceILj4ELb1EEvPKdPdii)
        /*00b0*/ 	.word	0x0000001c


	//----- nvinfo : EIATTR_FRAME_SIZE
	.align		4
.L_30:
        /*00b4*/ 	.byte	0x04, 0x11
        /*00b6*/ 	.short	(.L_32 - .L_31)
	.align		4
.L_31:
        /*00b8*/ 	.word	index@(_Z6reduceILj4ELb1EEvPKdPdii)
        /*00bc*/ 	.word	0x00000000


	//----- nvinfo : EIATTR_REGCOUNT
	.align		4
.L_32:
        /*00c0*/ 	.byte	0x04, 0x2f
        /*00c2*/ 	.short	(.L_34 - .L_33)
	.align		4
.L_33:
        /*00c4*/ 	.word	index@(_Z6reduceILj2ELb1EEvPKdPdii)
        /*00c8*/ 	.word	0x0000001c


	//----- nvinfo : EIATTR_FRAME_SIZE
	.align		4
.L_34:
        /*00cc*/ 	.byte	0x04, 0x11
        /*00ce*/ 	.short	(.L_36 - .L_35)
	.align		4
.L_35:
        /*00d0*/ 	.word	index@(_Z6reduceILj2ELb1EEvPKdPdii)
        /*00d4*/ 	.word	0x00000000


	//----- nvinfo : EIATTR_REGCOUNT
	.align		4
.L_36:
        /*00d8*/ 	.byte	0x04, 0x2f
        /*00da*/ 	.short	(.L_38 - .L_37)
	.align		4
.L_37:
        /*00dc*/ 	.word	index@(_Z6reduceILj1ELb1EEvPKdPdii)
        /*00e0*/ 	.word	0x0000001c


	//----- nvinfo : EIATTR_FRAME_SIZE
	.align		4
.L_38:
        /*00e4*/ 	.byte	0x04, 0x11
        /*00e6*/ 	.short	(.L_40 - .L_39)
	.align		4
.L_39:
        /*00e8*/ 	.word	index@(_Z6reduceILj1ELb1EEvPKdPdii)
        /*00ec*/ 	.word	0x00000000


	//----- nvinfo : EIATTR_REGCOUNT
	.align		4
.L_40:
        /*00f0*/ 	.byte	0x04, 0x2f
        /*00f2*/ 	.short	(.L_42 - .L_41)
	.align		4
.L_41:
        /*00f4*/ 	.word	index@(_Z6reduceILj512ELb0EEvPKdPdii)
        /*00f8*/ 	.word	0x0000001c


	//----- nvinfo : EIATTR_FRAME_SIZE
	.align		4
.L_42:
        /*00fc*/ 	.byte	0x04, 0x11
        /*00fe*/ 	.short	(.L_44 - .L_43)
	.align		4
.L_43:
        /*0100*/ 	.word	index@(_Z6reduceILj512ELb0EEvPKdPdii)
        /*0104*/ 	.word	0x00000000


	//----- nvinfo : EIATTR_REGCOUNT
	.align		4
.L_44:
        /*0108*/ 	.byte	0x04, 0x2f
        /*010a*/ 	.short	(.L_46 - .L_45)
	.align		4
.L_45:
        /*010c*/ 	.word	index@(_Z6reduceILj256ELb0EEvPKdPdii)
        /*0110*/ 	.word	0x0000001c


	//----- nvinfo : EIATTR_FRAME_SIZE
	.align		4
.L_46:
        /*0114*/ 	.byte	0x04, 0x11
        /*0116*/ 	.short	(.L_48 - .L_47)
	.align		4
.L_47:
        /*0118*/ 	.word	index@(_Z6reduceILj256ELb0EEvPKdPdii)
        /*011c*/ 	.word	0x00000000


	//----- nvinfo : EIATTR_REGCOUNT
	.align		4
.L_48:
        /*0120*/ 	.byte	0x04, 0x2f
        /*0122*/ 	.short	(.L_50 - .L_49)
	.align		4
.L_49:
        /*0124*/ 	.word	index@(_Z6reduceILj128ELb0EEvPKdPdii)
        /*0128*/ 	.word	0x0000001c


	//----- nvinfo : EIATTR_FRAME_SIZE
	.align		4
.L_50:
        /*012c*/ 	.byte	0x04, 0x11
        /*012e*/ 	.short	(.L_52 - .L_51)
	.align		4
.L_51:
        /*0130*/ 	.word	index@(_Z6reduceILj128ELb0EEvPKdPdii)
        /*0134*/ 	.word	0x00000000


	//----- nvinfo : EIATTR_REGCOUNT
	.align		4
.L_52:
        /*0138*/ 	.byte	0x04, 0x2f
        /*013a*/ 	.short	(.L_54 - .L_53)
	.align		4
.L_53:
        /*013c*/ 	.word	index@(_Z6reduceILj64ELb0EEvPKdPdii)
        /*0140*/ 	.word	0x0000001c


	//----- nvinfo : EIATTR_FRAME_SIZE
	.align		4
.L_54:
        /*0144*/ 	.byte	0x04, 0x11
        /*0146*/ 	.short	(.L_56 - .L_55)
	.align		4
.L_55:
        /*0148*/ 	.word	index@(_Z6reduceILj64ELb0EEvPKdPdii)
        /*014c*/ 	.word	0x00000000


	//----- nvinfo : EIATTR_REGCOUNT
	.align		4
.L_56:
        /*0150*/ 	.byte	0x04, 0x2f
        /*0152*/ 	.short	(.L_58 - .L_57)
	.align		4
.L_57:
        /*0154*/ 	.word	index@(_Z6reduceILj32ELb0EEvPKdPdii)
        /*0158*/ 	.word	0x0000001c


	//----- nvinfo : EIATTR_FRAME_SIZE
	.align		4
.L_58:
        /*015c*/ 	.byte	0x04, 0x11
        /*015e*/ 	.short	(.L_60 - .L_59)
	.align		4
.L_59:
        /*0160*/ 	.word	index@(_Z6reduceILj32ELb0EEvPKdPdii)
        /*0164*/ 	.word	0x00000000


	//----- nvinfo : EIATTR_REGCOUNT
	.align		4
.L_60:
        /*0168*/ 	.byte	0x04, 0x2f
        /*016a*/ 	.short	(.L_62 - .L_61)
	.align		4
.L_61:
        /*016c*/ 	.word	index@(_Z6reduceILj16ELb0EEvPKdPdii)
        /*0170*/ 	.word	0x0000001c


	//----- nvinfo : EIATTR_FRAME_SIZE
	.align		4
.L_62:
        /*0174*/ 	.byte	0x04, 0x11
        /*0176*/ 	.short	(.L_64 - .L_63)
	.align		4
.L_63:
        /*0178*/ 	.word	index@(_Z6reduceILj16ELb0EEvPKdPdii)
        /*017c*/ 	.word	0x00000000


	//----- nvinfo : EIATTR_REGCOUNT
	.align		4
.L_64:
        /*0180*/ 	.byte	0x04, 0x2f
        /*0182*/ 	.short	(.L_66 - .L_65)
	.align		4
.L_65:
        /*0184*/ 	.word	index@(_Z6reduceILj8ELb0EEvPKdPdii)
        /*0188*/ 	.word	0x0000001c


	//----- nvinfo : EIATTR_FRAME_SIZE
	.align		4
.L_66:
        /*018c*/ 	.byte	0x04, 0x11
        /*018e*/ 	.short	(.L_68 - .L_67)
	.align		4
.L_67:
        /*0190*/ 	.word	index@(_Z6reduceILj8ELb0EEvPKdPdii)
        /*0194*/ 	.word	0x00000000


	//----- nvinfo : EIATTR_REGCOUNT
	.align		4
.L_68:
        /*0198*/ 	.byte	0x04, 0x2f
        /*019a*/ 	.short	(.L_70 - .L_69)
	.align		4
.L_69:
        /*019c*/ 	.word	index@(_Z6reduceILj4ELb0EEvPKdPdii)
        /*01a0*/ 	.word	0x0000001c


	//----- nvinfo : EIATTR_FRAME_SIZE
	.align		4
.L_70:
        /*01a4*/ 	.byte	0x04, 0x11
        /*01a6*/ 	.short	(.L_72 - .L_71)
	.align		4
.L_71:
        /*01a8*/ 	.word	index@(_Z6reduceILj4ELb0EEvPKdPdii)
        /*01ac*/ 	.word	0x00000000


	//----- nvinfo : EIATTR_REGCOUNT
	.align		4
.L_72:
        /*01b0*/ 	.byte	0x04, 0x2f
        /*01b2*/ 	.short	(.L_74 - .L_73)
	.align		4
.L_73:
        /*01b4*/ 	.word	index@(_Z6reduceILj2ELb0EEvPKdPdii)
        /*01b8*/ 	.word	0x0000001c


	//----- nvinfo : EIATTR_FRAME_SIZE
	.align		4
.L_74:
        /*01bc*/ 	.byte	0x04, 0x11
        /*01be*/ 	.short	(.L_76 - .L_75)
	.align		4
.L_75:
        /*01c0*/ 	.word	index@(_Z6reduceILj2ELb0EEvPKdPdii)
        /*01c4*/ 	.word	0x00000000


	//----- nvinfo : EIATTR_REGCOUNT
	.align		4
.L_76:
        /*01c8*/ 	.byte	0x04, 0x2f
        /*01ca*/ 	.short	(.L_78 - .L_77)
	.align		4
.L_77:
        /*01cc*/ 	.word	index@(_Z6reduceILj1ELb0EEvPKdPdii)
        /*01d0*/ 	.word	0x0000001c


	//----- nvinfo : EIATTR_FRAME_SIZE
	.align		4
.L_78:
        /*01d4*/ 	.byte	0x04, 0x11
        /*01d6*/ 	.short	(.L_80 - .L_79)
	.align		4
.L_79:
        /*01d8*/ 	.word	index@(_Z6reduceILj1ELb0EEvPKdPdii)
        /*01dc*/ 	.word	0x00000000


	//----- nvinfo : EIATTR_MIN_STACK_SIZE
	.align		4
.L_80:
        /*01e0*/ 	.byte	0x04, 0x12
        /*01e2*/ 	.short	(.L_82 - .L_81)
	.align		4
.L_81:
        /*01e4*/ 	.word	index@(_Z6reduceILj1ELb0EEvPKdPdii)
        /*01e8*/ 	.word	0x00000000


	//----- nvinfo : EIATTR_MIN_STACK_SIZE
	.align		4
.L_82:
        /*01ec*/ 	.byte	0x04, 0x12
        /*01ee*/ 	.short	(.L_84 - .L_83)
	.align		4
.L_83:
        /*01f0*/ 	.word	index@(_Z6reduceILj2ELb0EEvPKdPdii)
        /*01f4*/ 	.word	0x00000000


	//----- nvinfo : EIATTR_MIN_STACK_SIZE
	.align		4
.L_84:
        /*01f8*/ 	.byte	0x04, 0x12
        /*01fa*/ 	.short	(.L_86 - .L_85)
	.align		4
.L_85:
        /*01fc*/ 	.word	index@(_Z6reduceILj4ELb0EEvPKdPdii)
        /*0200*/ 	.word	0x00000000


	//----- nvinfo : EIATTR_MIN_STACK_SIZE
	.align		4
.L_86:
        /*0204*/ 	.byte	0x04, 0x12
        /*0206*/ 	.short	(.L_88 - .L_87)
	.align		4
.L_87:
        /*0208*/ 	.word	index@(_Z6reduceILj8ELb0EEvPKdPdii)
        /*020c*/ 	.word	0x00000000


	//----- nvinfo : EIATTR_MIN_STACK_SIZE
	.align		4
.L_88:
        /*0210*/ 	.byte	0x04, 0x12
        /*0212*/ 	.short	(.L_90 - .L_89)
	.align		4
.L_89:
        /*0214*/ 	.word	index@(_Z6reduceILj16ELb0EEvPKdPdii)
        /*0218*/ 	.word	0x00000000


	//----- nvinfo : EIATTR_MIN_STACK_SIZE
	.align		4
.L_90:
        /*021c*/ 	.byte	0x04, 0x12
        /*021e*/ 	.short	(.L_92 - .L_91)
	.align		4
.L_91:
        /*0220*/ 	.word	index@(_Z6reduceILj32ELb0EEvPKdPdii)
        /*0224*/ 	.word	0x00000000


	//----- nvinfo : EIATTR_MIN_STACK_SIZE
	.align		4
.L_92:
        /*0228*/ 	.byte	0x04, 0x12
        /*022a*/ 	.short	(.L_94 - .L_93)
	.align		4
.L_93:
        /*022c*/ 	.word	index@(_Z6reduceILj64ELb0EEvPKdPdii)
        /*0230*/ 	.word	0x00000000


	//----- nvinfo : EIATTR_MIN_STACK_SIZE
	.align		4
.L_94:
        /*0234*/ 	.byte	0x04, 0x12
        /*0236*/ 	.short	(.L_96 - .L_95)
	.align		4
.L_95:
        /*0238*/ 	.word	index@(_Z6reduceILj128ELb0EEvPKdPdii)
        /*023c*/ 	.word	0x00000000


	//----- nvinfo : EIATTR_MIN_STACK_SIZE
	.align		4
.L_96:
        /*0240*/ 	.byte	0x04, 0x12
        /*0242*/ 	.short	(.L_98 - .L_97)
	.align		4
.L_97:
        /*0244*/ 	.word	index@(_Z6reduceILj256ELb0EEvPKdPdii)
        /*0248*/ 	.word	0x00000000


	//----- nvinfo : EIATTR_MIN_STACK_SIZE
	.align		4
.L_98:
        /*024c*/ 	.byte	0x04, 0x12
        /*024e*/ 	.short	(.L_100 - .L_99)
	.align		4
.L_99:
        /*0250*/ 	.word	index@(_Z6reduceILj512ELb0EEvPKdPdii)
        /*0254*/ 	.word	0x00000000


	//----- nvinfo : EIATTR_MIN_STACK_SIZE
	.align		4
.L_100:
        /*0258*/ 	.byte	0x04, 0x12
        /*025a*/ 	.short	(.L_102 - .L_101)
	.align		4
.L_101:
        /*025c*/ 	.word	index@(_Z6reduceILj1ELb1EEvPKdPdii)
        /*0260*/ 	.word	0x00000000


	//----- nvinfo : EIATTR_MIN_STACK_SIZE
	.align		4
.L_102:
        /*0264*/ 	.byte	0x04, 0x12
        /*0266*/ 	.short	(.L_104 - .L_103)
	.align		4
.L_103:
        /*0268*/ 	.word	index@(_Z6reduceILj2ELb1EEvPKdPdii)
        /*026c*/ 	.word	0x00000000


	//----- nvinfo : EIATTR_MIN_STACK_SIZE
	.align		4
.L_104:
        /*0270*/ 	.byte	0x04, 0x12
        /*0272*/ 	.short	(.L_106 - .L_105)
	.align		4
.L_105:
        /*0274*/ 	.word	index@(_Z6reduceILj4ELb1EEvPKdPdii)
        /*0278*/ 	.word	0x00000000


	//----- nvinfo : EIATTR_MIN_STACK_SIZE
	.align		4
.L_106:
        /*027c*/ 	.byte	0x04, 0x12
        /*027e*/ 	.short	(.L_108 - .L_107)
	.align		4
.L_107:
        /*0280*/ 	.word	index@(_Z6reduceILj8ELb1EEvPKdPdii)
        /*0284*/ 	.word	0x00000000


	//----- nvinfo : EIATTR_MIN_STACK_SIZE
	.align		4
.L_108:
        /*0288*/ 	.byte	0x04, 0x12
        /*028a*/ 	.short	(.L_110 - .L_109)
	.align		4
.L_109:
        /*028c*/ 	.word	index@(_Z6reduceILj16ELb1EEvPKdPdii)
        /*0290*/ 	.word	0x00000000


	//----- nvinfo : EIATTR_MIN_STACK_SIZE
	.align		4
.L_110:
        /*0294*/ 	.byte	0x04, 0x12
        /*0296*/ 	.short	(.L_112 - .L_111)
	.align		4
.L_111:
        /*0298*/ 	.word	index@(_Z6reduceILj32ELb1EEvPKdPdii)
        /*029c*/ 	.word	0x00000000


	//----- nvinfo : EIATTR_MIN_STACK_SIZE
	.align		4
.L_112:
        /*02a0*/ 	.byte	0x04, 0x12
        /*02a2*/ 	.short	(.L_114 - .L_113)
	.align		4
.L_113:
        /*02a4*/ 	.word	index@(_Z6reduceILj64ELb1EEvPKdPdii)
        /*02a8*/ 	.word	0x00000000


	//----- nvinfo : EIATTR_MIN_STACK_SIZE
	.align		4
.L_114:
        /*02ac*/ 	.byte	0x04, 0x12
        /*02ae*/ 	.short	(.L_116 - .L_115)
	.align		4
.L_115:
        /*02b0*/ 	.word	index@(_Z6reduceILj128ELb1EEvPKdPdii)
        /*02b4*/ 	.word	0x00000000


	//----- nvinfo : EIATTR_MIN_STACK_SIZE
	.align		4
.L_116:
        /*02b8*/ 	.byte	0x04, 0x12
        /*02ba*/ 	.short	(.L_118 - .L_117)
	.align		4
.L_117:
        /*02bc*/ 	.word	index@(_Z6reduceILj256ELb1EEvPKdPdii)
        /*02c0*/ 	.word	0x00000000


	//----- nvinfo : EIATTR_MIN_STACK_SIZE
	.align		4
.L_118:
        /*02c4*/ 	.byte	0x04, 0x12
        /*02c6*/ 	.short	(.L_120 - .L_119)
	.align		4
.L_119:
        /*02c8*/ 	.word	index@(_Z6reduceILj512ELb1EEvPKdPdii)
        /*02cc*/ 	.word	0x00000000
.L_120:


//--------------------- .nv.compat                --------------------------
	.section	.nv.compat,"",@"SHT_CUDA_COMPAT_INFO"
	.align	4
        /*0000*/ 	.byte	0x02, 0x09, 0x00, 0x00, 0x02, 0x02, 0x01, 0x00, 0x02, 0x05, 0x05, 0x00, 0x03, 0x07, 0x01, 0x01
        /*0010*/ 	.byte	0x02, 0x03, 0x00, 0x00, 0x02, 0x06, 0x01, 0x00, 0x04, 0x0b, 0x08, 0x00, 0x01, 0x00, 0x00, 0x00
        /*0020*/ 	.byte	0x00, 0x00, 0x00, 0x00


//--------------------- .nv.info._Z6reduceILj1ELb0EEvPKdPdii --------------------------
	.section	.nv.info._Z6reduceILj1ELb0EEvPKdPdii,"",@"SHT_CUDA_INFO"
	.sectionflags	@""
	.align	4


	//----- nvinfo : EIATTR_CUDA_API_VERSION
	.align		4
        /*0000*/ 	.byte	0x04, 0x37
        /*0002*/ 	.short	(.L_122 - .L_121)
.L_121:
        /*0004*/ 	.word	0x00000082


	//----- nvinfo : EIATTR_KPARAM_INFO
	.align		4
.L_122:
        /*0008*/ 	.byte	0x04, 0x17
        /*000a*/ 	.short	(.L_124 - .L_123)
.L_123:
        /*000c*/ 	.word	0x00000000
        /*0010*/ 	.short	0x0003
        /*0012*/ 	.short	0x0014
        /*0014*/ 	.byte	0x00, 0xf0, 0x11, 0x00


	//----- nvinfo : EIATTR_KPARAM_INFO
	.align		4
.L_124:
        /*0018*/ 	.byte	0x04, 0x17
        /*001a*/ 	.short	(.L_126 - .L_125)
.L_125:
        /*001c*/ 	.word	0x00000000
        /*0020*/ 	.short	0x0002
        /*0022*/ 	.short	0x0010
        /*0024*/ 	.byte	0x00, 0xf0, 0x11, 0x00


	//----- nvinfo : EIATTR_KPARAM_INFO
	.align		4
.L_126:
        /*0028*/ 	.byte	0x04, 0x17
        /*002a*/ 	.short	(.L_128 - .L_127)
.L_127:
        /*002c*/ 	.word	0x00000000
        /*0030*/ 	.short	0x0001
        /*0032*/ 	.short	0x0008
        /*0034*/ 	.byte	0x00, 0xf5, 0x21, 0x00


	//----- nvinfo : EIATTR_KPARAM_INFO
	.align		4
.L_128:
        /*0038*/ 	.byte	0x04, 0x17
        /*003a*/ 	.short	(.L_130 - .L_129)
.L_129:
        /*003c*/ 	.word	0x00000000
        /*0040*/ 	.short	0x0000
        /*0042*/ 	.short	0x0000
        /*0044*/ 	.byte	0x00, 0xf5, 0x21, 0x00


	//----- nvinfo : EIATTR_SPARSE_MMA_MASK
	.align		4
.L_130:
        /*0048*/ 	.byte	0x03, 0x50
        /*004a*/ 	.short	0x0000


	//----- nvinfo : EIATTR_MAXREG_COUNT
	.align		4
        /*004c*/ 	.byte	0x03, 0x1b
        /*004e*/ 	.short	0x00ff


	//----- nvinfo : EIATTR_NUM_BARRIERS
	.align		4
        /*0050*/ 	.byte	0x02, 0x4c
        /*0052*/ 	.byte	0x01
	.zero		1


	//----- nvinfo : EIATTR_MERCURY_ISA_VERSION
	.align		4
        /*0054*/ 	.byte	0x03, 0x5f
        /*0056*/ 	.short	0x0101


	//----- nvinfo : EIATTR_VRC_CTA_INIT_COUNT
	.align		4
        /*0058*/ 	.byte	0x02, 0x4a
	.zero		1
	.zero		1


	//----- nvinfo : EIATTR_EXIT_INSTR_OFFSETS
	.align		4
        /*005c*/ 	.byte	0x04, 0x1c
        /*005e*/ 	.short	(.L_132 - .L_131)


	//   ....[0]....
.L_131:
        /*0060*/ 	.word	0x00000620


	//   ....[1]....
        /*0064*/ 	.word	0x00000730


	//   ....[2]....
        /*0068*/ 	.word	0x00000ee0


	//   ....[3]....
        /*006c*/ 	.word	0x00000f40


	//----- nvinfo : EIATTR_CRS_STACK_SIZE
	.align		4
.L_132:
        /*0070*/ 	.byte	0x04, 0x1e
        /*0072*/ 	.short	(.L_134 - .L_133)
.L_133:
        /*0074*/ 	.word	0x00000000


	//----- nvinfo : EIATTR_CBANK_PARAM_SIZE
	.align		4
.L_134:
        /*0078*/ 	.byte	0x03, 0x19
        /*007a*/ 	.short	0x0018


	//----- nvinfo : EIATTR_PARAM_CBANK
	.align		4
        /*007c*/ 	.byte	0x04, 0x0a
        /*007e*/ 	.short	(.L_136 - .L_135)
	.align		4
.L_135:
        /*0080*/ 	.word	index@(.nv.constant0._Z6reduceILj1ELb0EEvPKdPdii)
        /*0084*/ 	.short	0x0380
        /*0086*/ 	.short	0x0018


	//----- nvinfo : EIATTR_SW_WAR
	.align		4
.L_136:
        /*0088*/ 	.byte	0x04, 0x36
        /*008a*/ 	.short	(.L_138 - .L_137)
.L_137:
        /*008c*/ 	.word	0x00000008
.L_138:


//--------------------- .nv.info._Z6reduceILj2ELb0EEvPKdPdii --------------------------
	.section	.nv.info._Z6reduceILj2ELb0EEvPKdPdii,"",@"SHT_CUDA_INFO"
	.sectionflags	@""
	.align	4


	//----- nvinfo : EIATTR_CUDA_API_VERSION
	.align		4
        /*0000*/ 	.byte	0x04, 0x37
        /*0002*/ 	.short	(.L_140 - .L_139)
.L_139:
        /*0004*/ 	.word	0x00000082


	//----- nvinfo : EIATTR_KPARAM_INFO
	.align		4
.L_140:
        /*0008*/ 	.byte	0x04, 0x17
        /*000a*/ 	.short	(.L_142 - .L_141)
.L_141:
        /*000c*/ 	.word	0x00000000
        /*0010*/ 	.short	0x0003
        /*0012*/ 	.short	0x0014
        /*0014*/ 	.byte	0x00, 0xf0, 0x11, 0x00


	//----- nvinfo : EIATTR_KPARAM_INFO
	.align		4
.L_142:
        /*0018*/ 	.byte	0x04, 0x17
        /*001a*/ 	.short	(.L_144 - .L_143)
.L_143:
        /*001c*/ 	.word	0x00000000
        /*0020*/ 	.short	0x0002
        /*0022*/ 	.short	0x0010
        /*0024*/ 	.byte	0x00, 0xf0, 0x11, 0x00


	//----- nvinfo : EIATTR_KPARAM_INFO
	.align		4
.L_144:
        /*0028*/ 	.byte	0x04, 0x17
        /*002a*/ 	.short	(.L_146 - .L_145)
.L_145:
        /*002c*/ 	.word	0x00000000
        /*0030*/ 	.short	0x0001
        /*0032*/ 	.short	0x0008
        /*0034*/ 	.byte	0x00, 0xf5, 0x21, 0x00


	//----- nvinfo : EIATTR_KPARAM_INFO
	.align		4
.L_146:
        /*0038*/ 	.byte	0x04, 0x17
        /*003a*/ 	.short	(.L_148 - .L_147)
.L_147:
        /*003c*/ 	.word	0x00000000
        /*0040*/ 	.short	0x0000
        /*0042*/ 	.short	0x0000
        /*0044*/ 	.byte	0x00, 0xf5, 0x21, 0x00


	//----- nvinfo : EIATTR_SPARSE_MMA_MASK
	.align		4
.L_148:
        /*0048*/ 	.byte	0x03, 0x50
        /*004a*/ 	.short	0x0000


	//----- nvinfo : EIATTR_MAXREG_COUNT
	.align		4
        /*004c*/ 	.byte	0x03, 0x1b
        /*004e*/ 	.short	0x00ff


	//----- nvinfo : EIATTR_NUM_BARRIERS
	.align		4
        /*0050*/ 	.byte	0x02, 0x4c
        /*0052*/ 	.byte	0x01
	.zero		1


	//----- nvinfo : EIATTR_MERCURY_ISA_VERSION
	.align		4
        /*0054*/ 	.byte	0x03, 0x5f
        /*0056*/ 	.short	0x0101


	//----- nvinfo : EIATTR_VRC_CTA_INIT_COUNT
	.align		4
        /*0058*/ 	.byte	0x02, 0x4a
	.zero		1
	.zero		1


	//----- nvinfo : EIATTR_EXIT_INSTR_OFFSETS
	.align		4
        /*005c*/ 	.byte	0x04, 0x1c
        /*005e*/ 	.short	(.L_150 - .L_149)


	//   ....[0]....
.L_149:
        /*0060*/ 	.word	0x000006b0


	//   ....[1]....
        /*0064*/ 	.word	0x000007c0


	//   ....[2]....
        /*0068*/ 	.word	0x00000fb0


	//   ....[3]....
        /*006c*/ 	.word	0x00001010


	//----- nvinfo : EIATTR_CRS_STACK_SIZE
	.align		4
.L_150:
        /*0070*/ 	.byte	0x04, 0x1e
        /*0072*/ 	.short	(.L_152 - .L_151)
.L_151:
        /*0074*/ 	.word	0x00000000


	//----- nvinfo : EIATTR_CBANK_PARAM_SIZE
	.align		4
.L_152:
        /*0078*/ 	.byte	0x03, 0x19
        /*007a*/ 	.short	0x0018


	//----- nvinfo : EIATTR_PARAM_CBANK
	.align		4
        /*007c*/ 	.byte	0x04, 0x0a
        /*007e*/ 	.short	(.L_154 - .L_153)
	.align		4
.L_153:
        /*0080*/ 	.word	index@(.nv.constant0._Z6reduceILj2ELb0EEvPKdPdii)
        /*0084*/ 	.short	0x0380
        /*0086*/ 	.short	0x0018


	//----- nvinfo : EIATTR_SW_WAR
	.align		4
.L_154:
        /*0088*/ 	.byte	0x04, 0x36
        /*008a*/ 	.short	(.L_156 - .L_155)
.L_155:
        /*008c*/ 	.word	0x00000008
.L_156:


//--------------------- .nv.info._Z6reduceILj4ELb0EEvPKdPdii --------------------------
	.section	.nv.info._Z6reduceILj4ELb0EEvPKdPdii,"",@"SHT_CUDA_INFO"
	.sectionflags	@""
	.align	4


	//----- nvinfo : EIATTR_CUDA_API_VERSION
	.align		4
        /*0000*/ 	.byte	0x04, 0x37
        /*0002*/ 	.short	(.L_158 - .L_157)
.L_157:
        /*0004*/ 	.word	0x00000082


	//----- nvinfo : EIATTR_KPARAM_INFO
	.align		4
.L_158:
        /*0008*/ 	.byte	0x04, 0x17
        /*000a*/ 	.short	(.L_160 - .L_159)
.L_159:
        /*000c*/ 	.word	0x00000000
        /*0010*/ 	.short	0x0003
        /*0012*/ 	.short	0x0014
        /*0014*/ 	.byte	0x00, 0xf0, 0x11, 0x00


	//----- nvinfo : EIATTR_KPARAM_INFO
	.align		4
.L_160:
        /*0018*/ 	.byte	0x04, 0x17
        /*001a*/ 	.short	(.L_162 - .L_161)
.L_161:
        /*001c*/ 	.word	0x00000000
        /*0020*/ 	.short	0x0002
        /*0022*/ 	.short	0x0010
        /*0024*/ 	.byte	0x00, 0xf0, 0x11, 0x00


	//----- nvinfo : EIATTR_KPARAM_INFO
	.align		4
.L_162:
        /*0028*/ 	.byte	0x04, 0x17
        /*002a*/ 	.short	(.L_164 - .L_163)
.L_163:
        /*002c*/ 	.word	0x00000000
        /*0030*/ 	.short	0x0001
        /*0032*/ 	.short	0x0008
        /*0034*/ 	.byte	0x00, 0xf5, 0x21, 0x00


	//----- nvinfo : EIATTR_KPARAM_INFO
	.align		4
.L_164:
        /*0038*/ 	.byte	0x04, 0x17
        /*003a*/ 	.short	(.L_166 - .L_165)
.L_165:
        /*003c*/ 	.word	0x00000000
        /*0040*/ 	.short	0x0000
        /*0042*/ 	.short	0x0000
        /*0044*/ 	.byte	0x00, 0xf5, 0x21, 0x00


	//----- nvinfo : EIATTR_SPARSE_MMA_MASK
	.align		4
.L_166:
        /*0048*/ 	.byte	0x03, 0x50
        /*004a*/ 	.short	0x0000


	//----- nvinfo : EIATTR_MAXREG_COUNT
	.align		4
        /*004c*/ 	.byte	0x03, 0x1b
        /*004e*/ 	.short	0x00ff


	//----- nvinfo : EIATTR_NUM_BARRIERS
	.align		4
        /*0050*/ 	.byte	0x02, 0x4c
        /*0052*/ 	.byte	0x01
	.zero		1


	//----- nvinfo : EIATTR_MERCURY_ISA_VERSION
	.align		4
        /*0054*/ 	.byte	0x03, 0x5f
        /*0056*/ 	.short	0x0101


	//----- nvinfo : EIATTR_VRC_CTA_INIT_COUNT
	.align		4
        /*0058*/ 	.byte	0x02, 0x4a
	.zero		1
	.zero		1


	//----- nvinfo : EIATTR_EXIT_INSTR_OFFSETS
	.align		4
        /*005c*/ 	.byte	0x04, 0x1c
        /*005e*/ 	.short	(.L_168 - .L_167)


	//   ....[0]....
.L_167:
        /*0060*/ 	.word	0x000006e0


	//   ....[1]....
        /*0064*/ 	.word	0x000007f0


	//   ....[2]....
        /*0068*/ 	.word	0x00001010


	//   ....[3]....
        /*006c*/ 	.word	0x00001070


	//----- nvinfo : EIATTR_CRS_STACK_SIZE
	.align		4
.L_168:
        /*0070*/ 	.byte	0x04, 0x1e
        /*0072*/ 	.short	(.L_170 - .L_169)
.L_169:
        /*0074*/ 	.word	0x00000000


	//----- nvinfo : EIATTR_CBANK_PARAM_SIZE
	.align		4
.L_170:
        /*0078*/ 	.byte	0x03, 0x19
        /*007a*/ 	.short	0x0018


	//----- nvinfo : EIATTR_PARAM_CBANK
	.align		4
        /*007c*/ 	.byte	0x04, 0x0a
        /*007e*/ 	.short	(.L_172 - .L_171)
	.align		4
.L_171:
        /*0080*/ 	.word	index@(.nv.constant0._Z6reduceILj4ELb0EEvPKdPdii)
        /*0084*/ 	.short	0x0380
        /*0086*/ 	.short	0x0018


	//----- nvinfo : EIATTR_SW_WAR
	.align		4
.L_172:
        /*0088*/ 	.byte	0x04, 0x36
        /*008a*/ 	.short	(.L_174 - .L_173)
.L_173:
        /*008c*/ 	.word	0x00000008
.L_174:


//--------------------- .nv.info._Z6reduceILj8ELb0EEvPKdPdii --------------------------
	.section	.nv.info._Z6reduceILj8ELb0EEvPKdPdii,"",@"SHT_CUDA_INFO"
	.sectionflags	@""
	.align	4


	//----- nvinfo : EIATTR_CUDA_API_VERSION
	.align		4
        /*0000*/ 	.byte	0x04, 0x37
        /*0002*/ 	.short	(.L_176 - .L_175)
.L_175:
        /*0004*/ 	.word	0x00000082


	//----- nvinfo : EIATTR_KPARAM_INFO
	.align		4
.L_176:
        /*0008*/ 	.byte	0x04, 0x17
        /*000a*/ 	.short	(.L_178 - .L_177)
.L_177:
        /*000c*/ 	.word	0x00000000
        /*0010*/ 	.short	0x0003
        /*0012*/ 	.short	0x0014
        /*0014*/ 	.byte	0x00, 0xf0, 0x11, 0x00


	//----- nvinfo : EIATTR_KPARAM_INFO
	.align		4
.L_178:
        /*0018*/ 	.byte	0x04, 0x17
        /*001a*/ 	.short	(.L_180 - .L_179)
.L_179:
        /*001c*/ 	.word	0x00000000
        /*0020*/ 	.short	0x0002
        /*0022*/ 	.short	0x0010
        /*0024*/ 	.byte	0x00, 0xf0, 0x11, 0x00


	//----- nvinfo : EIATTR_KPARAM_INFO
	.align		4
.L_180:
        /*0028*/ 	.byte	0x04, 0x17
        /*002a*/ 	.short	(.L_182 - .L_181)
.L_181:
        /*002c*/ 	.word	0x00000000
        /*0030*/ 	.short	0x0001
        /*0032*/ 	.short	0x0008
        /*0034*/ 	.byte	0x00, 0xf5, 0x21, 0x00


	//----- nvinfo : EIATTR_KPARAM_INFO
	.align		4
.L_182:
        /*0038*/ 	.byte	0x04, 0x17
        /*003a*/ 	.short	(.L_184 - .L_183)
.L_183:
        /*003c*/ 	.word	0x00000000
        /*0040*/ 	.short	0x0000
        /*0042*/ 	.short	0x0000
        /*0044*/ 	.byte	0x00, 0xf5, 0x21, 0x00


	//----- nvinfo : EIATTR_SPARSE_MMA_MASK
	.align		4
.L_184:
        /*0048*/ 	.byte	0x03, 0x50
        /*004a*/ 	.short	0x0000


	//----- nvinfo : EIATTR_MAXREG_COUNT
	.align		4
        /*004c*/ 	.byte	0x03, 0x1b
        /*004e*/ 	.short	0x00ff


	//----- nvinfo : EIATTR_NUM_BARRIERS
	.align		4
        /*0050*/ 	.byte	0x02, 0x4c
        /*0052*/ 	.byte	0x01
	.zero		1


	//----- nvinfo : EIATTR_MERCURY_ISA_VERSION
	.align		4
        /*0054*/ 	.byte	0x03, 0x5f
        /*0056*/ 	.short	0x0101


	//----- nvinfo : EIATTR_VRC_CTA_INIT_COUNT
	.align		4
        /*0058*/ 	.byte	0x02, 0x4a
	.zero		1
	.zero		1


	//----- nvinfo : EIATTR_EXIT_INSTR_OFFSETS
	.align		4
        /*005c*/ 	.byte	0x04, 0x1c
        /*005e*/ 	.short	(.L_186 - .L_185)


	//   ....[0]....
.L_185:
        /*0060*/ 	.word	0x00000710


	//   ....[1]....
        /*0064*/ 	.word	0x00000820


	//   ....[2]....
        /*0068*/ 	.word	0x000010a0


	//   ....[3]....
        /*006c*/ 	.word	0x00001100


	//----- nvinfo : EIATTR_CRS_STACK_SIZE
	.align		4
.L_186:
        /*0070*/ 	.byte	0x04, 0x1e
        /*0072*/ 	.short	(.L_188 - .L_187)
.L_187:
        /*0074*/ 	.word	0x00000000


	//----- nvinfo : EIATTR_CBANK_PARAM_SIZE
	.align		4
.L_188:
        /*0078*/ 	.byte	0x03, 0x19
        /*007a*/ 	.short	0x0018


	//----- nvinfo : EIATTR_PARAM_CBANK
	.align		4
        /*007c*/ 	.byte	0x04, 0x0a
        /*007e*/ 	.short	(.L_190 - .L_189)
	.align		4
.L_189:
        /*0080*/ 	.word	index@(.nv.constant0._Z6reduceILj8ELb0EEvPKdPdii)
        /*0084*/ 	.short	0x0380
        /*0086*/ 	.short	0x0018


	//----- nvinfo : EIATTR_SW_WAR
	.align		4
.L_190:
        /*0088*/ 	.byte	0x04, 0x36
        /*008a*/ 	.short	(.L_192 - .L_191)
.L_191:
        /*008c*/ 	.word	0x00000008
.L_192:


//--------------------- .nv.info._Z6reduceILj16ELb0EEvPKdPdii --------------------------
	.section	.nv.info._Z6reduceILj16ELb0EEvPKdPdii,"",@"SHT_CUDA_INFO"
	.sectionflags	@""
	.align	4


	//----- nvinfo : EIATTR_CUDA_API_VERSION
	.align		4
        /*0000*/ 	.byte	0x04, 0x37
        /*0002*/ 	.short	(.L_194 - .L_193)
.L_193:
        /*0004*/ 	.word	0x00000082


	//----- nvinfo : EIATTR_KPARAM_INFO
	.align		4
.L_194:
        /*0008*/ 	.byte	0x04, 0x17
        /*000a*/ 	.short	(.L_196 - .L_195)
.L_195:
        /*000c*/ 	.word	0x00000000
        /*0010*/ 	.short	0x0003
        /*0012*/ 	.short	0x0014
        /*0014*/ 	.byte	0x00, 0xf0, 0x11, 0x00


	//----- nvinfo : EIATTR_KPARAM_INFO
	.align		4
.L_196:
        /*0018*/ 	.byte	0x04, 0x17
        /*001a*/ 	.short	(.L_198 - .L_197)
.L_197:
        /*001c*/ 	.word	0x00000000
        /*0020*/ 	.short	0x0002
        /*0022*/ 	.short	0x0010
        /*0024*/ 	.byte	0x00, 0xf0, 0x11, 0x00


	//----- nvinfo : EIATTR_KPARAM_INFO
	.align		4
.L_198:
        /*0028*/ 	.byte	0x04, 0x17
        /*002a*/ 	.short	(.L_200 - .L_199)
.L_199:
        /*002c*/ 	.word	0x00000000
        /*0030*/ 	.short	0x0001
        /*0032*/ 	.short	0x0008
        /*0034*/ 	.byte	0x00, 0xf5, 0x21, 0x00


	//----- nvinfo : EIATTR_KPARAM_INFO
	.align		4
.L_200:
        /*0038*/ 	.byte	0x04, 0x17
        /*003a*/ 	.short	(.L_202 - .L_201)
.L_201:
        /*003c*/ 	.word	0x00000000
        /*0040*/ 	.short	0x0000
        /*0042*/ 	.short	0x0000
        /*0044*/ 	.byte	0x00, 0xf5, 0x21, 0x00


	//----- nvinfo : EIATTR_SPARSE_MMA_MASK
	.align		4
.L_202:
        /*0048*/ 	.byte	0x03, 0x50
        /*004a*/ 	.short	0x0000


	//----- nvinfo : EIATTR_MAXREG_COUNT
	.align		4
        /*004c*/ 	.byte	0x03, 0x1b
        /*004e*/ 	.short	0x00ff


	//----- nvinfo : EIATTR_NUM_BARRIERS
	.align		4
        /*0050*/ 	.byte	0x02, 0x4c
        /*0052*/ 	.byte	0x01
	.zero		1


	//----- nvinfo : EIATTR_MERCURY_ISA_VERSION
	.align		4
        /*0054*/ 	.byte	0x03, 0x5f
        /*0056*/ 	.short	0x0101


	//----- nvinfo : EIATTR_VRC_CTA_INIT_COUNT
	.align		4
        /*0058*/ 	.byte	0x02, 0x4a
	.zero		1
	.zero		1


	//----- nvinfo : EIATTR_EXIT_INSTR_OFFSETS
	.align		4
        /*005c*/ 	.byte	0x04, 0x1c
        /*005e*/ 	.short	(.L_204 - .L_203)


	//   ....[0]....
.L_203:
        /*0060*/ 	.word	0x00000740


	//   ....[1]....
        /*0064*/ 	.word	0x00000850


	//   ....[2]....
        /*0068*/ 	.word	0x00001100


	//   ....[3]....
        /*006c*/ 	.word	0x00001160


	//----- nvinfo : EIATTR_CRS_STACK_SIZE
	.align		4
.L_204:
        /*0070*/ 	.byte	0x04, 0x1e
        /*0072*/ 	.short	(.L_206 - .L_205)
.L_205:
        /*0074*/ 	.word	0x00000000


	//----- nvinfo : EIATTR_CBANK_PARAM_SIZE
	.align		4
.L_206:
        /*0078*/ 	.byte	0x03, 0x19
        /*007a*/ 	.short	0x0018


	//----- nvinfo : EIATTR_PARAM_CBANK
	.align		4
        /*007c*/ 	.byte	0x04, 0x0a
        /*007e*/ 	.short	(.L_208 - .L_207)
	.align		4
.L_207:
        /*0080*/ 	.word	index@(.nv.constant0._Z6reduceILj16ELb0EEvPKdPdii)
        /*0084*/ 	.short	0x0380
        /*0086*/ 	.short	0x0018


	//----- nvinfo : EIATTR_SW_WAR
	.align		4
.L_208:
        /*0088*/ 	.byte	0x04, 0x36
        /*008a*/ 	.short	(.L_210 - .L_209)
.L_209:
        /*008c*/ 	.word	0x00000008
.L_210:


//--------------------- .nv.info._Z6reduceILj32ELb0EEvPKdPdii --------------------------
	.section	.nv.info._Z6reduceILj32ELb0EEvPKdPdii,"",@"SHT_CUDA_INFO"
	.sectionflags	@""
	.align	4


	//----- nvinfo : EIATTR_CUDA_API_VERSION
	.align		4
        /*0000*/ 	.byte	0x04, 0x37
        /*0002*/ 	.short	(.L_212 - .L_211)
.L_211:
        /*0004*/ 	.word	0x00000082


	//----- nvinfo : EIATTR_KPARAM_INFO
	.align		4
.L_212:
        /*0008*/ 	.byte	0x04, 0x17
        /*000a*/ 	.short	(.L_214 - .L_213)
.L_213:
        /*000c*/ 	.word	0x00000000
        /*0010*/ 	.short	0x0003
        /*0012*/ 	.short	0x0014
        /*0014*/ 	.byte	0x00, 0xf0, 0x11, 0x00


	//----- nvinfo : EIATTR_KPARAM_INFO
	.align		4
.L_214:
        /*0018*/ 	.byte	0x04, 0x17
        /*001a*/ 	.short	(.L_216 - .L_215)
.L_215:
        /*001c*/ 	.word	0x00000000
        /*0020*/ 	.short	0x0002
        /*0022*/ 	.short	0x0010
        /*0024*/ 	.byte	0x00, 0xf0, 0x11, 0x00


	//----- nvinfo : EIATTR_KPARAM_INFO
	.align		4
.L_216:
        /*0028*/ 	.byte	0x04, 0x17
        /*002a*/ 	.short	(.L_218 - .L_217)
.L_217:
        /*002c*/ 	.word	0x00000000
        /*0030*/ 	.short	0x0001
        /*0032*/ 	.short	0x0008
        /*0034*/ 	.byte	0x00, 0xf5, 0x21, 0x00


	//----- nvinfo : EIATTR_KPARAM_INFO
	.align		4
.L_218:
        /*0038*/ 	.byte	0x04, 0x17
        /*003a*/ 	.short	(.L_220 - .L_219)
.L_219:
        /*003c*/ 	.word	0x00000000
        /*0040*/ 	.short	0x0000
        /*0042*/ 	.short	0x0000
        /*0044*/ 	.byte	0x00, 0xf5, 0x21, 0x00


	//----- nvinfo : EIATTR_SPARSE_MMA_MASK
	.align		4
.L_220:
        /*0048*/ 	.byte	0x03, 0x50
        /*004a*/ 	.short	0x0000


	//----- nvinfo : EIATTR_MAXREG_COUNT
	.align		4
        /*004c*/ 	.byte	0x03, 0x1b
        /*004e*/ 	.short	0x00ff


	//----- nvinfo : EIATTR_NUM_BARRIERS
	.align		4
        /*0050*/ 	.byte	0x02, 0x4c
        /*0052*/ 	.byte	0x01
	.zero		1


	//----- nvinfo : EIATTR_MERCURY_ISA_VERSION
	.align		4
        /*0054*/ 	.byte	0x03, 0x5f
        /*0056*/ 	.short	0x0101


	//----- nvinfo : EIATTR_VRC_CTA_INIT_COUNT
	.align		4
        /*0058*/ 	.byte	0x02, 0x4a
	.zero		1
	.zero		1


	//----- nvinfo : EIATTR_EXIT_INSTR_OFFSETS
	.align		4
        /*005c*/ 	.byte	0x04, 0x1c
        /*005e*/ 	.short	(.L_222 - .L_221)


	//   ....[0]....
.L_221:
        /*0060*/ 	.word	0x00000770


	//   ....[1]....
        /*0064*/ 	.word	0x00000880


	//   ....[2]....
        /*0068*/ 	.word	0x00001160


	//   ....[3]....
        /*006c*/ 	.word	0x000011c0


	//----- nvinfo : EIATTR_CRS_STACK_SIZE
	.align		4
.L_222:
        /*0070*/ 	.byte	0x04, 0x1e
        /*0072*/ 	.short	(.L_224 - .L_223)
.L_223:
        /*0074*/ 	.word	0x00000000


	//----- nvinfo : EIATTR_CBANK_PARAM_SIZE
	.align		4
.L_224:
        /*0078*/ 	.byte	0x03, 0x19
        /*007a*/ 	.short	0x0018


	//----- nvinfo : EIATTR_PARAM_CBANK
	.align		4
        /*007c*/ 	.byte	0x04, 0x0a
        /*007e*/ 	.short	(.L_226 - .L_225)
	.align		4
.L_225:
        /*0080*/ 	.word	index@(.nv.constant0._Z6reduceILj32ELb0EEvPKdPdii)
        /*0084*/ 	.short	0x0380
        /*0086*/ 	.short	0x0018


	//----- nvinfo : EIATTR_SW_WAR
	.align		4
.L_226:
        /*0088*/ 	.byte	0x04, 0x36
        /*008a*/ 	.short	(.L_228 - .L_227)
.L_227:
        /*008c*/ 	.word	0x00000008
.L_228:


//--------------------- .nv.info._Z6reduceILj64ELb0EEvPKdPdii --------------------------
	.section	.nv.info._Z6reduceILj64ELb0EEvPKdPdii,"",@"SHT_CUDA_INFO"
	.sectionflags	@""
	.align	4


	//----- nvinfo : EIATTR_CUDA_API_VERSION
	.align		4
        /*0000*/ 	.byte	0x04, 0x37
        /*0002*/ 	.short	(.L_230 - .L_229)
.L_229:
        /*0004*/ 	.word	0x00000082


	//----- nvinfo : EIATTR_KPARAM_INFO
	.align		4
.L_230:
        /*0008*/ 	.byte	0x04, 0x17
        /*000a*/ 	.short	(.L_232 - .L_231)
.L_231:
        /*000c*/ 	.word	0x00000000
        /*0010*/ 	.short	0x0003
        /*0012*/ 	.short	0x0014
        /*0014*/ 	.byte	0x00, 0xf0, 0x11, 0x00


	//----- nvinfo : EIATTR_KPARAM_INFO
	.align		4
.L_232:
        /*0018*/ 	.byte	0x04, 0x17
        /*001a*/ 	.short	(.L_234 - .L_233)
.L_233:
        /*001c*/ 	.word	0x00000000
        /*0020*/ 	.short	0x0002
        /*0022*/ 	.short	0x0010
        /*0024*/ 	.byte	0x00, 0xf0, 0x11, 0x00


	//----- nvinfo : EIATTR_KPARAM_INFO
	.align		4
.L_234:
        /*0028*/ 	.byte	0x04, 0x17
        /*002a*/ 	.short	(.L_236 - .L_235)
.L_235:
        /*002c*/ 	.word	0x00000000
        /*0030*/ 	.short	0x0001
        /*0032*/ 	.short	0x0008
        /*0034*/ 	.byte	0x00, 0xf5, 0x21, 0x00


	//----- nvinfo : EIATTR_KPARAM_INFO
	.align		4
.L_236:
        /*0038*/ 	.byte	0x04, 0x17
        /*003a*/ 	.short	(.L_238 - .L_237)
.L_237:
        /*003c*/ 	.word	0x00000000
        /*0040*/ 	.short	0x0000
        /*0042*/ 	.short	0x0000
        /*0044*/ 	.byte	0x00, 0xf5, 0x21, 0x00


	//----- nvinfo : EIATTR_SPARSE_MMA_MASK
	.align		4
.L_238:
        /*0048*/ 	.byte	0x03, 0x50
        /*004a*/ 	.short	0x0000


	//----- nvinfo : EIATTR_MAXREG_COUNT
	.align		4
        /*004c*/ 	.byte	0x03, 0x1b
        /*004e*/ 	.short	0x00ff


	//----- nvinfo : EIATTR_NUM_BARRIERS
	.align		4
        /*0050*/ 	.byte	0x02, 0x4c
        /*0052*/ 	.byte	0x01
	.zero		1


	//----- nvinfo : EIATTR_MERCURY_ISA_VERSION
	.align		4
        /*0054*/ 	.byte	0x03, 0x5f
        /*0056*/ 	.short	0x0101


	//----- nvinfo : EIATTR_VRC_CTA_INIT_COUNT
	.align		4
        /*0058*/ 	.byte	0x02, 0x4a
	.zero		1
	.zero		1


	//----- nvinfo : EIATTR_EXIT_INSTR_OFFSETS
	.align		4
        /*005c*/ 	.byte	0x04, 0x1c
        /*005e*/ 	.short	(.L_240 - .L_239)


	//   ....[0]....
.L_239:
        /*0060*/ 	.word	0x000007a0


	//   ....[1]....
        /*0064*/ 	.word	0x000008b0


	//   ....[2]....
        /*0068*/ 	.word	0x000011c0


	//   ....[3]....
        /*006c*/ 	.word	0x00001220


	//----- nvinfo : EIATTR_CRS_STACK_SIZE
	.align		4
.L_240:
        /*0070*/ 	.byte	0x04, 0x1e
        /*0072*/ 	.short	(.L_242 - .L_241)
.L_241:
        /*0074*/ 	.word	0x00000000


	//----- nvinfo : EIATTR_CBANK_PARAM_SIZE
	.align		4
.L_242:
        /*0078*/ 	.byte	0x03, 0x19
        /*007a*/ 	.short	0x0018


	//----- nvinfo : EIATTR_PARAM_CBANK
	.align		4
        /*007c*/ 	.byte	0x04, 0x0a
        /*007e*/ 	.short	(.L_244 - .L_243)
	.align		4
.L_243:
        /*0080*/ 	.word	index@(.nv.constant0._Z6reduceILj64ELb0EEvPKdPdii)
        /*0084*/ 	.short	0x0380
        /*0086*/ 	.short	0x0018


	//----- nvinfo : EIATTR_SW_WAR
	.align		4
.L_244:
        /*0088*/ 	.byte	0x04, 0x36
        /*008a*/ 	.short	(.L_246 - .L_245)
.L_245:
        /*008c*/ 	.word	0x00000008
.L_246:


//--------------------- .nv.info._Z6reduceILj128ELb0EEvPKdPdii --------------------------
	.section	.nv.info._Z6reduceILj128ELb0EEvPKdPdii,"",@"SHT_CUDA_INFO"
	.sectionflags	@""
	.align	4


	//----- nvinfo : EIATTR_CUDA_API_VERSION
	.align		4
        /*0000*/ 	.byte	0x04, 0x37
        /*0002*/ 	.short	(.L_248 - .L_247)
.L_247:
        /*0004*/ 	.word	0x00000082


	//----- nvinfo : EIATTR_KPARAM_INFO
	.align		4
.L_248:
        /*0008*/ 	.byte	0x04, 0x17
        /*000a*/ 	.short	(.L_250 - .L_249)
.L_249:
        /*000c*/ 	.word	0x00000000
        /*0010*/ 	.short	0x0003
        /*0012*/ 	.short	0x0014
        /*0014*/ 	.byte	0x00, 0xf0, 0x11, 0x00


	//----- nvinfo : EIATTR_KPARAM_INFO
	.align		4
.L_250:
        /*0018*/ 	.byte	0x04, 0x17
        /*001a*/ 	.short	(.L_252 - .L_251)
.L_251:
        /*001c*/ 	.word	0x00000000
        /*0020*/ 	.short	0x0002
        /*0022*/ 	.short	0x0010
        /*0024*/ 	.byte	0x00, 0xf0, 0x11, 0x00


	//----- nvinfo : EIATTR_KPARAM_INFO
	.align		4
.L_252:
        /*0028*/ 	.byte	0x04, 0x17
        /*002a*/ 	.short	(.L_254 - .L_253)
.L_253:
        /*002c*/ 	.word	0x00000000
        /*0030*/ 	.short	0x0001
        /*0032*/ 	.short	0x0008
        /*0034*/ 	.byte	0x00, 0xf5, 0x21, 0x00


	//----- nvinfo : EIATTR_KPARAM_INFO
	.align		4
.L_254:
        /*0038*/ 	.byte	0x04, 0x17
        /*003a*/ 	.short	(.L_256 - .L_255)
.L_255:
        /*003c*/ 	.word	0x00000000
        /*0040*/ 	.short	0x0000
        /*0042*/ 	.short	0x0000
        /*0044*/ 	.byte	0x00, 0xf5, 0x21, 0x00


	//----- nvinfo : EIATTR_SPARSE_MMA_MASK
	.align		4
.L_256:
        /*0048*/ 	.byte	0x03, 0x50
        /*004a*/ 	.short	0x0000


	//----- nvinfo : EIATTR_MAXREG_COUNT
	.align		4
        /*004c*/ 	.byte	0x03, 0x1b
        /*004e*/ 	.short	0x00ff


	//----- nvinfo : EIATTR_NUM_BARRIERS
	.align		4
        /*0050*/ 	.byte	0x02, 0x4c
        /*0052*/ 	.byte	0x01
	.zero		1


	//----- nvinfo : EIATTR_MERCURY_ISA_VERSION
	.align		4
        /*0054*/ 	.byte	0x03, 0x5f
        /*0056*/ 	.short	0x0101


	//----- nvinfo : EIATTR_VRC_CTA_INIT_COUNT
	.align		4
        /*0058*/ 	.byte	0x02, 0x4a
	.zero		1
	.zero		1


	//----- nvinfo : EIATTR_EXIT_INSTR_OFFSETS
	.align		4
        /*005c*/ 	.byte	0x04, 0x1c
        /*005e*/ 	.short	(.L_258 - .L_257)


	//   ....[0]....
.L_257:
        /*0060*/ 	.word	0x00000810


	//   ....[1]....
        /*0064*/ 	.word	0x00000920


	//   ....[2]....
        /*0068*/ 	.word	0x00001270


	//   ....[3]....
        /*006c*/ 	.word	0x000012d0


	//----- nvinfo : EIATTR_CRS_STACK_SIZE
	.align		4
.L_258:
        /*0070*/ 	.byte	0x04, 0x1e
        /*0072*/ 	.short	(.L_260 - .L_259)
.L_259:
        /*0074*/ 	.word	0x00000000


	//----- nvinfo : EIATTR_CBANK_PARAM_SIZE
	.align		4
.L_260:
        /*0078*/ 	.byte	0x03, 0x19
        /*007a*/ 	.short	0x0018


	//----- nvinfo : EIATTR_PARAM_CBANK
	.align		4
        /*007c*/ 	.byte	0x04, 0x0a
        /*007e*/ 	.short	(.L_262 - .L_261)
	.align		4
.L_261:
        /*0080*/ 	.word	index@(.nv.constant0._Z6reduceILj128ELb0EEvPKdPdii)
        /*0084*/ 	.short	0x0380
        /*0086*/ 	.short	0x0018


	//----- nvinfo : EIATTR_SW_WAR
	.align		4
.L_262:
        /*0088*/ 	.byte	0x04, 0x36
        /*008a*/ 	.short	(.L_264 - .L_263)
.L_263:
        /*008c*/ 	.word	0x00000008
.L_264:


//--------------------- .nv.info._Z6reduceILj256ELb0EEvPKdPdii --------------------------
	.section	.nv.info._Z6reduceILj256ELb0EEvPKdPdii,"",@"SHT_CUDA_INFO"
	.sectionflags	@""
	.align	4


	//----- nvinfo : EIATTR_CUDA_API_VERSION
	.align		4
        /*0000*/ 	.byte	0x04, 0x37
        /*0002*/ 	.short	(.L_266 - .L_265)
.L_265:
        /*0004*/ 	.word	0x00000082


	//----- nvinfo : EIATTR_KPARAM_INFO
	.align		4
.L_266:
        /*0008*/ 	.byte	0x04, 0x17
        /*000a*/ 	.short	(.L_268 - .L_267)
.L_267:
        /*000c*/ 	.word	0x00000000
        /*0010*/ 	.short	0x0003
        /*0012*/ 	.short	0x0014
        /*0014*/ 	.byte	0x00, 0xf0, 0x11, 0x00


	//----- nvinfo : EIATTR_KPARAM_INFO
	.align		4
.L_268:
        /*0018*/ 	.byte	0x04, 0x17
        /*001a*/ 	.short	(.L_270 - .L_269)
.L_269:
        /*001c*/ 	.word	0x00000000
        /*0020*/ 	.short	0x0002
        /*0022*/ 	.short	0x0010
        /*0024*/ 	.byte	0x00, 0xf0, 0x11, 0x00


	//----- nvinfo : EIATTR_KPARAM_INFO
	.align		4
.L_270:
        /*0028*/ 	.byte	0x04, 0x17
        /*002a*/ 	.short	(.L_272 - .L_271)
.L_271:
        /*002c*/ 	.word	0x00000000
        /*0030*/ 	.short	0x0001
        /*0032*/ 	.short	0x0008
        /*0034*/ 	.byte	0x00, 0xf5, 0x21, 0x00


	//----- nvinfo : EIATTR_KPARAM_INFO
	.align		4
.L_272:
        /*0038*/ 	.byte	0x04, 0x17
        /*003a*/ 	.short	(.L_274 - .L_273)
.L_273:
        /*003c*/ 	.word	0x00000000
        /*0040*/ 	.short	0x0000
        /*0042*/ 	.short	0x0000
        /*0044*/ 	.byte	0x00, 0xf5, 0x21, 0x00


	//----- nvinfo : EIATTR_SPARSE_MMA_MASK
	.align		4
.L_274:
        /*0048*/ 	.byte	0x03, 0x50
        /*004a*/ 	.short	0x0000


	//----- nvinfo : EIATTR_MAXREG_COUNT
	.align		4
        /*004c*/ 	.byte	0x03, 0x1b
        /*004e*/ 	.short	0x00ff


	//----- nvinfo : EIATTR_NUM_BARRIERS
	.align		4
        /*0050*/ 	.byte	0x02, 0x4c
        /*0052*/ 	.byte	0x01
	.zero		1


	//----- nvinfo : EIATTR_MERCURY_ISA_VERSION
	.align		4
        /*0054*/ 	.byte	0x03, 0x5f
        /*0056*/ 	.short	0x0101


	//----- nvinfo : EIATTR_VRC_CTA_INIT_COUNT
	.align		4
        /*0058*/ 	.byte	0x02, 0x4a
	.zero		1
	.zero		1


	//----- nvinfo : EIATTR_EXIT_INSTR_OFFSETS
	.align		4
        /*005c*/ 	.byte	0x04, 0x1c
        /*005e*/ 	.short	(.L_276 - .L_275)


	//   ....[0]....
.L_275:
        /*0060*/ 	.word	0x00000860


	//   ....[1]....
        /*0064*/ 	.word	0x00000970


	//   ....[2]....
        /*0068*/ 	.word	0x00001300


	//   ....[3]....
        /*006c*/ 	.word	0x00001360


	//----- nvinfo : EIATTR_CRS_STACK_SIZE
	.align		4
.L_276:
        /*0070*/ 	.byte	0x04, 0x1e
        /*0072*/ 	.short	(.L_278 - .L_277)
.L_277:
        /*0074*/ 	.word	0x00000000


	//----- nvinfo : EIATTR_CBANK_PARAM_SIZE
	.align		4
.L_278:
        /*0078*/ 	.byte	0x03, 0x19
        /*007a*/ 	.short	0x0018


	//----- nvinfo : EIATTR_PARAM_CBANK
	.align		4
        /*007c*/ 	.byte	0x04, 0x0a
        /*007e*/ 	.short	(.L_280 - .L_279)
	.align		4
.L_279:
        /*0080*/ 	.word	index@(.nv.constant0._Z6reduceILj256ELb0EEvPKdPdii)
        /*0084*/ 	.short	0x0380
        /*0086*/ 	.short	0x0018


	//----- nvinfo : EIATTR_SW_WAR
	.align		4
.L_280:
        /*0088*/ 	.byte	0x04, 0x36
        /*008a*/ 	.short	(.L_282 - .L_281)
.L_281:
        /*008c*/ 	.word	0x00000008
.L_282:


//--------------------- .nv.info._Z6reduceILj512ELb0EEvPKdPdii --------------------------
	.section	.nv.info._Z6reduceILj512ELb0EEvPKdPdii,"",@"SHT_CUDA_INFO"
	.sectionflags	@""
	.align	4


	//----- nvinfo : EIATTR_CUDA_API_VERSION
	.align		4
        /*0000*/ 	.byte	0x04, 0x37
        /*0002*/ 	.short	(.L_284 - .L_283)
.L_283:
        /*0004*/ 	.word	0x00000082


	//----- nvinfo : EIATTR_KPARAM_INFO
	.align		4
.L_284:
        /*0008*/ 	.byte	0x04, 0x17
        /*000a*/ 	.short	(.L_286 - .L_285)
.L_285:
        /*000c*/ 	.word	0x00000000
        /*0010*/ 	.short	0x0003
        /*0012*/ 	.short	0x0014
        /*0014*/ 	.byte	0x00, 0xf0, 0x11, 0x00


	//----- nvinfo : EIATTR_KPARAM_INFO
	.align		4
.L_286:
        /*0018*/ 	.byte	0x04, 0x17
        /*001a*/ 	.short	(.L_288 - .L_287)
.L_287:
        /*001c*/ 	.word	0x00000000
        /*0020*/ 	.short	0x0002
        /*0022*/ 	.short	0x0010
        /*0024*/ 	.byte	0x00, 0xf0, 0x11, 0x00


	//----- nvinfo : EIATTR_KPARAM_INFO
	.align		4
.L_288:
        /*0028*/ 	.byte	0x04, 0x17
        /*002a*/ 	.short	(.L_290 - .L_289)
.L_289:
        /*002c*/ 	.word	0x00000000
        /*0030*/ 	.short	0x0001
        /*0032*/ 	.short	0x0008
        /*0034*/ 	.byte	0x00, 0xf5, 0x21, 0x00


	//----- nvinfo : EIATTR_KPARAM_INFO
	.align		4
.L_290:
        /*0038*/ 	.byte	0x04, 0x17
        /*003a*/ 	.short	(.L_292 - .L_291)
.L_291:
        /*003c*/ 	.word	0x00000000
        /*0040*/ 	.short	0x0000
        /*0042*/ 	.short	0x0000
        /*0044*/ 	.byte	0x00, 0xf5, 0x21, 0x00


	//----- nvinfo : EIATTR_SPARSE_MMA_MASK
	.align		4
.L_292:
        /*0048*/ 	.byte	0x03, 0x50
        /*004a*/ 	.short	0x0000


	//----- nvinfo : EIATTR_MAXREG_COUNT
	.align		4
        /*004c*/ 	.byte	0x03, 0x1b
        /*004e*/ 	.short	0x00ff


	//----- nvinfo : EIATTR_NUM_BARRIERS
	.align		4
        /*0050*/ 	.byte	0x02, 0x4c
        /*0052*/ 	.byte	0x01
	.zero		1


	//----- nvinfo : EIATTR_MERCURY_ISA_VERSION
	.align		4
        /*0054*/ 	.byte	0x03, 0x5f
        /*0056*/ 	.short	0x0101


	//----- nvinfo : EIATTR_VRC_CTA_INIT_COUNT
	.align		4
        /*0058*/ 	.byte	0x02, 0x4a
	.zero		1
	.zero		1


	//----- nvinfo : EIATTR_EXIT_INSTR_OFFSETS
	.align		4
        /*005c*/ 	.byte	0x04, 0x1c
        /*005e*/ 	.short	(.L_294 - .L_293)


	//   ....[0]....
.L_293:
        /*0060*/ 	.word	0x000008c0


	//   ....[1]....
        /*0064*/ 	.word	0x000009d0


	//   ....[2]....
        /*0068*/ 	.word	0x000013a0


	//   ....[3]....
        /*006c*/ 	.word	0x00001400


	//----- nvinfo : EIATTR_CRS_STACK_SIZE
	.align		4
.L_294:
        /*0070*/ 	.byte	0x04, 0x1e
        /*0072*/ 	.short	(.L_296 - .L_295)
.L_295:
        /*0074*/ 	.word	0x00000000


	//----- nvinfo : EIATTR_CBANK_PARAM_SIZE
	.align		4
.L_296:
        /*0078*/ 	.byte	0x03, 0x19
        /*007a*/ 	.short	0x0018


	//----- nvinfo : EIATTR_PARAM_CBANK
	.align		4
        /*007c*/ 	.byte	0x04, 0x0a
        /*007e*/ 	.short	(.L_298 - .L_297)
	.align		4
.L_297:
        /*0080*/ 	.word	index@(.nv.constant0._Z6reduceILj512ELb0EEvPKdPdii)
        /*0084*/ 	.short	0x0380
        /*0086*/ 	.short	0x0018


	//----- nvinfo : EIATTR_SW_WAR
	.align		4
.L_298:
        /*0088*/ 	.byte	0x04, 0x36
        /*008a*/ 	.short	(.L_300 - .L_299)
.L_299:
        /*008c*/ 	.word	0x00000008
.L_300:


//--------------------- .nv.info._Z6reduceILj1ELb1EEvPKdPdii --------------------------
	.section	.nv.info._Z6reduceILj1ELb1EEvPKdPdii,"",@"SHT_CUDA_INFO"
	.sectionflags	@""
	.align	4


	//----- nvinfo : EIATTR_CUDA_API_VERSION
	.align		4
        /*0000*/ 	.byte	0x04, 0x37
        /*0002*/ 	.short	(.L_302 - .L_301)
.L_301:
        /*0004*/ 	.word	0x00000082


	//----- nvinfo : EIATTR_KPARAM_INFO
	.align		4
.L_302:
        /*0008*/ 	.byte	0x04, 0x17
        /*000a*/ 	.short	(.L_304 - .L_303)
.L_303:
        /*000c*/ 	.word	0x00000000
        /*0010*/ 	.short	0x0003
        /*0012*/ 	.short	0x0014
        /*0014*/ 	.byte	0x00, 0xf0, 0x11, 0x00


	//----- nvinfo : EIATTR_KPARAM_INFO
	.align		4
.L_304:
        /*0018*/ 	.byte	0x04, 0x17
        /*001a*/ 	.short	(.L_306 - .L_305)
.L_305:
        /*001c*/ 	.word	0x00000000
        /*0020*/ 	.short	0x0002
        /*0022*/ 	.short	0x0010
        /*0024*/ 	.byte	0x00, 0xf0, 0x11, 0x00


	//----- nvinfo : EIATTR_KPARAM_INFO
	.align		4
.L_306:
        /*0028*/ 	.byte	0x04, 0x17
        /*002a*/ 	.short	(.L_308 - .L_307)
.L_307:
        /*002c*/ 	.word	0x00000000
        /*0030*/ 	.short	0x0001
        /*0032*/ 	.short	0x0008
        /*0034*/ 	.byte	0x00, 0xf5, 0x21, 0x00


	//----- nvinfo : EIATTR_KPARAM_INFO
	.align		4
.L_308:
        /*0038*/ 	.byte	0x04, 0x17
        /*003a*/ 	.short	(.L_310 - .L_309)
.L_309:
        /*003c*/ 	.word	0x00000000
        /*0040*/ 	.short	0x0000
        /*0042*/ 	.short	0x0000
        /*0044*/ 	.byte	0x00, 0xf5, 0x21, 0x00


	//----- nvinfo : EIATTR_SPARSE_MMA_MASK
	.align		4
.L_310:
        /*0048*/ 	.byte	0x03, 0x50
        /*004a*/ 	.short	0x0000


	//----- nvinfo : EIATTR_MAXREG_COUNT
	.align		4
        /*004c*/ 	.byte	0x03, 0x1b
        /*004e*/ 	.short	0x00ff


	//----- nvinfo : EIATTR_NUM_BARRIERS
	.align		4
        /*0050*/ 	.byte	0x02, 0x4c
        /*0052*/ 	.byte	0x01
	.zero		1


	//----- nvinfo : EIATTR_MERCURY_ISA_VERSION
	.align		4
        /*0054*/ 	.byte	0x03, 0x5f
        /*0056*/ 	.short	0x0101


	//----- nvinfo : EIATTR_VRC_CTA_INIT_COUNT
	.align		4
        /*0058*/ 	.byte	0x02, 0x4a
	.zero		1
	.zero		1


	//----- nvinfo : EIATTR_EXIT_INSTR_OFFSETS
	.align		4
        /*005c*/ 	.byte	0x04, 0x1c
        /*005e*/ 	.short	(.L_312 - .L_311)


	//   ....[0]....
.L_311:
        /*0060*/ 	.word	0x000005d0


	//   ....[1]....
        /*0064*/ 	.word	0x000006e0


	//   ....[2]....
        /*0068*/ 	.word	0x00000ea0


	//   ....[3]....
        /*006c*/ 	.word	0x00000f00


	//----- nvinfo : EIATTR_CRS_STACK_SIZE
	.align		4
.L_312:
        /*0070*/ 	.byte	0x04, 0x1e
        /*0072*/ 	.short	(.L_314 - .L_313)
.L_313:
        /*0074*/ 	.word	0x00000000


	//----- nvinfo : EIATTR_CBANK_PARAM_SIZE
	.align		4
.L_314:
        /*0078*/ 	.byte	0x03, 0x19
        /*007a*/ 	.short	0x0018


	//----- nvinfo : EIATTR_PARAM_CBANK
	.align		4
        /*007c*/ 	.byte	0x04, 0x0a
        /*007e*/ 	.short	(.L_316 - .L_315)
	.align		4
.L_315:
        /*0080*/ 	.word	index@(.nv.constant0._Z6reduceILj1ELb1EEvPKdPdii)
        /*0084*/ 	.short	0x0380
        /*0086*/ 	.short	0x0018


	//----- nvinfo : EIATTR_SW_WAR
	.align		4
.L_316:
        /*0088*/ 	.byte	0x04, 0x36
        /*008a*/ 	.short	(.L_318 - .L_317)
.L_317:
        /*008c*/ 	.word	0x00000008
.L_318:


//--------------------- .nv.info._Z6reduceILj2ELb1EEvPKdPdii --------------------------
	.section	.nv.info._Z6reduceILj2ELb1EEvPKdPdii,"",@"SHT_CUDA_INFO"
	.sectionflags	@""
	.align	4


	//----- nvinfo : EIATTR_CUDA_API_VERSION
	.align		4
        /*0000*/ 	.byte	0x04, 0x37
        /*0002*/ 	.short	(.L_320 - .L_319)
.L_319:
        /*0004*/ 	.word	0x00000082


	//----- nvinfo : EIATTR_KPARAM_INFO
	.align		4
.L_320:
        /*0008*/ 	.byte	0x04, 0x17
        /*000a*/ 	.short	(.L_322 - .L_321)
.L_321:
        /*000c*/ 	.word	0x00000000
        /*0010*/ 	.short	0x0003
        /*0012*/ 	.short	0x0014
        /*0014*/ 	.byte	0x00, 0xf0, 0x11, 0x00


	//----- nvinfo : EIATTR_KPARAM_INFO
	.align		4
.L_322:
        /*0018*/ 	.byte	0x04, 0x17
        /*001a*/ 	.short	(.L_324 - .L_323)
.L_323:
        /*001c*/ 	.word	0x00000000
        /*0020*/ 	.short	0x0002
        /*0022*/ 	.short	0x0010
        /*0024*/ 	.byte	0x00, 0xf0, 0x11, 0x00


	//----- nvinfo : EIATTR_KPARAM_INFO
	.align		4
.L_324:
        /*0028*/ 	.byte	0x04, 0x17
        /*002a*/ 	.short	(.L_326 - .L_325)
.L_325:
        /*002c*/ 	.word	0x00000000
        /*0030*/ 	.short	0x0001
        /*0032*/ 	.short	0x0008
        /*0034*/ 	.byte	0x00, 0xf5, 0x21, 0x00


	//----- nvinfo : EIATTR_KPARAM_INFO
	.align		4
.L_326:
        /*0038*/ 	.byte	0x04, 0x17
        /*003a*/ 	.short	(.L_328 - .L_327)
.L_327:
        /*003c*/ 	.word	0x00000000
        /*0040*/ 	.short	0x0000
        /*0042*/ 	.short	0x0000
        /*0044*/ 	.byte	0x00, 0xf5, 0x21, 0x00


	//----- nvinfo : EIATTR_SPARSE_MMA_MASK
	.align		4
.L_328:
        /*0048*/ 	.byte	0x03, 0x50
        /*004a*/ 	.short	0x0000


	//----- nvinfo : EIATTR_MAXREG_COUNT
	.align		4
        /*004c*/ 	.byte	0x03, 0x1b
        /*004e*/ 	.short	0x00ff


	//----- nvinfo : EIATTR_NUM_BARRIERS
	.align		4
        /*0050*/ 	.byte	0x02, 0x4c
        /*0052*/ 	.byte	0x01
	.zero		1


	//----- nvinfo : EIATTR_MERCURY_ISA_VERSION
	.align		4
        /*0054*/ 	.byte	0x03, 0x5f
        /*0056*/ 	.short	0x0101


	//----- nvinfo : EIATTR_VRC_CTA_INIT_COUNT
	.align		4
        /*0058*/ 	.byte	0x02, 0x4a
	.zero		1
	.zero		1


	//----- nvinfo : EIATTR_EXIT_INSTR_OFFSETS
	.align		4
        /*005c*/ 	.byte	0x04, 0x1c
        /*005e*/ 	.short	(.L_330 - .L_329)


	//   ....[0]....
.L_329:
        /*0060*/ 	.word	0x00000660


	//   ....[1]....
        /*0064*/ 	.word	0x00000770


	//   ....[2]....
        /*0068*/ 	.word	0x00000f70


	//   ....[3]....
        /*006c*/ 	.word	0x00000fd0


	//----- nvinfo : EIATTR_CRS_STACK_SIZE
	.align		4
.L_330:
        /*0070*/ 	.byte	0x04, 0x1e
        /*0072*/ 	.short	(.L_332 - .L_331)
.L_331:
        /*0074*/ 	.word	0x00000000


	//----- nvinfo : EIATTR_CBANK_PARAM_SIZE
	.align		4
.L_332:
        /*0078*/ 	.byte	0x03, 0x19
        /*007a*/ 	.short	0x0018


	//----- nvinfo : EIATTR_PARAM_CBANK
	.align		4
        /*007c*/ 	.byte	0x04, 0x0a
        /*007e*/ 	.short	(.L_334 - .L_333)
	.align		4
.L_333:
        /*0080*/ 	.word	index@(.nv.constant0._Z6reduceILj2ELb1EEvPKdPdii)
        /*0084*/ 	.short	0x0380
        /*0086*/ 	.short	0x0018


	//----- nvinfo : EIATTR_SW_WAR
	.align		4
.L_334:
        /*0088*/ 	.byte	0x04, 0x36
        /*008a*/ 	.short	(.L_336 - .L_335)
.L_335:
        /*008c*/ 	.word	0x00000008
.L_336:


//--------------------- .nv.info._Z6reduceILj4ELb1EEvPKdPdii --------------------------
	.section	.nv.info._Z6reduceILj4ELb1EEvPKdPdii,"",@"SHT_CUDA_INFO"
	.sectionflags	@""
	.align	4


	//----- nvinfo : EIATTR_CUDA_API_VERSION
	.align		4
        /*0000*/ 	.byte	0x04, 0x37
        /*0002*/ 	.short	(.L_338 - .L_337)
.L_337:
        /*0004*/ 	.word	0x00000082


	//----- nvinfo : EIATTR_KPARAM_INFO
	.align		4
.L_338:
        /*0008*/ 	.byte	0x04, 0x17
        /*000a*/ 	.short	(.L_340 - .L_339)
.L_339:
        /*000c*/ 	.word	0x00000000
        /*0010*/ 	.short	0x0003
        /*0012*/ 	.short	0x0014
        /*0014*/ 	.byte	0x00, 0xf0, 0x11, 0x00


	//----- nvinfo : EIATTR_KPARAM_INFO
	.align		4
.L_340:
        /*0018*/ 	.byte	0x04, 0x17
        /*001a*/ 	.short	(.L_342 - .L_341)
.L_341:
        /*001c*/ 	.word	0x00000000
        /*0020*/ 	.short	0x0002
        /*0022*/ 	.short	0x0010
        /*0024*/ 	.byte	0x00, 0xf0, 0x11, 0x00


	//----- nvinfo : EIATTR_KPARAM_INFO
	.align		4
.L_342:
        /*0028*/ 	.byte	0x04, 0x17
        /*002a*/ 	.short	(.L_344 - .L_343)
.L_343:
        /*002c*/ 	.word	0x00000000
        /*0030*/ 	.short	0x0001
        /*0032*/ 	.short	0x0008
        /*0034*/ 	.byte	0x00, 0xf5, 0x21, 0x00


	//----- nvinfo : EIATTR_KPARAM_INFO
	.align		4
.L_344:
        /*0038*/ 	.byte	0x04, 0x17
        /*003a*/ 	.short	(.L_346 - .L_345)
.L_345:
        /*003c*/ 	.word	0x00000000
        /*0040*/ 	.short	0x0000
        /*0042*/ 	.short	0x0000
        /*0044*/ 	.byte	0x00, 0xf5, 0x21, 0x00


	//----- nvinfo : EIATTR_SPARSE_MMA_MASK
	.align		4
.L_346:
        /*0048*/ 	.byte	0x03, 0x50
        /*004a*/ 	.short	0x0000


	//----- nvinfo : EIATTR_MAXREG_COUNT
	.align		4
        /*004c*/ 	.byte	0x03, 0x1b
        /*004e*/ 	.short	0x00ff


	//----- nvinfo : EIATTR_NUM_BARRIERS
	.align		4
        /*0050*/ 	.byte	0x02, 0x4c
        /*0052*/ 	.byte	0x01
	.zero		1


	//----- nvinfo : EIATTR_MERCURY_ISA_VERSION
	.align		4
        /*0054*/ 	.byte	0x03, 0x5f
        /*0056*/ 	.short	0x0101


	//----- nvinfo : EIATTR_VRC_CTA_INIT_COUNT
	.align		4
        /*0058*/ 	.byte	0x02, 0x4a
	.zero		1
	.zero		1


	//----- nvinfo : EIATTR_EXIT_INSTR_OFFSETS
	.align		4
        /*005c*/ 	.byte	0x04, 0x1c
        /*005e*/ 	.short	(.L_348 - .L_347)


	//   ....[0]....
.L_347:
        /*0060*/ 	.word	0x00000690


	//   ....[1]....
        /*0064*/ 	.word	0x000007a0


	//   ....[2]....
        /*0068*/ 	.word	0x00000fd0


	//   ....[3]....
        /*006c*/ 	.word	0x00001030


	//----- nvinfo : EIATTR_CRS_STACK_SIZE
	.align		4
.L_348:
        /*0070*/ 	.byte	0x04, 0x1e
        /*0072*/ 	.short	(.L_350 - .L_349)
.L_349:
        /*0074*/ 	.word	0x00000000


	//----- nvinfo : EIATTR_CBANK_PARAM_SIZE
	.align		4
.L_350:
        /*0078*/ 	.byte	0x03, 0x19
        /*007a*/ 	.short	0x0018


	//----- nvinfo : EIATTR_PARAM_CBANK
	.align		4
        /*007c*/ 	.byte	0x04, 0x0a
        /*007e*/ 	.short	(.L_352 - .L_351)
	.align		4
.L_351:
        /*0080*/ 	.word	index@(.nv.constant0._Z6reduceILj4ELb1EEvPKdPdii)
        /*0084*/ 	.short	0x0380
        /*0086*/ 	.short	0x0018


	//----- nvinfo : EIATTR_SW_WAR
	.align		4
.L_352:
        /*0088*/ 	.byte	0x04, 0x36
        /*008a*/ 	.short	(.L_354 - .L_353)
.L_353:
        /*008c*/ 	.word	0x00000008
.L_354:


//--------------------- .nv.info._Z6reduceILj8ELb1EEvPKdPdii --------------------------
	.section	.nv.info._Z6reduceILj8ELb1EEvPKdPdii,"",@"SHT_CUDA_INFO"
	.sectionflags	@""
	.align	4


	//----- nvinfo : EIATTR_CUDA_API_VERSION
	.align		4
        /*0000*/ 	.byte	0x04, 0x37
        /*0002*/ 	.short	(.L_356 - .L_355)
.L_355:
        /*0004*/ 	.word	0x00000082


	//----- nvinfo : EIATTR_KPARAM_INFO
	.align		4
.L_356:
        /*0008*/ 	.byte	0x04, 0x17
        /*000a*/ 	.short	(.L_358 - .L_357)
.L_357:
        /*000c*/ 	.word	0x00000000
        /*0010*/ 	.short	0x0003
        /*0012*/ 	.short	0x0014
        /*0014*/ 	.byte	0x00, 0xf0, 0x11, 0x00


	//----- nvinfo : EIATTR_KPARAM_INFO
	.align		4
.L_358:
        /*0018*/ 	.byte	0x04, 0x17
        /*001a*/ 	.short	(.L_360 - .L_359)
.L_359:
        /*001c*/ 	.word	0x00000000
        /*0020*/ 	.short	0x0002
        /*0022*/ 	.short	0x0010
        /*0024*/ 	.byte	0x00, 0xf0, 0x11, 0x00


	//----- nvinfo : EIATTR_KPARAM_INFO
	.align		4
.L_360:
        /*0028*/ 	.byte	0x04, 0x17
        /*002a*/ 	.short	(.L_362 - .L_361)
.L_361:
        /*002c*/ 	.word	0x00000000
        /*0030*/ 	.short	0x0001
        /*0032*/ 	.short	0x0008
        /*0034*/ 	.byte	0x00, 0xf5, 0x21, 0x00


	//----- nvinfo : EIATTR_KPARAM_INFO
	.align		4
.L_362:
        /*0038*/ 	.byte	0x04, 0x17
        /*003a*/ 	.short	(.L_364 - .L_363)
.L_363:
        /*003c*/ 	.word	0x00000000
        /*0040*/ 	.short	0x0000
        /*0042*/ 	.short	0x0000
        /*0044*/ 	.byte	0x00, 0xf5, 0x21, 0x00


	//----- nvinfo : EIATTR_SPARSE_MMA_MASK
	.align		4
.L_364:
        /*0048*/ 	.byte	0x03, 0x50
        /*004a*/ 	.short	0x0000


	//----- nvinfo : EIATTR_MAXREG_COUNT
	.align		4
        /*004c*/ 	.byte	0x03, 0x1b
        /*004e*/ 	.short	0x00ff


	//----- nvinfo : EIATTR_NUM_BARRIERS
	.align		4
        /*0050*/ 	.byte	0x02, 0x4c
        /*0052*/ 	.byte	0x01
	.zero		1


	//----- nvinfo : EIATTR_MERCURY_ISA_VERSION
	.align		4
        /*0054*/ 	.byte	0x03, 0x5f
        /*0056*/ 	.short	0x0101


	//----- nvinfo : EIATTR_VRC_CTA_INIT_COUNT
	.align		4
        /*0058*/ 	.byte	0x02, 0x4a
	.zero		1
	.zero		1


	//----- nvinfo : EIATTR_EXIT_INSTR_OFFSETS
	.align		4
        /*005c*/ 	.byte	0x04, 0x1c
        /*005e*/ 	.short	(.L_366 - .L_365)


	//   ....[0]....
.L_365:
        /*0060*/ 	.word	0x000006c0


	//   ....[1]....
        /*0064*/ 	.word	0x000007d0


	//   ....[2]....
        /*0068*/ 	.word	0x00001060


	//   ....[3]....
        /*006c*/ 	.word	0x000010c0


	//----- nvinfo : EIATTR_CRS_STACK_SIZE
	.align		4
.L_366:
        /*0070*/ 	.byte	0x04, 0x1e
        /*0072*/ 	.short	(.L_368 - .L_367)
.L_367:
        /*0074*/ 	.word	0x00000000


	//----- nvinfo : EIATTR_CBANK_PARAM_SIZE
	.align		4
.L_368:
        /*0078*/ 	.byte	0x03, 0x19
        /*007a*/ 	.short	0x0018


	//----- nvinfo : EIATTR_PARAM_CBANK
	.align		4
        /*007c*/ 	.byte	0x04, 0x0a
        /*007e*/ 	.short	(.L_370 - .L_369)
	.align		4
.L_369:
        /*0080*/ 	.word	index@(.nv.constant0._Z6reduceILj8ELb1EEvPKdPdii)
        /*0084*/ 	.short	0x0380
        /*0086*/ 	.short	0x0018


	//----- nvinfo : EIATTR_SW_WAR
	.align		4
.L_370:
        /*0088*/ 	.byte	0x04, 0x36
        /*008a*/ 	.short	(.L_372 - .L_371)
.L_371:
        /*008c*/ 	.word	0x00000008
.L_372:


//--------------------- .nv.info._Z6reduceILj16ELb1EEvPKdPdii --------------------------
	.section	.nv.info._Z6reduceILj16ELb1EEvPKdPdii,"",@"SHT_CUDA_INFO"
	.sectionflags	@""
	.align	4


	//----- nvinfo : EIATTR_CUDA_API_VERSION
	.align		4
        /*0000*/ 	.byte	0x04, 0x37
        /*0002*/ 	.short	(.L_374 - .L_373)
.L_373:
        /*0004*/ 	.word	0x00000082


	//----- nvinfo : EIATTR_KPARAM_INFO
	.align		4
.L_374:
        /*0008*/ 	.byte	0x04, 0x17
        /*000a*/ 	.short	(.L_376 - .L_375)
.L_375:
        /*000c*/ 	.word	0x00000000
        /*0010*/ 	.short	0x0003
        /*0012*/ 	.short	0x0014
        /*0014*/ 	.byte	0x00, 0xf0, 0x11, 0x00


	//----- nvinfo : EIATTR_KPARAM_INFO
	.align		4
.L_376:
        /*0018*/ 	.byte	0x04, 0x17
        /*001a*/ 	.short	(.L_378 - .L_377)
.L_377:
        /*001c*/ 	.word	0x00000000
        /*0020*/ 	.short	0x0002
        /*0022*/ 	.short	0x0010
        /*0024*/ 	.byte	0x00, 0xf0, 0x11, 0x00


	//----- nvinfo : EIATTR_KPARAM_INFO
	.align		4
.L_378:
        /*0028*/ 	.byte	0x04, 0x17
        /*002a*/ 	.short	(.L_380 - .L_379)
.L_379:
        /*002c*/ 	.word	0x00000000
        /*0030*/ 	.short	0x0001
        /*0032*/ 	.short	0x0008
        /*0034*/ 	.byte	0x00, 0xf5, 0x21, 0x00


	//----- nvinfo : EIATTR_KPARAM_INFO
	.align		4
.L_380:
        /*0038*/ 	.byte	0x04, 0x17
        /*003a*/ 	.short	(.L_382 - .L_381)
.L_381:
        /*003c*/ 	.word	0x00000000
        /*0040*/ 	.short	0x0000
        /*0042*/ 	.short	0x0000
        /*0044*/ 	.byte	0x00, 0xf5, 0x21, 0x00


	//----- nvinfo : EIATTR_SPARSE_MMA_MASK
	.align		4
.L_382:
        /*0048*/ 	.byte	0x03, 0x50
        /*004a*/ 	.short	0x0000


	//----- nvinfo : EIATTR_MAXREG_COUNT
	.align		4
        /*004c*/ 	.byte	0x03, 0x1b
        /*004e*/ 	.short	0x00ff


	//----- nvinfo : EIATTR_NUM_BARRIERS
	.align		4
        /*0050*/ 	.byte	0x02, 0x4c
        /*0052*/ 	.byte	0x01
	.zero		1


	//----- nvinfo : EIATTR_MERCURY_ISA_VERSION
	.align		4
        /*0054*/ 	.byte	0x03, 0x5f
        /*0056*/ 	.short	0x0101


	//----- nvinfo : EIATTR_VRC_CTA_INIT_COUNT
	.align		4
        /*0058*/ 	.byte	0x02, 0x4a
	.zero		1
	.zero		1


	//----- nvinfo : EIATTR_EXIT_INSTR_OFFSETS
	.align		4
        /*005c*/ 	.byte	0x04, 0x1c
        /*005e*/ 	.short	(.L_384 - .L_383)


	//   ....[0]....
.L_383:
        /*0060*/ 	.word	0x000006f0


	//   ....[1]....
        /*0064*/ 	.word	0x00000800


	//   ....[2]....
        /*0068*/ 	.word	0x000010c0


	//   ....[3]....
        /*006c*/ 	.word	0x00001120


	//----- nvinfo : EIATTR_CRS_STACK_SIZE
	.align		4
.L_384:
        /*0070*/ 	.byte	0x04, 0x1e
        /*0072*/ 	.short	(.L_386 - .L_385)
.L_385:
        /*0074*/ 	.word	0x00000000


	//----- nvinfo : EIATTR_CBANK_PARAM_SIZE
	.align		4
.L_386:
        /*0078*/ 	.byte	0x03, 0x19
        /*007a*/ 	.short	0x0018


	//----- nvinfo : EIATTR_PARAM_CBANK
	.align		4
        /*007c*/ 	.byte	0x04, 0x0a
        /*007e*/ 	.short	(.L_388 - .L_387)
	.align		4
.L_387:
        /*0080*/ 	.word	index@(.nv.constant0._Z6reduceILj16ELb1EEvPKdPdii)
        /*0084*/ 	.short	0x0380
        /*0086*/ 	.short	0x0018


	//----- nvinfo : EIATTR_SW_WAR
	.align		4
.L_388:
        /*0088*/ 	.byte	0x04, 0x36
        /*008a*/ 	.short	(.L_390 - .L_389)
.L_389:
        /*008c*/ 	.word	0x00000008
.L_390:


//--------------------- .nv.info._Z6reduceILj32ELb1EEvPKdPdii --------------------------
	.section	.nv.info._Z6reduceILj32ELb1EEvPKdPdii,"",@"SHT_CUDA_INFO"
	.sectionflags	@""
	.align	4


	//----- nvinfo : EIATTR_CUDA_API_VERSION
	.align		4
        /*0000*/ 	.byte	0x04, 0x37
        /*0002*/ 	.short	(.L_392 - .L_391)
.L_391:
        /*0004*/ 	.word	0x00000082


	//----- nvinfo : EIATTR_KPARAM_INFO
	.align		4
.L_392:
        /*0008*/ 	.byte	0x04, 0x17
        /*000a*/ 	.short	(.L_394 - .L_393)
.L_393:
        /*000c*/ 	.word	0x00000000
        /*0010*/ 	.short	0x0003
        /*0012*/ 	.short	0x0014
        /*0014*/ 	.byte	0x00, 0xf0, 0x11, 0x00


	//----- nvinfo : EIATTR_KPARAM_INFO
	.align		4
.L_394:
        /*0018*/ 	.byte	0x04, 0x17
        /*001a*/ 	.short	(.L_396 - .L_395)
.L_395:
        /*001c*/ 	.word	0x00000000
        /*0020*/ 	.short	0x0002
        /*0022*/ 	.short	0x0010
        /*0024*/ 	.byte	0x00, 0xf0, 0x11, 0x00


	//----- nvinfo : EIATTR_KPARAM_INFO
	.align		4
.L_396:
        /*0028*/ 	.byte	0x04, 0x17
        /*002a*/ 	.short	(.L_398 - .L_397)
.L_397:
        /*002c*/ 	.word	0x00000000
        /*0030*/ 	.short	0x0001
        /*0032*/ 	.short	0x0008
        /*0034*/ 	.byte	0x00, 0xf5, 0x21, 0x00


	//----- nvinfo : EIATTR_KPARAM_INFO
	.align		4
.L_398:
        /*0038*/ 	.byte	0x04, 0x17
        /*003a*/ 	.short	(.L_400 - .L_399)
.L_399:
        /*003c*/ 	.word	0x00000000
        /*0040*/ 	.short	0x0000
        /*0042*/ 	.short	0x0000
        /*0044*/ 	.byte	0x00, 0xf5, 0x21, 0x00


	//----- nvinfo : EIATTR_SPARSE_MMA_MASK
	.align		4
.L_400:
        /*0048*/ 	.byte	0x03, 0x50
        /*004a*/ 	.short	0x0000


	//----- nvinfo : EIATTR_MAXREG_COUNT
	.align		4
        /*004c*/ 	.byte	0x03, 0x1b
        /*004e*/ 	.short	0x00ff


	//----- nvinfo : EIATTR_NUM_BARRIERS
	.align		4
        /*0050*/ 	.byte	0x02, 0x4c
        /*0052*/ 	.byte	0x01
	.zero		1


	//----- nvinfo : EIATTR_MERCURY_ISA_VERSION
	.align		4
        /*0054*/ 	.byte	0x03, 0x5f
        /*0056*/ 	.short	0x0101


	//----- nvinfo : EIATTR_VRC_CTA_INIT_COUNT
	.align		4
        /*0058*/ 	.byte	0x02, 0x4a
	.zero		1
	.zero		1


	//----- nvinfo : EIATTR_EXIT_INSTR_OFFSETS
	.align		4
        /*005c*/ 	.byte	0x04, 0x1c
        /*005e*/ 	.short	(.L_402 - .L_401)


	//   ....[0]....
.L_401:
        /*0060*/ 	.word	0x00000720


	//   ....[1]....
        /*0064*/ 	.word	0x00000830


	//   ....[2]....
        /*0068*/ 	.word	0x00001120


	//   ....[3]....
        /*006c*/ 	.word	0x00001180


	//----- nvinfo : EIATTR_CRS_STACK_SIZE
	.align		4
.L_402:
        /*0070*/ 	.byte	0x04, 0x1e
        /*0072*/ 	.short	(.L_404 - .L_403)
.L_403:
        /*0074*/ 	.word	0x00000000


	//----- nvinfo : EIATTR_CBANK_PARAM_SIZE
	.align		4
.L_404:
        /*0078*/ 	.byte	0x03, 0x19
        /*007a*/ 	.short	0x0018


	//----- nvinfo : EIATTR_PARAM_CBANK
	.align		4
        /*007c*/ 	.byte	0x04, 0x0a
        /*007e*/ 	.short	(.L_406 - .L_405)
	.align		4
.L_405:
        /*0080*/ 	.word	index@(.nv.constant0._Z6reduceILj32ELb1EEvPKdPdii)
        /*0084*/ 	.short	0x0380
        /*0086*/ 	.short	0x0018


	//----- nvinfo : EIATTR_SW_WAR
	.align		4
.L_406:
        /*0088*/ 	.byte	0x04, 0x36
        /*008a*/ 	.short	(.L_408 - .L_407)
.L_407:
        /*008c*/ 	.word	0x00000008
.L_408:


//--------------------- .nv.info._Z6reduceILj64ELb1EEvPKdPdii --------------------------
	.section	.nv.info._Z6reduceILj64ELb1EEvPKdPdii,"",@"SHT_CUDA_INFO"
	.sectionflags	@""
	.align	4


	//----- nvinfo : EIATTR_CUDA_API_VERSION
	.align		4
        /*0000*/ 	.byte	0x04, 0x37
        /*0002*/ 	.short	(.L_410 - .L_409)
.L_409:
        /*0004*/ 	.word	0x00000082


	//----- nvinfo : EIATTR_KPARAM_INFO
	.align		4
.L_410:
        /*0008*/ 	.byte	0x04, 0x17
        /*000a*/ 	.short	(.L_412 - .L_411)
.L_411:
        /*000c*/ 	.word	0x00000000
        /*0010*/ 	.short	0x0003
        /*0012*/ 	.short	0x0014
        /*0014*/ 	.byte	0x00, 0xf0, 0x11, 0x00


	//----- nvinfo : EIATTR_KPARAM_INFO
	.align		4
.L_412:
        /*0018*/ 	.byte	0x04, 0x17
        /*001a*/ 	.short	(.L_414 - .L_413)
.L_413:
        /*001c*/ 	.word	0x00000000
        /*0020*/ 	.short	0x0002
        /*0022*/ 	.short	0x0010
        /*0024*/ 	.byte	0x00, 0xf0, 0x11, 0x00


	//----- nvinfo : EIATTR_KPARAM_INFO
	.align		4
.L_414:
        /*0028*/ 	.byte	0x04, 0x17
        /*002a*/ 	.short	(.L_416 - .L_415)
.L_415:
        /*002c*/ 	.word	0x00000000
        /*0030*/ 	.short	0x0001
        /*0032*/ 	.short	0x0008
        /*0034*/ 	.byte	0x00, 0xf5, 0x21, 0x00


	//----- nvinfo : EIATTR_KPARAM_INFO
	.align		4
.L_416:
        /*0038*/ 	.byte	0x04, 0x17
        /*003a*/ 	.short	(.L_418 - .L_417)
.L_417:
        /*003c*/ 	.word	0x00000000
        /*0040*/ 	.short	0x0000
        /*0042*/ 	.short	0x0000
        /*0044*/ 	.byte	0x00, 0xf5, 0x21, 0x00


	//----- nvinfo : EIATTR_SPARSE_MMA_MASK
	.align		4
.L_418:
        /*0048*/ 	.byte	0x03, 0x50
        /*004a*/ 	.short	0x0000


	//----- nvinfo : EIATTR_MAXREG_COUNT
	.align		4
        /*004c*/ 	.byte	0x03, 0x1b
        /*004e*/ 	.short	0x00ff


	//----- nvinfo : EIATTR_NUM_BARRIERS
	.align		4
        /*0050*/ 	.byte	0x02, 0x4c
        /*0052*/ 	.byte	0x01
	.zero		1


	//----- nvinfo : EIATTR_MERCURY_ISA_VERSION
	.align		4
        /*0054*/ 	.byte	0x03, 0x5f
        /*0056*/ 	.short	0x0101


	//----- nvinfo : EIATTR_VRC_CTA_INIT_COUNT
	.align		4
        /*0058*/ 	.byte	0x02, 0x4a
	.zero		1
	.zero		1


	//----- nvinfo : EIATTR_EXIT_INSTR_OFFSETS
	.align		4
        /*005c*/ 	.byte	0x04, 0x1c
        /*005e*/ 	.short	(.L_420 - .L_419)


	//   ....[0]....
.L_419:
        /*0060*/ 	.word	0x00000750


	//   ....[1]....
        /*0064*/ 	.word	0x00000860


	//   ....[2]....
        /*0068*/ 	.word	0x00001180


	//   ....[3]....
        /*006c*/ 	.word	0x000011e0


	//----- nvinfo : EIATTR_CRS_STACK_SIZE
	.align		4
.L_420:
        /*0070*/ 	.byte	0x04, 0x1e
        /*0072*/ 	.short	(.L_422 - .L_421)
.L_421:
        /*0074*/ 	.word	0x00000000


	//----- nvinfo : EIATTR_CBANK_PARAM_SIZE
	.align		4
.L_422:
        /*0078*/ 	.byte	0x03, 0x19
        /*007a*/ 	.short	0x0018


	//----- nvinfo : EIATTR_PARAM_CBANK
	.align		4
        /*007c*/ 	.byte	0x04, 0x0a
        /*007e*/ 	.short	(.L_424 - .L_423)
	.align		4
.L_423:
        /*0080*/ 	.word	index@(.nv.constant0._Z6reduceILj64ELb1EEvPKdPdii)
        /*0084*/ 	.short	0x0380
        /*0086*/ 	.short	0x0018


	//----- nvinfo : EIATTR_SW_WAR
	.align		4
.L_424:
        /*0088*/ 	.byte	0x04, 0x36
        /*008a*/ 	.short	(.L_426 - .L_425)
.L_425:
        /*008c*/ 	.word	0x00000008
.L_426:


//--------------------- .nv.info._Z6reduceILj128ELb1EEvPKdPdii --------------------------
	.section	.nv.info._Z6reduceILj128ELb1EEvPKdPdii,"",@"SHT_CUDA_INFO"
	.sectionflags	@""
	.align	4


	//----- nvinfo : EIATTR_CUDA_API_VERSION
	.align		4
        /*0000*/ 	.byte	0x04, 0x37
        /*0002*/ 	.short	(.L_428 - .L_427)
.L_427:
        /*0004*/ 	.word	0x00000082


	//----- nvinfo : EIATTR_KPARAM_INFO
	.align		4
.L_428:
        /*0008*/ 	.byte	0x04, 0x17
        /*000a*/ 	.short	(.L_430 - .L_429)
.L_429:
        /*000c*/ 	.word	0x00000000
        /*0010*/ 	.short	0x0003
        /*0012*/ 	.short	0x0014
        /*0014*/ 	.byte	0x00, 0xf0, 0x11, 0x00


	//----- nvinfo : EIATTR_KPARAM_INFO
	.align		4
.L_430:
        /*0018*/ 	.byte	0x04, 0x17
        /*001a*/ 	.short	(.L_432 - .L_431)
.L_431:
        /*001c*/ 	.word	0x00000000
        /*0020*/ 	.short	0x0002
        /*0022*/ 	.short	0x0010
        /*0024*/ 	.byte	0x00, 0xf0, 0x11, 0x00


	//----- nvinfo : EIATTR_KPARAM_INFO
	.align		4
.L_432:
        /*0028*/ 	.byte	0x04, 0x17
        /*002a*/ 	.short	(.L_434 - .L_433)
.L_433:
        /*002c*/ 	.word	0x00000000
        /*0030*/ 	.short	0x0001
        /*0032*/ 	.short	0x0008
        /*0034*/ 	.byte	0x00, 0xf5, 0x21, 0x00


	//----- nvinfo : EIATTR_KPARAM_INFO
	.align		4
.L_434:
        /*0038*/ 	.byte	0x04, 0x17
        /*003a*/ 	.short	(.L_436 - .L_435)
.L_435:
        /*003c*/ 	.word	0x00000000
        /*0040*/ 	.short	0x0000
        /*0042*/ 	.short	0x0000
        /*0044*/ 	.byte	0x00, 0xf5, 0x21, 0x00


	//----- nvinfo : EIATTR_SPARSE_MMA_MASK
	.align		4
.L_436:
        /*0048*/ 	.byte	0x03, 0x50
        /*004a*/ 	.short	0x0000


	//----- nvinfo : EIATTR_MAXREG_COUNT
	.align		4
        /*004c*/ 	.byte	0x03, 0x1b
        /*004e*/ 	.short	0x00ff


	//----- nvinfo : EIATTR_NUM_BARRIERS
	.align		4
        /*0050*/ 	.byte	0x02, 0x4c
        /*0052*/ 	.byte	0x01
	.zero		1


	//----- nvinfo : EIATTR_MERCURY_ISA_VERSION
	.align		4
        /*0054*/ 	.byte	0x03, 0x5f
        /*0056*/ 	.short	0x0101


	//----- nvinfo : EIATTR_VRC_CTA_INIT_COUNT
	.align		4
        /*0058*/ 	.byte	0x02, 0x4a
	.zero		1
	.zero		1


	//----- nvinfo : EIATTR_EXIT_INSTR_OFFSETS
	.align		4
        /*005c*/ 	.byte	0x04, 0x1c
        /*005e*/ 	.short	(.L_438 - .L_437)


	//   ....[0]....
.L_437:
        /*0060*/ 	.word	0x000007a0


	//   ....[1]....
        /*0064*/ 	.word	0x000008b0


	//   ....[2]....
        /*0068*/ 	.word	0x00001210


	//   ....[3]....
        /*006c*/ 	.word	0x00001270


	//----- nvinfo : EIATTR_CRS_STACK_SIZE
	.align		4
.L_438:
        /*0070*/ 	.byte	0x04, 0x1e
        /*0072*/ 	.short	(.L_440 - .L_439)
.L_439:
        /*0074*/ 	.word	0x00000000


	//----- nvinfo : EIATTR_CBANK_PARAM_SIZE
	.align		4
.L_440:
        /*0078*/ 	.byte	0x03, 0x19
        /*007a*/ 	.short	0x0018


	//----- nvinfo : EIATTR_PARAM_CBANK
	.align		4
        /*007c*/ 	.byte	0x04, 0x0a
        /*007e*/ 	.short	(.L_442 - .L_441)
	.align		4
.L_441:
        /*0080*/ 	.word	index@(.nv.constant0._Z6reduceILj128ELb1EEvPKdPdii)
        /*0084*/ 	.short	0x0380
        /*0086*/ 	.short	0x0018


	//----- nvinfo : EIATTR_SW_WAR
	.align		4
.L_442:
        /*0088*/ 	.byte	0x04, 0x36
        /*008a*/ 	.short	(.L_444 - .L_443)
.L_443:
        /*008c*/ 	.word	0x00000008
.L_444:


//--------------------- .nv.info._Z6reduceILj256ELb1EEvPKdPdii --------------------------
	.section	.nv.info._Z6reduceILj256ELb1EEvPKdPdii,"",@"SHT_CUDA_INFO"
	.sectionflags	@""
	.align	4


	//----- nvinfo : EIATTR_CUDA_API_VERSION
	.align		4
        /*0000*/ 	.byte	0x04, 0x37
        /*0002*/ 	.short	(.L_446 - .L_445)
.L_445:
        /*0004*/ 	.word	0x00000082


	//----- nvinfo : EIATTR_KPARAM_INFO
	.align		4
.L_446:
        /*0008*/ 	.byte	0x04, 0x17
        /*000a*/ 	.short	(.L_448 - .L_447)
.L_447:
        /*000c*/ 	.word	0x00000000
        /*0010*/ 	.short	0x0003
        /*0012*/ 	.short	0x0014
        /*0014*/ 	.byte	0x00, 0xf0, 0x11, 0x00


	//----- nvinfo : EIATTR_KPARAM_INFO
	.align		4
.L_448:
        /*0018*/ 	.byte	0x04, 0x17
        /*001a*/ 	.short	(.L_450 - .L_449)
.L_449:
        /*001c*/ 	.word	0x00000000
        /*0020*/ 	.short	0x0002
        /*0022*/ 	.short	0x0010
        /*0024*/ 	.byte	0x00, 0xf0, 0x11, 0x00


	//----- nvinfo : EIATTR_KPARAM_INFO
	.align		4
.L_450:
        /*0028*/ 	.byte	0x04, 0x17
        /*002a*/ 	.short	(.L_452 - .L_451)
.L_451:
        /*002c*/ 	.word	0x00000000
        /*0030*/ 	.short	0x0001
        /*0032*/ 	.short	0x0008
        /*0034*/ 	.byte	0x00, 0xf5, 0x21, 0x00


	//----- nvinfo : EIATTR_KPARAM_INFO
	.align		4
.L_452:
        /*0038*/ 	.byte	0x04, 0x17
        /*003a*/ 	.short	(.L_454 - .L_453)
.L_453:
        /*003c*/ 	.word	0x00000000
        /*0040*/ 	.short	0x0000
        /*0042*/ 	.short	0x0000
        /*0044*/ 	.byte	0x00, 0xf5, 0x21, 0x00


	//----- nvinfo : EIATTR_SPARSE_MMA_MASK
	.align		4
.L_454:
        /*0048*/ 	.byte	0x03, 0x50
        /*004a*/ 	.short	0x0000


	//----- nvinfo : EIATTR_MAXREG_COUNT
	.align		4
        /*004c*/ 	.byte	0x03, 0x1b
        /*004e*/ 	.short	0x00ff


	//----- nvinfo : EIATTR_NUM_BARRIERS
	.align		4
        /*0050*/ 	.byte	0x02, 0x4c
        /*0052*/ 	.byte	0x01
	.zero		1


	//----- nvinfo : EIATTR_MERCURY_ISA_VERSION
	.align		4
        /*0054*/ 	.byte	0x03, 0x5f
        /*0056*/ 	.short	0x0101


	//----- nvinfo : EIATTR_VRC_CTA_INIT_COUNT
	.align		4
        /*0058*/ 	.byte	0x02, 0x4a
	.zero		1
	.zero		1


	//----- nvinfo : EIATTR_EXIT_INSTR_OFFSETS
	.align		4
        /*005c*/ 	.byte	0x04, 0x1c
        /*005e*/ 	.short	(.L_456 - .L_455)


	//   ....[0]....
.L_455:
        /*0060*/ 	.word	0x000007f0


	//   ....[1]....
        /*0064*/ 	.word	0x00000900


	//   ....[2]....
        /*0068*/ 	.word	0x000012a0


	//   ....[3]....
        /*006c*/ 	.word	0x00001300


	//----- nvinfo : EIATTR_CRS_STACK_SIZE
	.align		4
.L_456:
        /*0070*/ 	.byte	0x04, 0x1e
        /*0072*/ 	.short	(.L_458 - .L_457)
.L_457:
        /*0074*/ 	.word	0x00000000


	//----- nvinfo : EIATTR_CBANK_PARAM_SIZE
	.align		4
.L_458:
        /*0078*/ 	.byte	0x03, 0x19
        /*007a*/ 	.short	0x0018


	//----- nvinfo : EIATTR_PARAM_CBANK
	.align		4
        /*007c*/ 	.byte	0x04, 0x0a
        /*007e*/ 	.short	(.L_460 - .L_459)
	.align		4
.L_459:
        /*0080*/ 	.word	index@(.nv.constant0._Z6reduceILj256ELb1EEvPKdPdii)
        /*0084*/ 	.short	0x0380
        /*0086*/ 	.short	0x0018


	//----- nvinfo : EIATTR_SW_WAR
	.align		4
.L_460:
        /*0088*/ 	.byte	0x04, 0x36
        /*008a*/ 	.short	(.L_462 - .L_461)
.L_461:
        /*008c*/ 	.word	0x00000008
.L_462:


//--------------------- .nv.info._Z6reduceILj512ELb1EEvPKdPdii --------------------------
	.section	.nv.info._Z6reduceILj512ELb1EEvPKdPdii,"",@"SHT_CUDA_INFO"
	.sectionflags	@""
	.align	4


	//----- nvinfo : EIATTR_CUDA_API_VERSION
	.align		4
        /*0000*/ 	.byte	0x04, 0x37
        /*0002*/ 	.short	(.L_464 - .L_463)
.L_463:
        /*0004*/ 	.word	0x00000082


	//----- nvinfo : EIATTR_KPARAM_INFO
	.align		4
.L_464:
        /*0008*/ 	.byte	0x04, 0x17
        /*000a*/ 	.short	(.L_466 - .L_465)
.L_465:
        /*000c*/ 	.word	0x00000000
        /*0010*/ 	.short	0x0003
        /*0012*/ 	.short	0x0014
        /*0014*/ 	.byte	0x00, 0xf0, 0x11, 0x00


	//----- nvinfo : EIATTR_KPARAM_INFO
	.align		4
.L_466:
        /*0018*/ 	.byte	0x04, 0x17
        /*001a*/ 	.short	(.L_468 - .L_467)
.L_467:
        /*001c*/ 	.word	0x00000000
        /*0020*/ 	.short	0x0002
        /*0022*/ 	.short	0x0010
        /*0024*/ 	.byte	0x00, 0xf0, 0x11, 0x00


	//----- nvinfo : EIATTR_KPARAM_INFO
	.align		4
.L_468:
        /*0028*/ 	.byte	0x04, 0x17
        /*002a*/ 	.short	(.L_470 - .L_469)
.L_469:
        /*002c*/ 	.word	0x00000000
        /*0030*/ 	.short	0x0001
        /*0032*/ 	.short	0x0008
        /*0034*/ 	.byte	0x00, 0xf5, 0x21, 0x00


	//----- nvinfo : EIATTR_KPARAM_INFO
	.align		4
.L_470:
        /*0038*/ 	.byte	0x04, 0x17
        /*003a*/ 	.short	(.L_472 - .L_471)
.L_471:
        /*003c*/ 	.word	0x00000000
        /*0040*/ 	.short	0x0000
        /*0042*/ 	.short	0x0000
        /*0044*/ 	.byte	0x00, 0xf5, 0x21, 0x00


	//----- nvinfo : EIATTR_SPARSE_MMA_MASK
	.align		4
.L_472:
        /*0048*/ 	.byte	0x03, 0x50
        /*004a*/ 	.short	0x0000


	//----- nvinfo : EIATTR_MAXREG_COUNT
	.align		4
        /*004c*/ 	.byte	0x03, 0x1b
        /*004e*/ 	.short	0x00ff


	//----- nvinfo : EIATTR_NUM_BARRIERS
	.align		4
        /*0050*/ 	.byte	0x02, 0x4c
        /*0052*/ 	.byte	0x01
	.zero		1


	//----- nvinfo : EIATTR_MERCURY_ISA_VERSION
	.align		4
        /*0054*/ 	.byte	0x03, 0x5f
        /*0056*/ 	.short	0x0101


	//----- nvinfo : EIATTR_VRC_CTA_INIT_COUNT
	.align		4
        /*0058*/ 	.byte	0x02, 0x4a
	.zero		1
	.zero		1


	//----- nvinfo : EIATTR_EXIT_INSTR_OFFSETS
	.align		4
        /*005c*/ 	.byte	0x04, 0x1c
        /*005e*/ 	.short	(.L_474 - .L_473)


	//   ....[0]....
.L_473:
        /*0060*/ 	.word	0x00000850


	//   ....[1]....
        /*0064*/ 	.word	0x00000960


	//   ....[2]....
        /*0068*/ 	.word	0x00001340


	//   ....[3]....
        /*006c*/ 	.word	0x000013a0


	//----- nvinfo : EIATTR_CRS_STACK_SIZE
	.align		4
.L_474:
        /*0070*/ 	.byte	0x04, 0x1e
        /*0072*/ 	.short	(.L_476 - .L_475)
.L_475:
        /*0074*/ 	.word	0x00000000


	//----- nvinfo : EIATTR_CBANK_PARAM_SIZE
	.align		4
.L_476:
        /*0078*/ 	.byte	0x03, 0x19
        /*007a*/ 	.short	0x0018


	//----- nvinfo : EIATTR_PARAM_CBANK
	.align		4
        /*007c*/ 	.byte	0x04, 0x0a
        /*007e*/ 	.short	(.L_478 - .L_477)
	.align		4
.L_477:
        /*0080*/ 	.word	index@(.nv.constant0._Z6reduceILj512ELb1EEvPKdPdii)
        /*0084*/ 	.short	0x0380
        /*0086*/ 	.short	0x0018


	//----- nvinfo : EIATTR_SW_WAR
	.align		4
.L_478:
        /*0088*/ 	.byte	0x04, 0x36
        /*008a*/ 	.short	(.L_480 - .L_479)
.L_479:
        /*008c*/ 	.word	0x00000008
.L_480:


//--------------------- .nv.callgraph             --------------------------
	.section	.nv.callgraph,"",@"SHT_CUDA_CALLGRAPH"
	.align	4
	.sectionentsize	8
	.align		4
        /*0000*/ 	.word	0x00000000
	.align		4
        /*0004*/ 	.word	0xffffffff
	.align		4
        /*0008*/ 	.word	0x00000000
	.align		4
        /*000c*/ 	.word	0xfffffffe
	.align		4
        /*0010*/ 	.word	0x00000000
	.align		4
        /*0014*/ 	.word	0xfffffffd
	.align		4
        /*0018*/ 	.word	0x00000000
	.align		4
        /*001c*/ 	.word	0xfffffffc


//--------------------- .nv.constant4             --------------------------
	.section	.nv.constant4,"a",@progbits
	.align	8
	.align		8
.nv.constant4:
        /*0000*/ 	.dword	retirementCount


//--------------------- .text._Z6reduceILj1ELb0EEvPKdPdii --------------------------
	.section	.text._Z6reduceILj1ELb0EEvPKdPdii,"ax",@progbits
	.align	128
        .global         _Z6reduceILj1ELb0EEvPKdPdii
        .type           _Z6reduceILj1ELb0EEvPKdPdii,@function
        .size           _Z6reduceILj1ELb0EEvPKdPdii,(.L_x_404 - _Z6reduceILj1ELb0EEvPKdPdii)
        .other          _Z6reduceILj1ELb0EEvPKdPdii,@"STO_CUDA_ENTRY STV_DEFAULT"
_Z6reduceILj1ELb0EEvPKdPdii:
.text._Z6reduceILj1ELb0EEvPKdPdii:
[----:B------:R-:W-:Y:S01]  /*0000*/  LDC R1, c[0x0][0x37c] ;  /* 0x0000df00ff017b82 */ /* 0x000fe20000000800 */
[----:B------:R-:W0:Y:S01]  /*0010*/  S2R R9, SR_CTAID.X ;  /* 0x0000000000097919 */ /* 0x000e220000002500 */
[----:B------:R-:W1:Y:S06]  /*0020*/  LDCU UR4, c[0x0][0x394] ;  /* 0x00007280ff0477ac */ /* 0x000e6c0008000800 */
[----:B------:R-:W2:Y:S01]  /*0030*/  LDC R11, c[0x0][0x370] ;  /* 0x0000dc00ff0b7b82 */ /* 0x000ea20000000800 */
[----:B------:R-:W-:Y:S01]  /*0040*/  BSSY.RECONVERGENT B0, `(.L_x_0) ;  /* 0x0000050000007945 */ /* 0x000fe20003800200 */
[----:B------:R-:W0:Y:S01]  /*0050*/  S2R R10, SR_TID.X ;  /* 0x00000000000a7919 */ /* 0x000e220000002100 */
[----:B------:R-:W3:Y:S01]  /*0060*/  LDCU.64 UR6, c[0x0][0x358] ;  /* 0x00006b00ff0677ac */ /* 0x000ee20008000a00 */
[----:B------:R-:W-:Y:S01]  /*0070*/  CS2R R2, SRZ ;  /* 0x0000000000027805 */ /* 0x000fe2000001ff00 */
[----:B0-----:R-:W-:-:S05]  /*0080*/  IMAD R0, R9, 0x2, R10 ;  /* 0x0000000209007824 */ /* 0x001fca00078e020a */
[----:B-1----:R-:W-:-:S13]  /*0090*/  ISETP.GE.AND P0, PT, R0, UR4, PT ;  /* 0x0000000400007c0c */ /* 0x002fda000bf06270 */
[----:B--23--:R-:W-:Y:S05]  /*00a0*/  @P0 BRA `(.L_x_1) ;  /* 0x0000000400240947 */ /* 0x00cfea0003800000 */
[----:B------:R-:W0:Y:S01]  /*00b0*/  LDC.64 R4, c[0x0][0x380] ;  /* 0x0000e000ff047b82 */ /* 0x000e220000000a00 */
[----:B------:R-:W-:-:S07]  /*00c0*/  CS2R R2, SRZ ;  /* 0x0000000000027805 */ /* 0x000fce000001ff00 */
[----:B------:R-:W1:Y:S02]  /*00d0*/  LDC.64 R6, c[0x0][0x390] ;  /* 0x0000e400ff067b82 */ /* 0x000e640000000a00 */
.L_x_4:
[----:B-1----:R-:W-:-:S04]  /*00e0*/  IMAD R13, R0, R6, RZ ;  /* 0x00000006000d7224 */ /* 0x002fc800078e02ff */
[----:B0-----:R-:W-:-:S06]  /*00f0*/  IMAD.WIDE R14, R13, 0x8, R4 ;  /* 0x000000080d0e7825 */ /* 0x001fcc00078e0204 */
[----:B------:R-:W2:Y:S01]  /*0100*/  LDG.E.64 R14, desc[UR6][R14.64] ;  /* 0x000000060e0e7981 */ /* 0x000ea2000c1e1b00 */
[----:B------:R-:W-:Y:S01]  /*0110*/  BSSY.RECONVERGENT B1, `(.L_x_2) ;  /* 0x0000041000017945 */ /* 0x000fe20003800200 */
[----:B--2---:R0:W1:Y:S02]  /*0120*/  F2F.F32.F64 R12, R14 ;  /* 0x0000000e000c7310 */ /* 0x0040640000301000 */
[----:B0-----:R-:W-:Y:S01]  /*0130*/  IMAD.MOV.U32 R15, RZ, RZ, 0x7f800000 ;  /* 0x7f800000ff0f7424 */ /* 0x001fe200078e00ff */
[----:B-1----:R-:W-:-:S04]  /*0140*/  FSETP.GEU.AND P0, PT, R12, 1.175494350822287508e-38, PT ;  /* 0x008000000c00780b */ /* 0x002fc80003f0e000 */
[----:B------:R-:W-:-:S09]  /*0150*/  FSEL R14, RZ, -23, P0 ;  /* 0xc1b80000ff0e7808 */ /* 0x000fd20000000000 */
[----:B------:R-:W-:-:S04]  /*0160*/  @!P0 FMUL R12, R12, 8388608 ;  /* 0x4b0000000c0c8820 */ /* 0x000fc80000400000 */
[C---:B------:R-:W-:Y:S01]  /*0170*/  VIADD R8, R12.reuse, 0xc0d55555 ;  /* 0xc0d555550c087836 */ /* 0x040fe20000000000 */
[----:B------:R-:W-:-:S04]  /*0180*/  ISETP.GT.U32.AND P0, PT, R12, 0x7f7fffff, PT ;  /* 0x7f7fffff0c00780c */ /* 0x000fc80003f04070 */
[----:B------:R-:W-:Y:S01]  /*0190*/  LOP3.LUT R17, R8, 0xff800000, RZ, 0xc0, !PT ;  /* 0xff80000008117812 */ /* 0x000fe200078ec0ff */
[----:B------:R-:W-:-:S03]  /*01a0*/  IMAD.MOV.U32 R8, RZ, RZ, 0x3e055027 ;  /* 0x3e055027ff087424 */ /* 0x000fc600078e00ff */
[-C--:B------:R-:W-:Y:S02]  /*01b0*/  IADD3 R16, PT, PT, R12, -R17.reuse, RZ ;  /* 0x800000110c107210 */ /* 0x080fe40007ffe0ff */
[----:B------:R-:W-:-:S03]  /*01c0*/  I2FP.F32.S32 R17, R17 ;  /* 0x0000001100117245 */ /* 0x000fc60000201400 */
[----:B------:R-:W-:Y:S02]  /*01d0*/  FADD R19, R16, -1 ;  /* 0xbf80000010137421 */ /* 0x000fe40000000000 */
[----:B------:R-:W-:Y:S02]  /*01e0*/  FFMA R14, R17, 1.1920928955078125e-07, R14 ;  /* 0x34000000110e7823 */ /* 0x000fe4000000000e */
[----:B------:R-:W-:-:S04]  /*01f0*/  FFMA R16, R19, -R8, 0.14084610342979431152 ;  /* 0x3e1039f613107423 */ /* 0x000fc80000000808 */
[----:B------:R-:W-:-:S04]  /*0200*/  FFMA R16, R19, R16, -0.12148627638816833496 ;  /* 0xbdf8cdcc13107423 */ /* 0x000fc80000000010 */
[----:B------:R-:W-:-:S04]  /*0210*/  FFMA R16, R19, R16, 0.13980610668659210205 ;  /* 0x3e0f295513107423 */ /* 0x000fc80000000010 */
[----:B------:R-:W-:-:S04]  /*0220*/  FFMA R16, R19, R16, -0.16684235632419586182 ;  /* 0xbe2ad8b913107423 */ /* 0x000fc80000000010 */
[----:B------:R-:W-:-:S04]  /*0230*/  FFMA R16, R19, R16, 0.20012299716472625732 ;  /* 0x3e4ced0b13107423 */ /* 0x000fc80000000010 */
[----:B------:R-:W-:-:S04]  /*0240*/  FFMA R16, R19, R16, -0.24999669194221496582 ;  /* 0xbe7fff2213107423 */ /* 0x000fc80000000010 */
[----:B------:R-:W-:-:S04]  /*0250*/  FFMA R16, R19, R16, 0.33333182334899902344 ;  /* 0x3eaaaa7813107423 */ /* 0x000fc80000000010 */
[----:B------:R-:W-:-:S04]  /*0260*/  FFMA R16, R19, R16, -0.5 ;  /* 0xbf00000013107423 */ /* 0x000fc80000000010 */
[----:B------:R-:W-:-:S04]  /*0270*/  FMUL R16, R19, R16 ;  /* 0x0000001013107220 */ /* 0x000fc80000400000 */
[----:B------:R-:W-:-:S04]  /*0280*/  FFMA R19, R19, R16, R19 ;  /* 0x0000001013137223 */ /* 0x000fc80000000013 */
[----:B------:R-:W-:Y:S01]  /*0290*/  FFMA R14, R14, 0.69314718246459960938, R19 ;  /* 0x3f3172180e0e7823 */ /* 0x000fe20000000013 */
[C---:B------:R-:W-:Y:S01]  /*02a0*/  @P0 FFMA R14, R12.reuse, R15, +INF ;  /* 0x7f8000000c0e0423 */ /* 0x040fe2000000000f */
[----:B------:R-:W-:Y:S02]  /*02b0*/  FSETP.NEU.AND P0, PT, R12, RZ, PT ;  /* 0x000000ff0c00720b */ /* 0x000fe40003f0d000 */
[----:B------:R-:W-:Y:S01]  /*02c0*/  IADD3 R12, PT, PT, R0, 0x1, RZ ;  /* 0x00000001000c7810 */ /* 0x000fe20007ffe0ff */
[----:B------:R-:W-:Y:S01]  /*02d0*/  IMAD R0, R11, 0x2, R0 ;  /* 0x000000020b007824 */ /* 0x000fe200078e0200 */
[----:B------:R-:W-:Y:S02]  /*02e0*/  FSEL R14, R14, -INF , P0 ;  /* 0xff8000000e0e7808 */ /* 0x000fe40000000000 */
[-C--:B------:R-:W-:Y:S02]  /*02f0*/  ISETP.GE.U32.AND P1, PT, R12, R7.reuse, PT ;  /* 0x000000070c00720c */ /* 0x080fe40003f26070 */
[----:B------:R-:W0:Y:S01]  /*0300*/  F2F.F64.F32 R16, R14 ;  /* 0x0000000e00107310 */ /* 0x000e220000201800 */
[----:B------:R-:W-:Y:S01]  /*0310*/  ISETP.GE.AND P0, PT, R0, R7, PT ;  /* 0x000000070000720c */ /* 0x000fe20003f06270 */
[----:B0-----:R-:W-:-:S09]  /*0320*/  DADD R2, R16, R2 ;  /* 0x0000000010027229 */ /* 0x001fd20000000002 */
[----:B------:R-:W-:Y:S05]  /*0330*/  @P1 BRA `(.L_x_3) ;  /* 0x0000000000781947 */ /* 0x000fea0003800000 */
[----:B------:R-:W-:-:S04]  /*0340*/  IMAD.IADD R17, R13, 0x1, R6 ;  /* 0x000000010d117824 */ /* 0x000fc800078e0206 */
[----:B------:R-:W-:-:S06]  /*0350*/  IMAD.WIDE.U32 R16, R17, 0x8, R4 ;  /* 0x0000000811107825 */ /* 0x000fcc00078e0004 */
[----:B------:R-:W2:Y:S02]  /*0360*/  LDG.E.64 R16, desc[UR6][R16.64] ;  /* 0x0000000610107981 */ /* 0x000ea4000c1e1b00 */
[----:B--2---:R-:W0:Y:S02]  /*0370*/  F2F.F32.F64 R12, R16 ;  /* 0x00000010000c7310 */ /* 0x004e240000301000 */
[----:B0-----:R-:W-:-:S13]  /*0380*/  FSETP.GEU.AND P1, PT, R12, 1.175494350822287508e-38, PT ;  /* 0x008000000c00780b */ /* 0x001fda0003f2e000 */
[----:B------:R-:W-:-:S05]  /*0390*/  @!P1 FMUL R12, R12, 8388608 ;  /* 0x4b0000000c0c9820 */ /* 0x000fca0000400000 */
[----:B------:R-:W-:-:S04]  /*03a0*/  IADD3 R13, PT, PT, R12, -0x3f2aaaab, RZ ;  /* 0xc0d555550c0d7810 */ /* 0x000fc80007ffe0ff */
[----:B------:R-:W-:-:S05]  /*03b0*/  LOP3.LUT R13, R13, 0xff800000, RZ, 0xc0, !PT ;  /* 0xff8000000d0d7812 */ /* 0x000fca00078ec0ff */
[----:B------:R-:W-:Y:S01]  /*03c0*/  IMAD.IADD R14, R12, 0x1, -R13 ;  /* 0x000000010c0e7824 */ /* 0x000fe200078e0a0d */
[----:B------:R-:W-:-:S03]  /*03d0*/  I2FP.F32.S32 R13, R13 ;  /* 0x0000000d000d7245 */ /* 0x000fc60000201400 */
[----:B------:R-:W-:-:S04]  /*03e0*/  FADD R19, R14, -1 ;  /* 0xbf8000000e137421 */ /* 0x000fc80000000000 */
[----:B------:R-:W-:-:S04]  /*03f0*/  FFMA R8, R19, -R8, 0.14084610342979431152 ;  /* 0x3e1039f613087423 */ /* 0x000fc80000000808 */
[----:B------:R-:W-:-:S04]  /*0400*/  FFMA R8, R19, R8, -0.12148627638816833496 ;  /* 0xbdf8cdcc13087423 */ /* 0x000fc80000000008 */
[----:B------:R-:W-:-:S04]  /*0410*/  FFMA R8, R19, R8, 0.13980610668659210205 ;  /* 0x3e0f295513087423 */ /* 0x000fc80000000008 */
[----:B------:R-:W-:-:S04]  /*0420*/  FFMA R8, R19, R8, -0.16684235632419586182 ;  /* 0xbe2ad8b913087423 */ /* 0x000fc80000000008 */
[----:B------:R-:W-:-:S04]  /*0430*/  FFMA R8, R19, R8, 0.20012299716472625732 ;  /* 0x3e4ced0b13087423 */ /* 0x000fc80000000008 */
[----:B------:R-:W-:-:S04]  /*0440*/  FFMA R8, R19, R8, -0.24999669194221496582 ;  /* 0xbe7fff2213087423 */ /* 0x000fc80000000008 */
[----:B------:R-:W-:-:S04]  /*0450*/  FFMA R8, R19, R8, 0.33333182334899902344 ;  /* 0x3eaaaa7813087423 */ /* 0x000fc80000000008 */
[C---:B------:R-:W-:Y:S01]  /*0460*/  FFMA R14, R19.reuse, R8, -0.5 ;  /* 0xbf000000130e7423 */ /* 0x040fe20000000008 */
[----:B------:R-:W-:Y:S02]  /*0470*/  FSEL R8, RZ, -23, P1 ;  /* 0xc1b80000ff087808 */ /* 0x000fe40000800000 */
[----:B------:R-:W-:Y:S01]  /*0480*/  ISETP.GT.U32.AND P1, PT, R12, 0x7f7fffff, PT ;  /* 0x7f7fffff0c00780c */ /* 0x000fe20003f24070 */
[----:B------:R-:W-:Y:S02]  /*0490*/  FMUL R14, R19, R14 ;  /* 0x0000000e130e7220 */ /* 0x000fe40000400000 */
[----:B------:R-:W-:Y:S02]  /*04a0*/  FFMA R8, R13, 1.1920928955078125e-07, R8 ;  /* 0x340000000d087823 */ /* 0x000fe40000000008 */
[----:B------:R-:W-:-:S04]  /*04b0*/  FFMA R19, R19, R14, R19 ;  /* 0x0000000e13137223 */ /* 0x000fc80000000013 */
[----:B------:R-:W-:-:S04]  /*04c0*/  FFMA R8, R8, 0.69314718246459960938, R19 ;  /* 0x3f31721808087823 */ /* 0x000fc80000000013 */
[C---:B------:R-:W-:Y:S01]  /*04d0*/  @P1 FFMA R8, R12.reuse, R15, +INF ;  /* 0x7f8000000c081423 */ /* 0x040fe2000000000f */
[----:B------:R-:W-:-:S04]  /*04e0*/  FSETP.NEU.AND P1, PT, R12, RZ, PT ;  /* 0x000000ff0c00720b */ /* 0x000fc80003f2d000 */
[----:B------:R-:W-:-:S04]  /*04f0*/  FSEL R8, R8, -INF , P1 ;  /* 0xff80000008087808 */ /* 0x000fc80000800000 */
[----:B------:R-:W0:Y:S02]  /*0500*/  F2F.F64.F32 R12, R8 ;  /* 0x00000008000c7310 */ /* 0x000e240000201800 */
[----:B0-----:R-:W-:-:S11]  /*0510*/  DADD R2, R2, R12 ;  /* 0x0000000002027229 */ /* 0x001fd6000000000c */
.L_x_3:
[----:B------:R-:W-:Y:S05]  /*0520*/  BSYNC.RECONVERGENT B1 ;  /* 0x0000000000017941 */ /* 0x000fea0003800200 */
.L_x_2:
[----:B------:R-:W-:Y:S05]  /*0530*/  @!P0 BRA `(.L_x_4) ;  /* 0xfffffff800e88947 */ /* 0x000fea000383ffff */
.L_x_1:
[----:B------:R-:W-:Y:S05]  /*0540*/  BSYNC.RECONVERGENT B0 ;  /* 0x0000000000007941 */ /* 0x000fea0003800200 */
.L_x_0:
[----:B------:R-:W0:Y:S01]  /*0550*/  S2UR UR5, SR_CgaCtaId ;  /* 0x00000000000579c3 */ /* 0x000e220000008800 */
[----:B------:R-:W-:Y:S01]  /*0560*/  UMOV UR4, 0x400 ;  /* 0x0000040000047882 */ /* 0x000fe20000000000 */
[----:B------:R-:W-:Y:S02]  /*0570*/  ISETP.NE.AND P0, PT, R10, RZ, PT ;  /* 0x000000ff0a00720c */ /* 0x000fe40003f05270 */
[----:B------:R-:W-:-:S11]  /*0580*/  ISETP.GE.U32.AND P1, PT, R11, 0x2, PT ;  /* 0x000000020b00780c */ /* 0x000fd60003f26070 */
[----:B------:R-:W1:Y:S01]  /*0590*/  @!P0 LDC.64 R6, c[0x0][0x388] ;  /* 0x0000e200ff068b82 */ /* 0x000e620000000a00 */
[----:B0-----:R-:W-:-:S06]  /*05a0*/  ULEA UR4, UR5, UR4, 0x18 ;  /* 0x0000000405047291 */ /* 0x001fcc000f8ec0ff */
[----:B------:R-:W-:-:S05]  /*05b0*/  LEA R0, R10, UR4, 0x3 ;  /* 0x000000040a007c11 */ /* 0x000fca000f8e18ff */
[----:B------:R-:W-:Y:S01]  /*05c0*/  STS.64 [R0], R2 ;  /* 0x0000000200007388 */ /* 0x000fe20000000a00 */
[----:B------:R-:W-:Y:S01]  /*05d0*/  BAR.SYNC.DEFER_BLOCKING 0x0 ;  /* 0x0000000000007b1d */ /* 0x000fe20000010000 */
[----:B-1----:R-:W-:-:S05]  /*05e0*/  @!P0 IMAD.WIDE.U32 R6, R9, 0x8, R6 ;  /* 0x0000000809068825 */ /* 0x002fca00078e0006 */
[----:B------:R-:W0:Y:S02]  /*05f0*/  @!P0 LDS.64 R4, [UR4] ;  /* 0x00000004ff048984 */ /* 0x000e240008000a00 */
[----:B0-----:R-:W-:-:S07]  /*0600*/  @!P0 DADD R4, R4, R4 ;  /* 0x0000000004048229 */ /* 0x001fce0000000004 */
[----:B------:R0:W-:Y:S01]  /*0610*/  @!P0 STG.E.64 desc[UR6][R6.64], R4 ;  /* 0x0000000406008986 */ /* 0x0001e2000c101b06 */
[----:B------:R-:W-:Y:S05]  /*0620*/  @!P1 EXIT ;  /* 0x000000000000994d */ /* 0x000fea0003800000 */
[----:B------:R-:W-:Y:S06]  /*0630*/  MEMBAR.SC.GPU ;  /* 0x0000000000007992 */ /* 0x000fec0000002000 */
[----:B------:R-:W-:-:S00]  /*0640*/  ERRBAR ;  /* 0x00000000000079ab */ /* 0x000fc00000000000 */
[----:B------:R-:W-:Y:S06]  /*0650*/  CGAERRBAR ;  /* 0x00000000000075ab */ /* 0x000fec0000000000 */
[----:B------:R-:W-:Y:S01]  /*0660*/  CCTL.IVALL ;  /* 0x00000000ff00798f */ /* 0x000fe20002000000 */
[----:B------:R-:W-:Y:S04]  /*0670*/  BSSY.RECONVERGENT B0, `(.L_x_5) ;  /* 0x0000008000007945 */ /* 0x000fe80003800200 */
[----:B------:R-:W-:Y:S05]  /*0680*/  @P0 BRA `(.L_x_6) ;  /* 0x0000000000180947 */ /* 0x000fea0003800000 */
[----:B------:R-:W1:Y:S02]  /*0690*/  LDC.64 R2, c[0x4][RZ] ;  /* 0x01000000ff027b82 */ /* 0x000e640000000a00 */
[----:B-1----:R-:W2:Y:S01]  /*06a0*/  ATOMG.E.INC.STRONG.GPU PT, R2, desc[UR6][R2.64], R11 ;  /* 0x8000000b020279a8 */ /* 0x002ea200099ef106 */
[----:B0-----:R-:W-:-:S04]  /*06b0*/  IADD3 R5, PT, PT, R11, -0x1, RZ ;  /* 0xffffffff0b057810 */ /* 0x001fc80007ffe0ff */
[----:B--2---:R-:W-:-:S04]  /*06c0*/  ISETP.NE.AND P1, PT, R2, R5, PT ;  /* 0x000000050200720c */ /* 0x004fc80003f25270 */
[----:B------:R-:W-:-:S05]  /*06d0*/  SEL R4, RZ, 0x1, P1 ;  /* 0x00000001ff047807 */ /* 0x000fca0000800000 */
[----:B------:R1:W-:Y:S04]  /*06e0*/  STS.U8 [UR4+0x8], R4 ;  /* 0x00000804ff007988 */ /* 0x0003e80008000004 */
.L_x_6:
[----:B------:R-:W-:Y:S05]  /*06f0*/  BSYNC.RECONVERGENT B0 ;  /* 0x0000000000007941 */ /* 0x000fea0003800200 */
.L_x_5:
[----:B------:R-:W-:Y:S06]  /*0700*/  BAR.SYNC.DEFER_BLOCKING 0x0 ;  /* 0x0000000000007b1d */ /* 0x000fec0000010000 */
[----:B------:R-:W2:Y:S02]  /*0710*/  LDS.U8 R2, [UR4+0x8] ;  /* 0x00000804ff027984 */ /* 0x000ea40008000000 */
[----:B--2---:R-:W-:-:S13]  /*0720*/  ISETP.NE.AND P1, PT, R2, RZ, PT ;  /* 0x000000ff0200720c */ /* 0x004fda0003f25270 */
[----:B------:R-:W-:Y:S05]  /*0730*/  @!P1 EXIT ;  /* 0x000000000000994d */ /* 0x000fea0003800000 */
[----:B------:R-:W-:Y:S01]  /*0740*/  ISETP.GE.U32.AND P1, PT, R10, R11, PT ;  /* 0x0000000b0a00720c */ /* 0x000fe20003f26070 */
[----:B------:R-:W-:Y:S01]  /*0750*/  BSSY.RECONVERGENT B0, `(.L_x_7) ;  /* 0x0000076000007945 */ /* 0x000fe20003800200 */
[----:B------:R-:W-:-:S11]  /*0760*/  CS2R R8, SRZ ;  /* 0x0000000000087805 */ /* 0x000fd6000001ff00 */
[----:B------:R-:W-:Y:S05]  /*0770*/  @P1 BRA `(.L_x_8) ;  /* 0x0000000400cc1947 */ /* 0x000fea0003800000 */
[C-C-:B------:R-:W-:Y:S01]  /*0780*/  IMAD.IADD R2, R11.reuse, 0x1, -R10.reuse ;  /* 0x000000010b027824 */ /* 0x140fe200078e0a0a */
[----:B------:R-:W-:Y:S01]  /*0790*/  IADD3 R11, PT, PT, -R11, R10, RZ ;  /* 0x0000000a0b0b7210 */ /* 0x000fe20007ffe1ff */
[----:B------:R-:W-:Y:S01]  /*07a0*/  BSSY.RECONVERGENT B1, `(.L_x_9) ;  /* 0x0000035000017945 */ /* 0x000fe20003800200 */
[----:B0-----:R-:W-:Y:S01]  /*07b0*/  IMAD.MOV.U32 R5, RZ, RZ, R10 ;  /* 0x000000ffff057224 */ /* 0x001fe200078e000a */
[----:B------:R-:W-:Y:S02]  /*07c0*/  CS2R R8, SRZ ;  /* 0x0000000000087805 */ /* 0x000fe4000001ff00 */
[----:B------:R-:W-:Y:S02]  /*07d0*/  ISETP.GT.U32.AND P2, PT, R11, -0x10, PT ;  /* 0xfffffff00b00780c */ /* 0x000fe40003f44070 */
[----:B------:R-:W-:-:S04]  /*07e0*/  LOP3.LUT R3, R2, 0xf, RZ, 0xc0, !PT ;  /* 0x0000000f02037812 */ /* 0x000fc800078ec0ff */
[----:B------:R-:W-:-:S07]  /*07f0*/  ISETP.NE.AND P1, PT, R3, RZ, PT ;  /* 0x000000ff0300720c */ /* 0x000fce0003f25270 */
[----:B------:R-:W-:Y:S06]  /*0800*/  @P2 BRA `(.L_x_10) ;  /* 0x0000000000b82947 */ /* 0x000fec0003800000 */
[----:B------:R-:W0:Y:S01]  /*0810*/  LDC.64 R6, c[0x0][0x388] ;  /* 0x0000e200ff067b82 */ /* 0x000e220000000a00 */
[----:B-1----:R-:W-:Y:S02]  /*0820*/  LOP3.LUT R4, R2, 0x7ffffff0, RZ, 0xc0, !PT ;  /* 0x7ffffff002047812 */ /* 0x002fe400078ec0ff */
[----:B------:R-:W-:Y:S02]  /*0830*/  CS2R R8, SRZ ;  /* 0x0000000000087805 */ /* 0x000fe4000001ff00 */
[----:B------:R-:W-:Y:S02]  /*0840*/  MOV R5, R10 ;  /* 0x0000000a00057202 */ /* 0x000fe40000000f00 */
[----:B------:R-:W-:Y:S01]  /*0850*/  IADD3 R4, PT, PT, -R4, RZ, RZ ;  /* 0x000000ff04047210 */ /* 0x000fe20007ffe1ff */
[----:B0-----:R-:W-:-:S03]  /*0860*/  IMAD.WIDE.U32 R6, R10, 0x8, R6 ;  /* 0x000000080a067825 */ /* 0x001fc600078e0006 */
[----:B------:R-:W-:-:S05]  /*0870*/  IADD3 R6, P2, PT, R6, 0x40, RZ ;  /* 0x0000004006067810 */ /* 0x000fca0007f5e0ff */
[----:B------:R-:W-:-:S08]  /*0880*/  IMAD.X R7, RZ, RZ, R7, P2 ;  /* 0x000000ffff077224 */ /* 0x000fd000010e0607 */
.L_x_11:
[----:B------:R-:W2:Y:S04]  /*0890*/  LDG.E.64 R20, desc[UR6][R6.64+-0x40] ;  /* 0xffffc00606147981 */ /* 0x000ea8000c1e1b00 */
[----:B------:R-:W3:Y:S04]  /*08a0*/  LDG.E.64 R18, desc[UR6][R6.64+-0x38] ;  /* 0xffffc80606127981 */ /* 0x000ee8000c1e1b00 */
[----:B------:R-:W4:Y:S04]  /*08b0*/  LDG.E.64 R16, desc[UR6][R6.64+-0x30] ;  /* 0xffffd00606107981 */ /* 0x000f28000c1e1b00 */
[----:B------:R-:W5:Y:S04]  /*08c0*/  LDG.E.64 R14, desc[UR6][R6.64+-0x28] ;  /* 0xffffd806060e7981 */ /* 0x000f68000c1e1b00 */
[----:B------:R-:W5:Y:S04]  /*08d0*/  LDG.E.64 R12, desc[UR6][R6.64+-0x20] ;  /* 0xffffe006060c7981 */ /* 0x000f68000c1e1b00 */
[----:B------:R-:W5:Y:S04]  /*08e0*/  LDG.E.64 R10, desc[UR6][R6.64+-0x18] ;  /* 0xffffe806060a7981 */ /* 0x000f68000c1e1b00 */
[----:B------:R-:W5:Y:S04]  /*08f0*/  LDG.E.64 R24, desc[UR6][R6.64+-0x10] ;  /* 0xfffff00606187981 */ /* 0x000f68000c1e1b00 */
[----:B------:R-:W5:Y:S01]  /*0900*/  LDG.E.64 R22, desc[UR6][R6.64+-0x8] ;  /* 0xfffff80606167981 */ /* 0x000f62000c1e1b00 */
[----:B--2---:R-:W-:-:S03]  /*0910*/  DADD R20, R20, R8 ;  /* 0x0000000014147229 */ /* 0x004fc60000000008 */
[----:B------:R-:W2:Y:S05]  /*0920*/  LDG.E.64 R8, desc[UR6][R6.64] ;  /* 0x0000000606087981 */ /* 0x000eaa000c1e1b00 */
[----:B---3--:R-:W-:Y:S02]  /*0930*/  DADD R18, R20, R18 ;  /* 0x0000000014127229 */ /* 0x008fe40000000012 */
[----:B------:R-:W3:Y:S06]  /*0940*/  LDG.E.64 R20, desc[UR6][R6.64+0x8] ;  /* 0x0000080606147981 */ /* 0x000eec000c1e1b00 */
[----:B----4-:R-:W-:-:S02]  /*0950*/  DADD R16, R18, R16 ;  /* 0x0000000012107229 */ /* 0x010fc40000000010 */
[----:B------:R-:W4:Y:S06]  /*0960*/  LDG.E.64 R18, desc[UR6][R6.64+0x10] ;  /* 0x0000100606127981 */ /* 0x000f2c000c1e1b00 */
[----:B-----5:R-:W-:Y:S02]  /*0970*/  DADD R14, R16, R14 ;  /* 0x00000000100e7229 */ /* 0x020fe4000000000e */
[----:B------:R-:W5:Y:S06]  /*0980*/  LDG.E.64 R16, desc[UR6][R6.64+0x18] ;  /* 0x0000180606107981 */ /* 0x000f6c000c1e1b00 */
[----:B------:R-:W-:-:S02]  /*0990*/  DADD R12, R14, R12 ;  /* 0x000000000e0c7229 */ /* 0x000fc4000000000c */
[----:B------:R-:W5:Y:S06]  /*09a0*/  LDG.E.64 R14, desc[UR6][R6.64+0x20] ;  /* 0x00002006060e7981 */ /* 0x000f6c000c1e1b00 */
[----:B------:R-:W-:Y:S02]  /*09b0*/  DADD R10, R12, R10 ;  /* 0x000000000c0a7229 */ /* 0x000fe4000000000a */
[----:B------:R-:W5:Y:S06]  /*09c0*/  LDG.E.64 R12, desc[UR6][R6.64+0x28] ;  /* 0x00002806060c7981 */ /* 0x000f6c000c1e1b00 */
[----:B------:R-:W-:-:S02]  /*09d0*/  DADD R24, R10, R24 ;  /* 0x000000000a187229 */ /* 0x000fc40000000018 */
[----:B------:R-:W5:Y:S06]  /*09e0*/  LDG.E.64 R10, desc[UR6][R6.64+0x30] ;  /* 0x00003006060a7981 */ /* 0x000f6c000c1e1b00 */
[----:B------:R-:W-:Y:S02]  /*09f0*/  DADD R22, R24, R22 ;  /* 0x0000000018167229 */ /* 0x000fe40000000016 */
[----:B------:R0:W5:Y:S01]  /*0a00*/  LDG.E.64 R24, desc[UR6][R6.64+0x38] ;  /* 0x0000380606187981 */ /* 0x000162000c1e1b00 */
[----:B------:R-:W-:Y:S02]  /*0a10*/  VIADD R4, R4, 0x10 ;  /* 0x0000001004047836 */ /* 0x000fe40000000000 */
[----:B------:R-:W-:-:S03]  /*0a20*/  VIADD R5, R5, 0x10 ;  /* 0x0000001005057836 */ /* 0x000fc60000000000 */
[----:B------:R-:W-:Y:S02]  /*0a30*/  ISETP.NE.AND P2, PT, R4, RZ, PT ;  /* 0x000000ff0400720c */ /* 0x000fe40003f45270 */
[----:B0-----:R-:W-:-:S04]  /*0a40*/  IADD3 R6, P3, PT, R6, 0x80, RZ ;  /* 0x0000008006067810 */ /* 0x001fc80007f7e0ff */
[----:B------:R-:W-:Y:S01]  /*0a50*/  IADD3.X R7, PT, PT, RZ, R7, RZ, P3, !PT ;  /* 0x00000007ff077210 */ /* 0x000fe20001ffe4ff */
[----:B--2---:R-:W-:-:S08]  /*0a60*/  DADD R8, R22, R8 ;  /* 0x0000000016087229 */ /* 0x004fd00000000008 */
[----:B---3--:R-:W-:-:S08]  /*0a70*/  DADD R8, R8, R20 ;  /* 0x0000000008087229 */ /* 0x008fd00000000014 */
[----:B----4-:R-:W-:-:S08]  /*0a80*/  DADD R8, R8, R18 ;  /* 0x0000000008087229 */ /* 0x010fd00000000012 */
[----:B-----5:R-:W-:-:S08]  /*0a90*/  DADD R8, R8, R16 ;  /* 0x0000000008087229 */ /* 0x020fd00000000010 */
[----:B------:R-:W-:-:S08]  /*0aa0*/  DADD R8, R8, R14 ;  /* 0x0000000008087229 */ /* 0x000fd0000000000e */
[----:B------:R-:W-:-:S08]  /*0ab0*/  DADD R8, R8, R12 ;  /* 0x0000000008087229 */ /* 0x000fd0000000000c */
[----:B------:R-:W-:-:S08]  /*0ac0*/  DADD R8, R8, R10 ;  /* 0x0000000008087229 */ /* 0x000fd0000000000a */
[----:B------:R-:W-:Y:S01]  /*0ad0*/  DADD R8, R8, R24 ;  /* 0x0000000008087229 */ /* 0x000fe20000000018 */
[----:B------:R-:W-:Y:S10]  /*0ae0*/  @P2 BRA `(.L_x_11) ;  /* 0xfffffffc00682947 */ /* 0x000ff4000383ffff */
.L_x_10:
[----:B------:R-:W-:Y:S05]  /*0af0*/  BSYNC.RECONVERGENT B1 ;  /* 0x0000000000017941 */ /* 0x000fea0003800200 */
.L_x_9:
[----:B------:R-:W-:Y:S05]  /*0b00*/  @!P1 BRA `(.L_x_8) ;  /* 0x0000000000e89947 */ /* 0x000fea0003800000 */
[----:B------:R-:W-:Y:S01]  /*0b10*/  ISETP.GE.U32.AND P1, PT, R3, 0x8, PT ;  /* 0x000000080300780c */ /* 0x000fe20003f26070 */
[----:B------:R-:W-:Y:S01]  /*0b20*/  BSSY.RECONVERGENT B1, `(.L_x_12) ;  /* 0x0000017000017945 */ /* 0x000fe20003800200 */
[----:B-1----:R-:W-:-:S04]  /*0b30*/  LOP3.LUT R4, R2, 0x7, RZ, 0xc0, !PT ;  /* 0x0000000702047812 */ /* 0x002fc800078ec0ff */
[----:B------:R-:W-:-:S07]  /*0b40*/  ISETP.NE.AND P2, PT, R4, RZ, PT ;  /* 0x000000ff0400720c */ /* 0x000fce0003f45270 */
[----:B------:R-:W-:Y:S06]  /*0b50*/  @!P1 BRA `(.L_x_13) ;  /* 0x00000000004c9947 */ /* 0x000fec0003800000 */
[----:B------:R-:W0:Y:S02]  /*0b60*/  LDC.64 R22, c[0x0][0x388] ;  /* 0x0000e200ff167b82 */ /* 0x000e240000000a00 */
[----:B0-----:R-:W-:-:S05]  /*0b70*/  IMAD.WIDE.U32 R22, R5, 0x8, R22 ;  /* 0x0000000805167825 */ /* 0x001fca00078e0016 */
        /* <DEDUP_REMOVED lines=8> */
[----:B------:R-:W-:Y:S01]  /*0c00*/  IADD3 R5, PT, PT, R5, 0x8, RZ ;  /* 0x0000000805057810 */ /* 0x000fe20007ffe0ff */
[----:B--2---:R-:W-:-:S08]  /*0c10*/  DADD R24, R8, R24 ;  /* 0x0000000008187229 */ /* 0x004fd00000000018 */
[----:B---3--:R-:W-:-:S08]  /*0c20*/  DADD R18, R24, R18 ;  /* 0x0000000018127229 */ /* 0x008fd00000000012 */
[----:B----4-:R-:W-:-:S08]  /*0c30*/  DADD R16, R18, R16 ;  /* 0x0000000012107229 */ /* 0x010fd00000000010 */
[----:B-----5:R-:W-:-:S08]  /*0c40*/  DADD R14, R16, R14 ;  /* 0x00000000100e7229 */ /* 0x020fd0000000000e */
[----:B------:R-:W-:-:S08]  /*0c50*/  DADD R12, R14, R12 ;  /* 0x000000000e0c7229 */ /* 0x000fd0000000000c */
[----:B------:R-:W-:-:S08]  /*0c60*/  DADD R10, R12, R10 ;  /* 0x000000000c0a7229 */ /* 0x000fd0000000000a */
[----:B------:R-:W-:-:S08]  /*0c70*/  DADD R6, R10, R6 ;  /* 0x000000000a067229 */ /* 0x000fd00000000006 */
[----:B------:R-:W-:-:S11]  /*0c80*/  DADD R8, R6, R20 ;  /* 0x0000000006087229 */ /* 0x000fd60000000014 */
.L_x_13:
[----:B------:R-:W-:Y:S05]  /*0c90*/  BSYNC.RECONVERGENT B1 ;  /* 0x0000000000017941 */ /* 0x000fea0003800200 */
.L_x_12:
[----:B------:R-:W-:Y:S05]  /*0ca0*/  @!P2 BRA `(.L_x_8) ;  /* 0x000000000080a947 */ /* 0x000fea0003800000 */
[----:B------:R-:W-:Y:S01]  /*0cb0*/  ISETP.GE.U32.AND P1, PT, R4, 0x4, PT ;  /* 0x000000040400780c */ /* 0x000fe20003f26070 */
[----:B------:R-:W-:Y:S01]  /*0cc0*/  BSSY.RECONVERGENT B1, `(.L_x_14) ;  /* 0x000000f000017945 */ /* 0x000fe20003800200 */
[----:B------:R-:W-:-:S04]  /*0cd0*/  LOP3.LUT R16, R2, 0x3, RZ, 0xc0, !PT ;  /* 0x0000000302107812 */ /* 0x000fc800078ec0ff */
[----:B------:R-:W-:-:S07]  /*0ce0*/  ISETP.NE.AND P2, PT, R16, RZ, PT ;  /* 0x000000ff1000720c */ /* 0x000fce0003f45270 */
[----:B------:R-:W-:Y:S06]  /*0cf0*/  @!P1 BRA `(.L_x_15) ;  /* 0x00000000002c9947 */ /* 0x000fec0003800000 */
[----:B------:R-:W0:Y:S02]  /*0d00*/  LDC.64 R2, c[0x0][0x388] ;  /* 0x0000e200ff027b82 */ /* 0x000e240000000a00 */
[----:B0-----:R-:W-:-:S05]  /*0d10*/  IMAD.WIDE.U32 R2, R5, 0x8, R2 ;  /* 0x0000000805027825 */ /* 0x001fca00078e0002 */
[----:B------:R-:W2:Y:S04]  /*0d20*/  LDG.E.64 R6, desc[UR6][R2.64] ;  /* 0x0000000602067981 */ /* 0x000ea8000c1e1b00 */
[----:B------:R-:W3:Y:S04]  /*0d30*/  LDG.E.64 R10, desc[UR6][R2.64+0x8] ;  /* 0x00000806020a7981 */ /* 0x000ee8000c1e1b00 */
[----:B------:R-:W4:Y:S04]  /*0d40*/  LDG.E.64 R12, desc[UR6][R2.64+0x10] ;  /* 0x00001006020c7981 */ /* 0x000f28000c1e1b00 */
[----:B------:R-:W5:Y:S01]  /*0d50*/  LDG.E.64 R14, desc[UR6][R2.64+0x18] ;  /* 0x00001806020e7981 */ /* 0x000f62000c1e1b00 */
[----:B------:R-:W-:Y:S01]  /*0d60*/  VIADD R5, R5, 0x4 ;  /* 0x0000000405057836 */ /* 0x000fe20000000000 */
[----:B--2---:R-:W-:-:S08]  /*0d70*/  DADD R6, R8, R6 ;  /* 0x0000000008067229 */ /* 0x004fd00000000006 */
[----:B---3--:R-:W-:-:S08]  /*0d80*/  DADD R6, R6, R10 ;  /* 0x0000000006067229 */ /* 0x008fd0000000000a */
[----:B----4-:R-:W-:-:S08]  /*0d90*/  DADD R6, R6, R12 ;  /* 0x0000000006067229 */ /* 0x010fd0000000000c */
[----:B-----5:R-:W-:-:S11]  /*0da0*/  DADD R8, R6, R14 ;  /* 0x0000000006087229 */ /* 0x020fd6000000000e */
.L_x_15:
[----:B------:R-:W-:Y:S05]  /*0db0*/  BSYNC.RECONVERGENT B1 ;  /* 0x0000000000017941 */ /* 0x000fea0003800200 */
.L_x_14:
[----:B------:R-:W-:Y:S05]  /*0dc0*/  @!P2 BRA `(.L_x_8) ;  /* 0x000000000038a947 */ /* 0x000fea0003800000 */
[----:B------:R-:W0:Y:S01]  /*0dd0*/  LDC.64 R2, c[0x0][0x388] ;  /* 0x0000e200ff027b82 */ /* 0x000e220000000a00 */
[----:B------:R-:W-:Y:S01]  /*0de0*/  IADD3 R16, PT, PT, -R16, RZ, RZ ;  /* 0x000000ff10107210 */ /* 0x000fe20007ffe1ff */
[----:B0-----:R-:W-:-:S04]  /*0df0*/  IMAD.WIDE.U32 R2, R5, 0x8, R2 ;  /* 0x0000000805027825 */ /* 0x001fc800078e0002 */
[----:B------:R-:W-:Y:S01]  /*0e00*/  IMAD.MOV.U32 R4, RZ, RZ, R2 ;  /* 0x000000ffff047224 */ /* 0x000fe200078e0002 */
[----:B------:R-:W-:-:S07]  /*0e10*/  MOV R5, R3 ;  /* 0x0000000300057202 */ /* 0x000fce0000000f00 */
.L_x_16:
[----:B------:R-:W-:Y:S01]  /*0e20*/  IMAD.MOV.U32 R2, RZ, RZ, R4 ;  /* 0x000000ffff027224 */ /* 0x000fe200078e0004 */
[----:B------:R-:W-:-:S06]  /*0e30*/  MOV R3, R5 ;  /* 0x0000000500037202 */ /* 0x000fcc0000000f00 */
[----:B------:R-:W2:Y:S01]  /*0e40*/  LDG.E.64 R2, desc[UR6][R2.64] ;  /* 0x0000000602027981 */ /* 0x000ea2000c1e1b00 */
[----:B------:R-:W-:Y:S01]  /*0e50*/  VIADD R16, R16, 0x1 ;  /* 0x0000000110107836 */ /* 0x000fe20000000000 */
[----:B------:R-:W-:-:S04]  /*0e60*/  IADD3 R4, P2, PT, R4, 0x8, RZ ;  /* 0x0000000804047810 */ /* 0x000fc80007f5e0ff */
[----:B------:R-:W-:Y:S02]  /*0e70*/  ISETP.NE.AND P1, PT, R16, RZ, PT ;  /* 0x000000ff1000720c */ /* 0x000fe40003f25270 */
[----:B------:R-:W-:Y:S01]  /*0e80*/  IADD3.X R5, PT, PT, RZ, R5, RZ, P2, !PT ;  /* 0x00000005ff057210 */ /* 0x000fe200017fe4ff */
[----:B--2---:R-:W-:-:S10]  /*0e90*/  DADD R8, R2, R8 ;  /* 0x0000000002087229 */ /* 0x004fd40000000008 */
[----:B------:R-:W-:Y:S05]  /*0ea0*/  @P1 BRA `(.L_x_16) ;  /* 0xfffffffc00dc1947 */ /* 0x000fea000383ffff */
.L_x_8:
[----:B------:R-:W-:Y:S05]  /*0eb0*/  BSYNC.RECONVERGENT B0 ;  /* 0x0000000000007941 */ /* 0x000fea0003800200 */
.L_x_7:
[----:B------:R2:W-:Y:S01]  /*0ec0*/  STS.64 [R0], R8 ;  /* 0x0000000800007388 */ /* 0x0005e20000000a00 */
[----:B------:R-:W-:Y:S06]  /*0ed0*/  BAR.SYNC.DEFER_BLOCKING 0x0 ;  /* 0x0000000000007b1d */ /* 0x000fec0000010000 */
[----:B------:R-:W-:Y:S05]  /*0ee0*/  @P0 EXIT ;  /* 0x000000000000094d */ /* 0x000fea0003800000 */
[----:B------:R-:W3:Y:S01]  /*0ef0*/  LDS.64 R2, [UR4] ;  /* 0x00000004ff027984 */ /* 0x000ee20008000a00 */
[----:B01----:R-:W3:Y:S08]  /*0f00*/  LDC.64 R4, c[0x0][0x388] ;  /* 0x0000e200ff047b82 */ /* 0x003ef00000000a00 */
[----:B------:R-:W0:Y:S01]  /*0f10*/  LDC.64 R6, c[0x4][RZ] ;  /* 0x01000000ff067b82 */ /* 0x000e220000000a00 */
[----:B---3--:R-:W-:Y:S04]  /*0f20*/  STG.E.64 desc[UR6][R4.64], R2 ;  /* 0x0000000204007986 */ /* 0x008fe8000c101b06 */
[----:B0-----:R-:W-:Y:S01]  /*0f30*/  STG.E desc[UR6][R6.64], RZ ;  /* 0x000000ff06007986 */ /* 0x001fe2000c101906 */
[----:B------:R-:W-:Y:S05]  /*0f40*/  EXIT ;  /* 0x000000000000794d */ /* 0x000fea0003800000 */
.L_x_17:
[----:B------:R-:W-:-:S00]  /*0f50*/  BRA `(.L_x_17) ;  /* 0xfffffffc00fc7947 */ /* 0x000fc0000383ffff */
[----:B------:R-:W-:-:S00]  /*0f60*/  NOP ;  /* 0x0000000000007918 */ /* 0x000fc00000000000 */
        /* <DEDUP_REMOVED lines=9> */
.L_x_404:


//--------------------- .text._Z6reduceILj2ELb0EEvPKdPdii --------------------------
	.section	.text._Z6reduceILj2ELb0EEvPKdPdii,"ax",@progbits
	.align	128
        .global         _Z6reduceILj2ELb0EEvPKdPdii
        .type           _Z6reduceILj2ELb0EEvPKdPdii,@function
        .size           _Z6reduceILj2ELb0EEvPKdPdii,(.L_x_405 - _Z6reduceILj2ELb0EEvPKdPdii)
        .other          _Z6reduceILj2ELb0EEvPKdPdii,@"STO_CUDA_ENTRY STV_DEFAULT"
_Z6reduceILj2ELb0EEvPKdPdii:
.text._Z6reduceILj2ELb0EEvPKdPdii:
        /* <DEDUP_REMOVED lines=14> */
.L_x_22:
        /* <DEDUP_REMOVED lines=38> */
[----:B------:R-:W-:-:S04]  /*0340*/  IMAD R17, R6, 0x2, R13 ;  /* 0x0000000206117824 */ /* 0x000fc800078e020d */
        /* <DEDUP_REMOVED lines=29> */
.L_x_21:
[----:B------:R-:W-:Y:S05]  /*0520*/  BSYNC.RECONVERGENT B1 ;  /* 0x0000000000017941 */ /* 0x000fea0003800200 */
.L_x_20:
[----:B------:R-:W-:Y:S05]  /*0530*/  @!P1 BRA `(.L_x_22) ;  /* 0xfffffff800e89947 */ /* 0x000fea000383ffff */
.L_x_19:
[----:B------:R-:W-:Y:S05]  /*0540*/  BSYNC.RECONVERGENT B0 ;  /* 0x0000000000007941 */ /* 0x000fea0003800200 */
.L_x_18:
[----:B------:R-:W0:Y:S01]  /*0550*/  S2UR UR5, SR_CgaCtaId ;  /* 0x00000000000579c3 */ /* 0x000e220000008800 */
[----:B------:R-:W-:Y:S01]  /*0560*/  UMOV UR4, 0x400 ;  /* 0x0000040000047882 */ /* 0x000fe20000000000 */
[----:B------:R-:W-:Y:S01]  /*0570*/  ISETP.GT.U32.AND P0, PT, R10, 0x1f, PT ;  /* 0x0000001f0a00780c */ /* 0x000fe20003f04070 */
[----:B------:R-:W-:Y:S01]  /*0580*/  BSSY.RECONVERGENT B0, `(.L_x_23) ;  /* 0x0000012000007945 */ /* 0x000fe20003800200 */
[----:B------:R-:W-:Y:S02]  /*0590*/  ISETP.GE.U32.AND P3, PT, R11, 0x2, PT ;  /* 0x000000020b00780c */ /* 0x000fe40003f66070 */
[----:B------:R-:W-:Y:S01]  /*05a0*/  PLOP3.LUT P1, PT, PT, PT, PT, 0x8, 0x80 ;  /* 0x000000000080781c */ /* 0x000fe20003f2e170 */
[----:B0-----:R-:W-:-:S06]  /*05b0*/  ULEA UR4, UR5, UR4, 0x18 ;  /* 0x0000000405047291 */ /* 0x001fcc000f8ec0ff */
[----:B------:R-:W-:-:S05]  /*05c0*/  LEA R0, R10, UR4, 0x3 ;  /* 0x000000040a007c11 */ /* 0x000fca000f8e18ff */
[----:B------:R0:W-:Y:S01]  /*05d0*/  STS.64 [R0], R2 ;  /* 0x0000000200007388 */ /* 0x0001e20000000a00 */
[----:B------:R-:W-:Y:S06]  /*05e0*/  BAR.SYNC.DEFER_BLOCKING 0x0 ;  /* 0x0000000000007b1d */ /* 0x000fec0000010000 */
[----:B------:R-:W-:Y:S05]  /*05f0*/  @P0 BRA `(.L_x_24) ;  /* 0x0000000000280947 */ /* 0x000fea0003800000 */
[----:B------:R-:W1:Y:S01]  /*0600*/  LDS.64 R4, [R0+0x8] ;  /* 0x0000080000047984 */ /* 0x000e620000000a00 */
[----:B------:R-:W-:-:S13]  /*0610*/  ISETP.NE.AND P2, PT, R10, RZ, PT ;  /* 0x000000ff0a00720c */ /* 0x000fda0003f45270 */
[----:B------:R-:W2:Y:S01]  /*0620*/  @!P2 LDC.64 R6, c[0x0][0x388] ;  /* 0x0000e200ff06ab82 */ /* 0x000ea20000000a00 */
[----:B------:R-:W-:Y:S01]  /*0630*/  @!P2 PLOP3.LUT P1, PT, PT, PT, PT, 0x80, 0x8 ;  /* 0x000000000008a81c */ /* 0x000fe20003f2f070 */
[----:B--2---:R-:W-:Y:S01]  /*0640*/  @!P2 IMAD.WIDE.U32 R6, R9, 0x8, R6 ;  /* 0x000000080906a825 */ /* 0x004fe200078e0006 */
[----:B-1----:R-:W-:-:S07]  /*0650*/  DADD R4, R4, R2 ;  /* 0x0000000004047229 */ /* 0x002fce0000000002 */
[----:B------:R-:W-:Y:S04]  /*0660*/  STS.64 [R0], R4 ;  /* 0x0000000400007388 */ /* 0x000fe80000000a00 */
[----:B0-----:R-:W0:Y:S02]  /*0670*/  @!P2 LDS.64 R2, [UR4] ;  /* 0x00000004ff02a984 */ /* 0x001e240008000a00 */
[----:B0-----:R-:W-:-:S07]  /*0680*/  @!P2 DADD R2, R2, R2 ;  /* 0x000000000202a229 */ /* 0x001fce0000000002 */
[----:B------:R1:W-:Y:S04]  /*0690*/  @!P2 STG.E.64 desc[UR6][R6.64], R2 ;  /* 0x000000020600a986 */ /* 0x0003e8000c101b06 */
.L_x_24:
[----:B------:R-:W-:Y:S05]  /*06a0*/  BSYNC.RECONVERGENT B0 ;  /* 0x0000000000007941 */ /* 0x000fea0003800200 */
.L_x_23:
[----:B------:R-:W-:Y:S05]  /*06b0*/  @!P3 EXIT ;  /* 0x000000000000b94d */ /* 0x000fea0003800000 */
[----:B------:R-:W-:Y:S06]  /*06c0*/  MEMBAR.SC.GPU ;  /* 0x0000000000007992 */ /* 0x000fec0000002000 */
[----:B------:R-:W-:-:S00]  /*06d0*/  ERRBAR ;  /* 0x00000000000079ab */ /* 0x000fc00000000000 */
[----:B------:R-:W-:Y:S06]  /*06e0*/  CGAERRBAR ;  /* 0x00000000000075ab */ /* 0x000fec0000000000 */
[----:B------:R-:W-:Y:S01]  /*06f0*/  CCTL.IVALL ;  /* 0x00000000ff00798f */ /* 0x000fe20002000000 */
[----:B------:R-:W-:Y:S04]  /*0700*/  BSSY.RECONVERGENT B0, `(.L_x_25) ;  /* 0x0000008000007945 */ /* 0x000fe80003800200 */
[----:B------:R-:W-:Y:S05]  /*0710*/  @!P1 BRA `(.L_x_26) ;  /* 0x0000000000189947 */ /* 0x000fea0003800000 */
[----:B01----:R-:W0:Y:S02]  /*0720*/  LDC.64 R2, c[0x4][RZ] ;  /* 0x01000000ff027b82 */ /* 0x003e240000000a00 */
[----:B0-----:R-:W2:Y:S01]  /*0730*/  ATOMG.E.INC.STRONG.GPU PT, R2, desc[UR6][R2.64], R11 ;  /* 0x8000000b020279a8 */ /* 0x001ea200099ef106 */
[----:B------:R-:W-:-:S05]  /*0740*/  VIADD R5, R11, 0xffffffff ;  /* 0xffffffff0b057836 */ /* 0x000fca0000000000 */
[----:B--2---:R-:W-:-:S04]  /*0750*/  ISETP.NE.AND P2, PT, R2, R5, PT ;  /* 0x000000050200720c */ /* 0x004fc80003f45270 */
[----:B------:R-:W-:-:S05]  /*0760*/  SEL R4, RZ, 0x1, P2 ;  /* 0x00000001ff047807 */ /* 0x000fca0001000000 */
[----:B------:R2:W-:Y:S04]  /*0770*/  STS.U8 [UR4+0x10], R4 ;  /* 0x00001004ff007988 */ /* 0x0005e80008000004 */
.L_x_26:
[----:B------:R-:W-:Y:S05]  /*0780*/  BSYNC.RECONVERGENT B0 ;  /* 0x0000000000007941 */ /* 0x000fea0003800200 */
.L_x_25:
[----:B------:R-:W-:Y:S06]  /*0790*/  BAR.SYNC.DEFER_BLOCKING 0x0 ;  /* 0x0000000000007b1d */ /* 0x000fec0000010000 */
[----:B01----:R-:W0:Y:S02]  /*07a0*/  LDS.U8 R2, [UR4+0x10] ;  /* 0x00001004ff027984 */ /* 0x003e240008000000 */
[----:B0-----:R-:W-:-:S13]  /*07b0*/  ISETP.NE.AND P2, PT, R2, RZ, PT ;  /* 0x000000ff0200720c */ /* 0x001fda0003f45270 */
[----:B------:R-:W-:Y:S05]  /*07c0*/  @!P2 EXIT ;  /* 0x000000000000a94d */ /* 0x000fea0003800000 */
[----:B------:R-:W-:Y:S01]  /*07d0*/  ISETP.GE.U32.AND P2, PT, R10, R11, PT ;  /* 0x0000000b0a00720c */ /* 0x000fe20003f46070 */
[----:B------:R-:W-:Y:S01]  /*07e0*/  BSSY.RECONVERGENT B0, `(.L_x_27) ;  /* 0x0000077000007945 */ /* 0x000fe20003800200 */
[----:B------:R-:W-:-:S11]  /*07f0*/  CS2R R8, SRZ ;  /* 0x0000000000087805 */ /* 0x000fd6000001ff00 */
[----:B------:R-:W-:Y:S05]  /*0800*/  @P2 BRA `(.L_x_28) ;  /* 0x0000000400d02947 */ /* 0x000fea0003800000 */
[----:B------:R-:W-:Y:S01]  /*0810*/  LOP3.LUT R2, RZ, R10, RZ, 0x33, !PT ;  /* 0x0000000aff027212 */ /* 0x000fe200078e33ff */
[----:B------:R-:W-:Y:S01]  /*0820*/  BSSY.RECONVERGENT B1, `(.L_x_29) ;  /* 0x0000037000017945 */ /* 0x000fe20003800200 */
[----:B------:R-:W-:Y:S01]  /*0830*/  IMAD.MOV.U32 R5, RZ, RZ, R10 ;  /* 0x000000ffff057224 */ /* 0x000fe200078e000a */
[----:B------:R-:W-:Y:S02]  /*0840*/  CS2R R8, SRZ ;  /* 0x0000000000087805 */ /* 0x000fe4000001ff00 */
[----:B------:R-:W-:-:S04]  /*0850*/  IADD3 R11, PT, PT, R2, R11, RZ ;  /* 0x0000000b020b7210 */ /* 0x000fc80007ffe0ff */
[C---:B------:R-:W-:Y:S02]  /*0860*/  ISETP.GE.U32.AND P3, PT, R11.reuse, 0x1e, PT ;  /* 0x0000001e0b00780c */ /* 0x040fe40003f66070 */
[----:B------:R-:W-:-:S04]  /*0870*/  LEA.HI R2, R11, 0x1, RZ, 0x1f ;  /* 0x000000010b027811 */ /* 0x000fc800078ff8ff */
[----:B------:R-:W-:-:S04]  /*0880*/  LOP3.LUT R3, R2, 0xf, RZ, 0xc0, !PT ;  /* 0x0000000f02037812 */ /* 0x000fc800078ec0ff */
[----:B------:R-:W-:-:S03]  /*0890*/  ISETP.NE.AND P2, PT, R3, RZ, PT ;  /* 0x000000ff0300720c */ /* 0x000fc60003f45270 */
[----:B------:R-:W-:Y:S10]  /*08a0*/  @!P3 BRA `(.L_x_30) ;  /* 0x0000000000b8b947 */ /* 0x000ff40003800000 */
[----:B------:R-:W0:Y:S01]  /*08b0*/  LDC.64 R6, c[0x0][0x388] ;  /* 0x0000e200ff067b82 */ /* 0x000e220000000a00 */
[----:B--2---:R-:W-:Y:S01]  /*08c0*/  LOP3.LUT R4, R2, 0xfffffff0, RZ, 0xc0, !PT ;  /* 0xfffffff002047812 */ /* 0x004fe200078ec0ff */
[----:B------:R-:W-:Y:S01]  /*08d0*/  IMAD.MOV.U32 R5, RZ, RZ, R10 ;  /* 0x000000ffff057224 */ /* 0x000fe200078e000a */
[----:B------:R-:W-:-:S03]  /*08e0*/  CS2R R8, SRZ ;  /* 0x0000000000087805 */ /* 0x000fc6000001ff00 */
[----:B------:R-:W-:Y:S02]  /*08f0*/  IMAD.MOV R4, RZ, RZ, -R4 ;  /* 0x000000ffff047224 */ /* 0x000fe400078e0a04 */
[----:B0-----:R-:W-:-:S03]  /*0900*/  IMAD.WIDE.U32 R6, R10, 0x8, R6 ;  /* 0x000000080a067825 */ /* 0x001fc600078e0006 */
[----:B------:R-:W-:-:S04]  /*0910*/  IADD3 R6, P3, PT, R6, 0x80, RZ ;  /* 0x0000008006067810 */ /* 0x000fc80007f7e0ff */
[----:B------:R-:W-:-:S09]  /*0920*/  IADD3.X R7, PT, PT, RZ, R7, RZ, P3, !PT ;  /* 0x00000007ff077210 */ /* 0x000fd20001ffe4ff */
.L_x_31:
        /* <DEDUP_REMOVED lines=38> */
.L_x_30:
[----:B------:R-:W-:Y:S05]  /*0b90*/  BSYNC.RECONVERGENT B1 ;  /* 0x0000000000017941 */ /* 0x000fea0003800200 */
.L_x_29:
[----:B------:R-:W-:Y:S05]  /*0ba0*/  @!P2 BRA `(.L_x_28) ;  /* 0x0000000000e8a947 */ /* 0x000fea0003800000 */
[----:B------:R-:W-:Y:S01]  /*0bb0*/  ISETP.GE.U32.AND P2, PT, R3, 0x8, PT ;  /* 0x000000080300780c */ /* 0x000fe20003f46070 */
[----:B------:R-:W-:Y:S01]  /*0bc0*/  BSSY.RECONVERGENT B1, `(.L_x_32) ;  /* 0x0000017000017945 */ /* 0x000fe20003800200 */
[----:B--2---:R-:W-:-:S04]  /*0bd0*/  LOP3.LUT R4, R2, 0x7, RZ, 0xc0, !PT ;  /* 0x0000000702047812 */ /* 0x004fc800078ec0ff */
        /* <DEDUP_REMOVED lines=12> */
[----:B------:R-:W-:Y:S01]  /*0ca0*/  VIADD R5, R5, 0x10 ;  /* 0x0000001005057836 */ /* 0x000fe20000000000 */
        /* <DEDUP_REMOVED lines=8> */
.L_x_33:
[----:B------:R-:W-:Y:S05]  /*0d30*/  BSYNC.RECONVERGENT B1 ;  /* 0x0000000000017941 */ /* 0x000fea0003800200 */
.L_x_32:
        /* <DEDUP_REMOVED lines=12> */
[----:B------:R-:W-:Y:S01]  /*0e00*/  IADD3 R5, PT, PT, R5, 0x8, RZ ;  /* 0x0000000805057810 */ /* 0x000fe20007ffe0ff */
[----:B--2---:R-:W-:-:S08]  /*0e10*/  DADD R6, R8, R6 ;  /* 0x0000000008067229 */ /* 0x004fd00000000006 */
[----:B---3--:R-:W-:-:S08]  /*0e20*/  DADD R6, R6, R10 ;  /* 0x0000000006067229 */ /* 0x008fd0000000000a */
[----:B----4-:R-:W-:-:S08]  /*0e30*/  DADD R6, R6, R12 ;  /* 0x0000000006067229 */ /* 0x010fd0000000000c */
[----:B-----5:R-:W-:-:S11]  /*0e40*/  DADD R8, R6, R14 ;  /* 0x0000000006087229 */ /* 0x020fd6000000000e */
.L_x_35:
[----:B------:R-:W-:Y:S05]  /*0e50*/  BSYNC.RECONVERGENT B1 ;  /* 0x0000000000017941 */ /* 0x000fea0003800200 */
.L_x_34:
[----:B------:R-:W-:Y:S05]  /*0e60*/  @!P3 BRA `(.L_x_28) ;  /* 0x000000000038b947 */ /* 0x000fea0003800000 */
[----:B------:R-:W0:Y:S01]  /*0e70*/  LDC.64 R2, c[0x0][0x388] ;  /* 0x0000e200ff027b82 */ /* 0x000e220000000a00 */
[----:B------:R-:W-:Y:S02]  /*0e80*/  IMAD.MOV R16, RZ, RZ, -R16 ;  /* 0x000000ffff107224 */ /* 0x000fe400078e0a10 */
[----:B0-----:R-:W-:-:S04]  /*0e90*/  IMAD.WIDE.U32 R2, R5, 0x8, R2 ;  /* 0x0000000805027825 */ /* 0x001fc800078e0002 */
[----:B------:R-:W-:Y:S01]  /*0ea0*/  IMAD.MOV.U32 R4, RZ, RZ, R2 ;  /* 0x000000ffff047224 */ /* 0x000fe200078e0002 */
[----:B------:R-:W-:-:S07]  /*0eb0*/  MOV R5, R3 ;  /* 0x0000000300057202 */ /* 0x000fce0000000f00 */
.L_x_36:
        /* <DEDUP_REMOVED lines=9> */
.L_x_28:
[----:B------:R-:W-:Y:S05]  /*0f50*/  BSYNC.RECONVERGENT B0 ;  /* 0x0000000000007941 */ /* 0x000fea0003800200 */
.L_x_27:
[----:B------:R-:W-:Y:S01]  /*0f60*/  STS.64 [R0], R8 ;  /* 0x0000000800007388 */ /* 0x000fe20000000a00 */
[----:B------:R-:W-:Y:S06]  /*0f70*/  BAR.SYNC.DEFER_BLOCKING 0x0 ;  /* 0x0000000000007b1d */ /* 0x000fec0000010000 */
[----:B------:R-:W0:Y:S02]  /*0f80*/  @!P0 LDS.64 R2, [R0+0x8] ;  /* 0x0000080000028984 */ /* 0x000e240000000a00 */
[----:B0-----:R-:W-:-:S07]  /*0f90*/  @!P0 DADD R2, R2, R8 ;  /* 0x0000000002028229 */ /* 0x001fce0000000008 */
[----:B------:R0:W-:Y:S01]  /*0fa0*/  @!P0 STS.64 [R0], R2 ;  /* 0x0000000200008388 */ /* 0x0001e20000000a00 */
[----:B------:R-:W-:Y:S05]  /*0fb0*/  @!P1 EXIT ;  /* 0x000000000000994d */ /* 0x000fea0003800000 */
[----:B0-----:R-:W0:Y:S01]  /*0fc0*/  LDS.64 R2, [UR4] ;  /* 0x00000004ff027984 */ /* 0x001e220008000a00 */
[----:B--2---:R-:W0:Y:S08]  /*0fd0*/  LDC.64 R4, c[0x0][0x388] ;  /* 0x0000e200ff047b82 */ /* 0x004e300000000a00 */
[----:B------:R-:W1:Y:S01]  /*0fe0*/  LDC.64 R6, c[0x4][RZ] ;  /* 0x01000000ff067b82 */ /* 0x000e620000000a00 */
[----:B0-----:R-:W-:Y:S04]  /*0ff0*/  STG.E.64 desc[UR6][R4.64], R2 ;  /* 0x0000000204007986 */ /* 0x001fe8000c101b06 */
[----:B-1----:R-:W-:Y:S01]  /*1000*/  STG.E desc[UR6][R6.64], RZ ;  /* 0x000000ff06007986 */ /* 0x002fe2000c101906 */
[----:B------:R-:W-:Y:S05]  /*1010*/  EXIT ;  /* 0x000000000000794d */ /* 0x000fea0003800000 */
.L_x_37:
        /* <DEDUP_REMOVED lines=14> */
.L_x_405:


//--------------------- .text._Z6reduceILj4ELb0EEvPKdPdii --------------------------
	.section	.text._Z6reduceILj4ELb0EEvPKdPdii,"ax",@progbits
	.align	128
        .global         _Z6reduceILj4ELb0EEvPKdPdii
        .type           _Z6reduceILj4ELb0EEvPKdPdii,@function
        .size           _Z6reduceILj4ELb0EEvPKdPdii,(.L_x_406 - _Z6reduceILj4ELb0EEvPKdPdii)
        .other          _Z6reduceILj4ELb0EEvPKdPdii,@"STO_CUDA_ENTRY STV_DEFAULT"
_Z6reduceILj4ELb0EEvPKdPdii:
.text._Z6reduceILj4ELb0EEvPKdPdii:
        /* <DEDUP_REMOVED lines=14> */
.L_x_42:
        /* <DEDUP_REMOVED lines=68> */
.L_x_41:
[----:B------:R-:W-:Y:S05]  /*0520*/  BSYNC.RECONVERGENT B1 ;  /* 0x0000000000017941 */ /* 0x000fea0003800200 */
.L_x_40:
[----:B------:R-:W-:Y:S05]  /*0530*/  @!P1 BRA `(.L_x_42) ;  /* 0xfffffff800e89947 */ /* 0x000fea000383ffff */
.L_x_39:
[----:B------:R-:W-:Y:S05]  /*0540*/  BSYNC.RECONVERGENT B0 ;  /* 0x0000000000007941 */ /* 0x000fea0003800200 */
.L_x_38:
        /* <DEDUP_REMOVED lines=18> */
[----:B0-----:R-:W0:Y:S02]  /*0670*/  LDS.64 R2, [R0+0x8] ;  /* 0x0000080000027984 */ /* 0x001e240000000a00 */
[----:B0-----:R-:W-:-:S07]  /*0680*/  DADD R2, R4, R2 ;  /* 0x0000000004027229 */ /* 0x001fce0000000002 */
[----:B------:R-:W-:Y:S04]  /*0690*/  STS.64 [R0], R2 ;  /* 0x0000000200007388 */ /* 0x000fe80000000a00 */
[----:B------:R-:W0:Y:S02]  /*06a0*/  @!P2 LDS.64 R6, [UR4] ;  /* 0x00000004ff06a984 */ /* 0x000e240008000a00 */
[----:B0-----:R-:W-:-:S07]  /*06b0*/  @!P2 DADD R6, R6, R6 ;  /* 0x000000000606a229 */ /* 0x001fce0000000006 */
[----:B------:R1:W-:Y:S04]  /*06c0*/  @!P2 STG.E.64 desc[UR6][R8.64], R6 ;  /* 0x000000060800a986 */ /* 0x0003e8000c101b06 */
.L_x_44:
[----:B------:R-:W-:Y:S05]  /*06d0*/  BSYNC.RECONVERGENT B0 ;  /* 0x0000000000007941 */ /* 0x000fea0003800200 */
.L_x_43:
[----:B------:R-:W-:Y:S05]  /*06e0*/  @!P3 EXIT ;  /* 0x000000000000b94d */ /* 0x000fea0003800000 */
[----:B------:R-:W-:Y:S06]  /*06f0*/  MEMBAR.SC.GPU ;  /* 0x0000000000007992 */ /* 0x000fec0000002000 */
[----:B------:R-:W-:-:S00]  /*0700*/  ERRBAR ;  /* 0x00000000000079ab */ /* 0x000fc00000000000 */
[----:B------:R-:W-:Y:S06]  /*0710*/  CGAERRBAR ;  /* 0x00000000000075ab */ /* 0x000fec0000000000 */
[----:B------:R-:W-:Y:S01]  /*0720*/  CCTL.IVALL ;  /* 0x00000000ff00798f */ /* 0x000fe20002000000 */
[----:B------:R-:W-:Y:S04]  /*0730*/  BSSY.RECONVERGENT B0, `(.L_x_45) ;  /* 0x0000008000007945 */ /* 0x000fe80003800200 */
[----:B------:R-:W-:Y:S05]  /*0740*/  @!P1 BRA `(.L_x_46) ;  /* 0x0000000000189947 */ /* 0x000fea0003800000 */
[----:B0-----:R-:W0:Y:S02]  /*0750*/  LDC.64 R2, c[0x4][RZ] ;  /* 0x01000000ff027b82 */ /* 0x001e240000000a00 */
[----:B0-----:R-:W2:Y:S01]  /*0760*/  ATOMG.E.INC.STRONG.GPU PT, R2, desc[UR6][R2.64], R11 ;  /* 0x8000000b020279a8 */ /* 0x001ea200099ef106 */
[----:B------:R-:W-:-:S05]  /*0770*/  VIADD R5, R11, 0xffffffff ;  /* 0xffffffff0b057836 */ /* 0x000fca0000000000 */
[----:B--2---:R-:W-:-:S04]  /*0780*/  ISETP.NE.AND P2, PT, R2, R5, PT ;  /* 0x000000050200720c */ /* 0x004fc80003f45270 */
[----:B------:R-:W-:-:S05]  /*0790*/  SEL R4, RZ, 0x1, P2 ;  /* 0x00000001ff047807 */ /* 0x000fca0001000000 */
[----:B------:R2:W-:Y:S04]  /*07a0*/  STS.U8 [UR4+0x20], R4 ;  /* 0x00002004ff007988 */ /* 0x0005e80008000004 */
.L_x_46:
[----:B------:R-:W-:Y:S05]  /*07b0*/  BSYNC.RECONVERGENT B0 ;  /* 0x0000000000007941 */ /* 0x000fea0003800200 */
.L_x_45:
[----:B------:R-:W-:Y:S06]  /*07c0*/  BAR.SYNC.DEFER_BLOCKING 0x0 ;  /* 0x0000000000007b1d */ /* 0x000fec0000010000 */
[----:B0-----:R-:W0:Y:S02]  /*07d0*/  LDS.U8 R2, [UR4+0x20] ;  /* 0x00002004ff027984 */ /* 0x001e240008000000 */
[----:B0-----:R-:W-:-:S13]  /*07e0*/  ISETP.NE.AND P2, PT, R2, RZ, PT ;  /* 0x000000ff0200720c */ /* 0x001fda0003f45270 */
[----:B------:R-:W-:Y:S05]  /*07f0*/  @!P2 EXIT ;  /* 0x000000000000a94d */ /* 0x000fea0003800000 */
[----:B------:R-:W-:Y:S01]  /*0800*/  ISETP.GE.U32.AND P2, PT, R10, R11, PT ;  /* 0x0000000b0a00720c */ /* 0x000fe20003f46070 */
[----:B------:R-:W-:Y:S01]  /*0810*/  BSSY.RECONVERGENT B0, `(.L_x_47) ;  /* 0x0000077000007945 */ /* 0x000fe20003800200 */
[----:B-1----:R-:W-:-:S11]  /*0820*/  CS2R R8, SRZ ;  /* 0x0000000000087805 */ /* 0x002fd6000001ff00 */
        /* <DEDUP_REMOVED lines=19> */
.L_x_51:
        /* <DEDUP_REMOVED lines=38> */
.L_x_50:
[----:B------:R-:W-:Y:S05]  /*0bc0*/  BSYNC.RECONVERGENT B1 ;  /* 0x0000000000017941 */ /* 0x000fea0003800200 */
.L_x_49:
        /* <DEDUP_REMOVED lines=25> */
.L_x_53:
[----:B------:R-:W-:Y:S05]  /*0d60*/  BSYNC.RECONVERGENT B1 ;  /* 0x0000000000017941 */ /* 0x000fea0003800200 */
.L_x_52:
        /* <DEDUP_REMOVED lines=17> */
.L_x_55:
[----:B------:R-:W-:Y:S05]  /*0e80*/  BSYNC.RECONVERGENT B1 ;  /* 0x0000000000017941 */ /* 0x000fea0003800200 */
.L_x_54:
[----:B------:R-:W-:Y:S05]  /*0e90*/  @!P3 BRA `(.L_x_48) ;  /* 0x000000000038b947 */ /* 0x000fea0003800000 */
[----:B------:R-:W0:Y:S01]  /*0ea0*/  LDC.64 R2, c[0x0][0x388] ;  /* 0x0000e200ff027b82 */ /* 0x000e220000000a00 */
[----:B------:R-:W-:Y:S02]  /*0eb0*/  IMAD.MOV R16, RZ, RZ, -R16 ;  /* 0x000000ffff107224 */ /* 0x000fe400078e0a10 */
[----:B0-----:R-:W-:-:S04]  /*0ec0*/  IMAD.WIDE.U32 R2, R5, 0x8, R2 ;  /* 0x0000000805027825 */ /* 0x001fc800078e0002 */
[----:B------:R-:W-:Y:S01]  /*0ed0*/  IMAD.MOV.U32 R4, RZ, RZ, R2 ;  /* 0x000000ffff047224 */ /* 0x000fe200078e0002 */
[----:B------:R-:W-:-:S07]  /*0ee0*/  MOV R5, R3 ;  /* 0x0000000300057202 */ /* 0x000fce0000000f00 */
.L_x_56:
        /* <DEDUP_REMOVED lines=9> */
.L_x_48:
[----:B------:R-:W-:Y:S05]  /*0f80*/  BSYNC.RECONVERGENT B0 ;  /* 0x0000000000007941 */ /* 0x000fea0003800200 */
.L_x_47:
[----:B------:R-:W-:Y:S01]  /*0f90*/  STS.64 [R0], R8 ;  /* 0x0000000800007388 */ /* 0x000fe20000000a00 */
[----:B------:R-:W-:Y:S06]  /*0fa0*/  BAR.SYNC.DEFER_BLOCKING 0x0 ;  /* 0x0000000000007b1d */ /* 0x000fec0000010000 */
[----:B------:R-:W0:Y:S02]  /*0fb0*/  @!P0 LDS.64 R2, [R0+0x10] ;  /* 0x0000100000028984 */ /* 0x000e240000000a00 */
[----:B0-----:R-:W-:-:S07]  /*0fc0*/  @!P0 DADD R2, R2, R8 ;  /* 0x0000000002028229 */ /* 0x001fce0000000008 */
[----:B------:R-:W-:Y:S04]  /*0fd0*/  @!P0 STS.64 [R0], R2 ;  /* 0x0000000200008388 */ /* 0x000fe80000000a00 */
[----:B--2---:R-:W0:Y:S02]  /*0fe0*/  @!P0 LDS.64 R4, [R0+0x8] ;  /* 0x0000080000048984 */ /* 0x004e240000000a00 */
[----:B0-----:R-:W-:-:S07]  /*0ff0*/  @!P0 DADD R4, R2, R4 ;  /* 0x0000000002048229 */ /* 0x001fce0000000004 */
[----:B------:R0:W-:Y:S01]  /*1000*/  @!P0 STS.64 [R0], R4 ;  /* 0x0000000400008388 */ /* 0x0001e20000000a00 */
[----:B------:R-:W-:Y:S05]  /*1010*/  @!P1 EXIT ;  /* 0x000000000000994d */ /* 0x000fea0003800000 */
[----:B------:R-:W1:Y:S01]  /*1020*/  LDS.64 R2, [UR4] ;  /* 0x00000004ff027984 */ /* 0x000e620008000a00 */
[----:B0-----:R-:W1:Y:S08]  /*1030*/  LDC.64 R4, c[0x0][0x388] ;  /* 0x0000e200ff047b82 */ /* 0x001e700000000a00 */
[----:B------:R-:W0:Y:S01]  /*1040*/  LDC.64 R6, c[0x4][RZ] ;  /* 0x01000000ff067b82 */ /* 0x000e220000000a00 */
[----:B-1----:R-:W-:Y:S04]  /*1050*/  STG.E.64 desc[UR6][R4.64], R2 ;  /* 0x0000000204007986 */ /* 0x002fe8000c101b06 */
[----:B0-----:R-:W-:Y:S01]  /*1060*/  STG.E desc[UR6][R6.64], RZ ;  /* 0x000000ff06007986 */ /* 0x001fe2000c101906 */
[----:B------:R-:W-:Y:S05]  /*1070*/  EXIT ;  /* 0x000000000000794d */ /* 0x000fea0003800000 */
.L_x_57:
        /* <DEDUP_REMOVED lines=16> */
.L_x_406:


//--------------------- .text._Z6reduceILj8ELb0EEvPKdPdii --------------------------
	.section	.text._Z6reduceILj8ELb0EEvPKdPdii,"ax",@progbits
	.align	128
        .global         _Z6reduceILj8ELb0EEvPKdPdii
        .type           _Z6reduceILj8ELb0EEvPKdPdii,@function
        .size           _Z6reduceILj8ELb0EEvPKdPdii,(.L_x_407 - _Z6reduceILj8ELb0EEvPKdPdii)
        .other          _Z6reduceILj8ELb0EEvPKdPdii,@"STO_CUDA_ENTRY STV_DEFAULT"
_Z6reduceILj8ELb0EEvPKdPdii:
.text._Z6reduceILj8ELb0EEvPKdPdii:
        /* <DEDUP_REMOVED lines=14> */
.L_x_62:
        /* <DEDUP_REMOVED lines=68> */
.L_x_61:
[----:B------:R-:W-:Y:S05]  /*0520*/  BSYNC.RECONVERGENT B1 ;  /* 0x0000000000017941 */ /* 0x000fea0003800200 */
.L_x_60:
[----:B------:R-:W-:Y:S05]  /*0530*/  @!P1 BRA `(.L_x_62) ;  /* 0xfffffff800e89947 */ /* 0x000fea000383ffff */
.L_x_59:
[----:B------:R-:W-:Y:S05]  /*0540*/  BSYNC.RECONVERGENT B0 ;  /* 0x0000000000007941 */ /* 0x000fea0003800200 */
.L_x_58:
        /* <DEDUP_REMOVED lines=15> */
[----:B-1----:R-:W-:-:S07]  /*0640*/  DADD R4, R4, R2 ;  /* 0x0000000004047229 */ /* 0x002fce0000000002 */
[----:B------:R-:W-:Y:S04]  /*0650*/  STS.64 [R0], R4 ;  /* 0x0000000400007388 */ /* 0x000fe80000000a00 */
[----:B0-----:R-:W0:Y:S02]  /*0660*/  LDS.64 R2, [R0+0x10] ;  /* 0x0000100000027984 */ /* 0x001e240000000a00 */
[----:B0-----:R-:W-:Y:S01]  /*0670*/  DADD R2, R4, R2 ;  /* 0x0000000004027229 */ /* 0x001fe20000000002 */
[----:B--2---:R-:W-:-:S06]  /*0680*/  @!P2 IMAD.WIDE.U32 R4, R9, 0x8, R14 ;  /* 0x000000080904a825 */ /* 0x004fcc00078e000e */
[----:B------:R-:W-:Y:S04]  /*0690*/  STS.64 [R0], R2 ;  /* 0x0000000200007388 */ /* 0x000fe80000000a00 */
[----:B------:R-:W0:Y:S02]  /*06a0*/  LDS.64 R6, [R0+0x8] ;  /* 0x0000080000067984 */ /* 0x000e240000000a00 */
[----:B0-----:R-:W-:-:S07]  /*06b0*/  DADD R6, R2, R6 ;  /* 0x0000000002067229 */ /* 0x001fce0000000006 */
[----:B------:R-:W-:Y:S04]  /*06c0*/  STS.64 [R0], R6 ;  /* 0x0000000600007388 */ /* 0x000fe80000000a00 */
[----:B------:R-:W0:Y:S02]  /*06d0*/  @!P2 LDS.64 R12, [UR4] ;  /* 0x00000004ff0ca984 */ /* 0x000e240008000a00 */
[----:B0-----:R-:W-:-:S07]  /*06e0*/  @!P2 DADD R12, R12, R12 ;  /* 0x000000000c0ca229 */ /* 0x001fce000000000c */
[----:B------:R1:W-:Y:S04]  /*06f0*/  @!P2 STG.E.64 desc[UR6][R4.64], R12 ;  /* 0x0000000c0400a986 */ /* 0x0003e8000c101b06 */
.L_x_64:
[----:B------:R-:W-:Y:S05]  /*0700*/  BSYNC.RECONVERGENT B0 ;  /* 0x0000000000007941 */ /* 0x000fea0003800200 */
.L_x_63:
        /* <DEDUP_REMOVED lines=9> */
[----:B-1----:R-:W-:-:S05]  /*07a0*/  VIADD R5, R11, 0xffffffff ;  /* 0xffffffff0b057836 */ /* 0x002fca0000000000 */
[----:B--2---:R-:W-:-:S04]  /*07b0*/  ISETP.NE.AND P2, PT, R2, R5, PT ;  /* 0x000000050200720c */ /* 0x004fc80003f45270 */
[----:B------:R-:W-:-:S05]  /*07c0*/  SEL R4, RZ, 0x1, P2 ;  /* 0x00000001ff047807 */ /* 0x000fca0001000000 */
[----:B------:R2:W-:Y:S04]  /*07d0*/  STS.U8 [UR4+0x40], R4 ;  /* 0x00004004ff007988 */ /* 0x0005e80008000004 */
.L_x_66:
[----:B------:R-:W-:Y:S05]  /*07e0*/  BSYNC.RECONVERGENT B0 ;  /* 0x0000000000007941 */ /* 0x000fea0003800200 */
.L_x_65:
[----:B------:R-:W-:Y:S06]  /*07f0*/  BAR.SYNC.DEFER_BLOCKING 0x0 ;  /* 0x0000000000007b1d */ /* 0x000fec0000010000 */
[----:B0-----:R-:W0:Y:S02]  /*0800*/  LDS.U8 R2, [UR4+0x40] ;  /* 0x00004004ff027984 */ /* 0x001e240008000000 */
        /* <DEDUP_REMOVED lines=8> */
[----:B-1----:R-:W-:Y:S01]  /*0890*/  IMAD.MOV.U32 R5, RZ, RZ, R10 ;  /* 0x000000ffff057224 */ /* 0x002fe200078e000a */
        /* <DEDUP_REMOVED lines=15> */
.L_x_71:
        /* <DEDUP_REMOVED lines=38> */
.L_x_70:
[----:B------:R-:W-:Y:S05]  /*0bf0*/  BSYNC.RECONVERGENT B1 ;  /* 0x0000000000017941 */ /* 0x000fea0003800200 */
.L_x_69:
        /* <DEDUP_REMOVED lines=25> */
.L_x_73:
[----:B------:R-:W-:Y:S05]  /*0d90*/  BSYNC.RECONVERGENT B1 ;  /* 0x0000000000017941 */ /* 0x000fea0003800200 */
.L_x_72:
        /* <DEDUP_REMOVED lines=17> */
.L_x_75:
[----:B------:R-:W-:Y:S05]  /*0eb0*/  BSYNC.RECONVERGENT B1 ;  /* 0x0000000000017941 */ /* 0x000fea0003800200 */
.L_x_74:
[----:B------:R-:W-:Y:S05]  /*0ec0*/  @!P3 BRA `(.L_x_68) ;  /* 0x000000000038b947 */ /* 0x000fea0003800000 */
[----:B------:R-:W0:Y:S01]  /*0ed0*/  LDC.64 R2, c[0x0][0x388] ;  /* 0x0000e200ff027b82 */ /* 0x000e220000000a00 */
[----:B------:R-:W-:Y:S02]  /*0ee0*/  IMAD.MOV R16, RZ, RZ, -R16 ;  /* 0x000000ffff107224 */ /* 0x000fe400078e0a10 */
[----:B0-----:R-:W-:-:S04]  /*0ef0*/  IMAD.WIDE.U32 R2, R5, 0x8, R2 ;  /* 0x0000000805027825 */ /* 0x001fc800078e0002 */
[----:B------:R-:W-:Y:S01]  /*0f00*/  IMAD.MOV.U32 R4, RZ, RZ, R2 ;  /* 0x000000ffff047224 */ /* 0x000fe200078e0002 */
[----:B------:R-:W-:-:S07]  /*0f10*/  MOV R5, R3 ;  /* 0x0000000300057202 */ /* 0x000fce0000000f00 */
.L_x_76:
        /* <DEDUP_REMOVED lines=9> */
.L_x_68:
[----:B------:R-:W-:Y:S05]  /*0fb0*/  BSYNC.RECONVERGENT B0 ;  /* 0x0000000000007941 */ /* 0x000fea0003800200 */
.L_x_67:
[----:B------:R0:W-:Y:S01]  /*0fc0*/  STS.64 [R0], R8 ;  /* 0x0000000800007388 */ /* 0x0001e20000000a00 */
[----:B------:R-:W-:Y:S01]  /*0fd0*/  BSSY.RECONVERGENT B0, `(.L_x_77) ;  /* 0x000000c000007945 */ /* 0x000fe20003800200 */
[----:B------:R-:W-:Y:S06]  /*0fe0*/  BAR.SYNC.DEFER_BLOCKING 0x0 ;  /* 0x0000000000007b1d */ /* 0x000fec0000010000 */
[----:B------:R-:W-:Y:S05]  /*0ff0*/  @P0 BRA `(.L_x_78) ;  /* 0x0000000000240947 */ /* 0x000fea0003800000 */
[----:B------:R-:W3:Y:S02]  /*1000*/  LDS.64 R2, [R0+0x20] ;  /* 0x0000200000027984 */ /* 0x000ee40000000a00 */
[----:B---3--:R-:W-:-:S07]  /*1010*/  DADD R2, R2, R8 ;  /* 0x0000000002027229 */ /* 0x008fce0000000008 */
[----:B------:R-:W-:Y:S04]  /*1020*/  STS.64 [R0], R2 ;  /* 0x0000000200007388 */ /* 0x000fe80000000a00 */
[----:B-12---:R-:W1:Y:S02]  /*1030*/  LDS.64 R4, [R0+0x10] ;  /* 0x0000100000047984 */ /* 0x006e640000000a00 */
[----:B-1----:R-:W-:-:S07]  /*1040*/  DADD R4, R2, R4 ;  /* 0x0000000002047229 */ /* 0x002fce0000000004 */
[----:B------:R-:W-:Y:S04]  /*1050*/  STS.64 [R0], R4 ;  /* 0x0000000400007388 */ /* 0x000fe80000000a00 */
[----:B------:R-:W1:Y:S02]  /*1060*/  LDS.64 R6, [R0+0x8] ;  /* 0x0000080000067984 */ /* 0x000e640000000a00 */
[----:B-1----:R-:W-:-:S07]  /*1070*/  DADD R6, R4, R6 ;  /* 0x0000000004067229 */ /* 0x002fce0000000006 */
[----:B------:R3:W-:Y:S04]  /*1080*/  STS.64 [R0], R6 ;  /* 0x0000000600007388 */ /* 0x0007e80000000a00 */
.L_x_78:
[----:B------:R-:W-:Y:S05]  /*1090*/  BSYNC.RECONVERGENT B0 ;  /* 0x0000000000007941 */ /* 0x000fea0003800200 */
.L_x_77:
[----:B------:R-:W-:Y:S05]  /*10a0*/  @!P1 EXIT ;  /* 0x000000000000994d */ /* 0x000fea0003800000 */
[----:B------:R-:W4:Y:S01]  /*10b0*/  LDS.64 R2, [UR4] ;  /* 0x00000004ff027984 */ /* 0x000f220008000a00 */
[----:B-12---:R-:W4:Y:S08]  /*10c0*/  LDC.64 R4, c[0x0][0x388] ;  /* 0x0000e200ff047b82 */ /* 0x006f300000000a00 */
[----:B---3--:R-:W1:Y:S01]  /*10d0*/  LDC.64 R6, c[0x4][RZ] ;  /* 0x01000000ff067b82 */ /* 0x008e620000000a00 */
[----:B----4-:R-:W-:Y:S04]  /*10e0*/  STG.E.64 desc[UR6][R4.64], R2 ;  /* 0x0000000204007986 */ /* 0x010fe8000c101b06 */
[----:B-1----:R-:W-:Y:S01]  /*10f0*/  STG.E desc[UR6][R6.64], RZ ;  /* 0x000000ff06007986 */ /* 0x002fe2000c101906 */
[----:B------:R-:W-:Y:S05]  /*1100*/  EXIT ;  /* 0x000000000000794d */ /* 0x000fea0003800000 */
.L_x_79:
        /* <DEDUP_REMOVED lines=15> */
.L_x_407:


//--------------------- .text._Z6reduceILj16ELb0EEvPKdPdii --------------------------
	.section	.text._Z6reduceILj16ELb0EEvPKdPdii,"ax",@progbits
	.align	128
        .global         _Z6reduceILj16ELb0EEvPKdPdii
        .type           _Z6reduceILj16ELb0EEvPKdPdii,@function
        .size           _Z6reduceILj16ELb0EEvPKdPdii,(.L_x_408 - _Z6reduceILj16ELb0EEvPKdPdii)
        .other          _Z6reduceILj16ELb0EEvPKdPdii,@"STO_CUDA_ENTRY STV_DEFAULT"
_Z6reduceILj16ELb0EEvPKdPdii:
.text._Z6reduceILj16ELb0EEvPKdPdii:
        /* <DEDUP_REMOVED lines=14> */
.L_x_84:
        /* <DEDUP_REMOVED lines=68> */
.L_x_83:
[----:B------:R-:W-:Y:S05]  /*0520*/  BSYNC.RECONVERGENT B1 ;  /* 0x0000000000017941 */ /* 0x000fea0003800200 */
.L_x_82:
[----:B------:R-:W-:Y:S05]  /*0530*/  @!P1 BRA `(.L_x_84) ;  /* 0xfffffff800e89947 */ /* 0x000fea000383ffff */
.L_x_81:
[----:B------:R-:W-:Y:S05]  /*0540*/  BSYNC.RECONVERGENT B0 ;  /* 0x0000000000007941 */ /* 0x000fea0003800200 */
.L_x_80:
        /* <DEDUP_REMOVED lines=18> */
[----:B0-----:R-:W-:-:S07]  /*0670*/  DADD R2, R4, R2 ;  /* 0x0000000004027229 */ /* 0x001fce0000000002 */
[----:B------:R-:W-:Y:S04]  /*0680*/  STS.64 [R0], R2 ;  /* 0x0000000200007388 */ /* 0x000fe80000000a00 */
[----:B------:R-:W0:Y:S02]  /*0690*/  LDS.64 R6, [R0+0x10] ;  /* 0x0000100000067984 */ /* 0x000e240000000a00 */
        /* <DEDUP_REMOVED lines=9> */
.L_x_86:
[----:B------:R-:W-:Y:S05]  /*0730*/  BSYNC.RECONVERGENT B0 ;  /* 0x0000000000007941 */ /* 0x000fea0003800200 */
.L_x_85:
        /* <DEDUP_REMOVED lines=13> */
.L_x_88:
[----:B------:R-:W-:Y:S05]  /*0810*/  BSYNC.RECONVERGENT B0 ;  /* 0x0000000000007941 */ /* 0x000fea0003800200 */
.L_x_87:
        /* <DEDUP_REMOVED lines=26> */
.L_x_93:
        /* <DEDUP_REMOVED lines=38> */
.L_x_92:
[----:B------:R-:W-:Y:S05]  /*0c20*/  BSYNC.RECONVERGENT B1 ;  /* 0x0000000000017941 */ /* 0x000fea0003800200 */
.L_x_91:
        /* <DEDUP_REMOVED lines=25> */
.L_x_95:
[----:B------:R-:W-:Y:S05]  /*0dc0*/  BSYNC.RECONVERGENT B1 ;  /* 0x0000000000017941 */ /* 0x000fea0003800200 */
.L_x_94:
        /* <DEDUP_REMOVED lines=17> */
.L_x_97:
[----:B------:R-:W-:Y:S05]  /*0ee0*/  BSYNC.RECONVERGENT B1 ;  /* 0x0000000000017941 */ /* 0x000fea0003800200 */
.L_x_96:
[----:B------:R-:W-:Y:S05]  /*0ef0*/  @!P3 BRA `(.L_x_90) ;  /* 0x000000000038b947 */ /* 0x000fea0003800000 */
[----:B------:R-:W0:Y:S01]  /*0f00*/  LDC.64 R2, c[0x0][0x388] ;  /* 0x0000e200ff027b82 */ /* 0x000e220000000a00 */
[----:B------:R-:W-:Y:S02]  /*0f10*/  IMAD.MOV R16, RZ, RZ, -R16 ;  /* 0x000000ffff107224 */ /* 0x000fe400078e0a10 */
[----:B0-----:R-:W-:-:S04]  /*0f20*/  IMAD.WIDE.U32 R2, R5, 0x8, R2 ;  /* 0x0000000805027825 */ /* 0x001fc800078e0002 */
[----:B------:R-:W-:Y:S01]  /*0f30*/  IMAD.MOV.U32 R4, RZ, RZ, R2 ;  /* 0x000000ffff047224 */ /* 0x000fe200078e0002 */
[----:B------:R-:W-:-:S07]  /*0f40*/  MOV R5, R3 ;  /* 0x0000000300057202 */ /* 0x000fce0000000f00 */
.L_x_98:
        /* <DEDUP_REMOVED lines=9> */
.L_x_90:
[----:B------:R-:W-:Y:S05]  /*0fe0*/  BSYNC.RECONVERGENT B0 ;  /* 0x0000000000007941 */ /* 0x000fea0003800200 */
.L_x_89:
[----:B------:R0:W-:Y:S01]  /*0ff0*/  STS.64 [R0], R8 ;  /* 0x0000000800007388 */ /* 0x0001e20000000a00 */
[----:B------:R-:W-:Y:S01]  /*1000*/  BSSY.RECONVERGENT B0, `(.L_x_99) ;  /* 0x000000f000007945 */ /* 0x000fe20003800200 */
[----:B------:R-:W-:Y:S06]  /*1010*/  BAR.SYNC.DEFER_BLOCKING 0x0 ;  /* 0x0000000000007b1d */ /* 0x000fec0000010000 */
[----:B------:R-:W-:Y:S05]  /*1020*/  @P0 BRA `(.L_x_100) ;  /* 0x0000000000300947 */ /* 0x000fea0003800000 */
[----:B------:R-:W1:Y:S02]  /*1030*/  LDS.64 R2, [R0+0x40] ;  /* 0x0000400000027984 */ /* 0x000e640000000a00 */
[----:B-1----:R-:W-:-:S07]  /*1040*/  DADD R2, R2, R8 ;  /* 0x0000000002027229 */ /* 0x002fce0000000008 */
[----:B------:R-:W-:Y:S04]  /*1050*/  STS.64 [R0], R2 ;  /* 0x0000000200007388 */ /* 0x000fe80000000a00 */
[----:B--2---:R-:W1:Y:S02]  /*1060*/  LDS.64 R4, [R0+0x20] ;  /* 0x0000200000047984 */ /* 0x004e640000000a00 */
[----:B-1----:R-:W-:-:S07]  /*1070*/  DADD R4, R2, R4 ;  /* 0x0000000002047229 */ /* 0x002fce0000000004 */
[----:B------:R-:W-:Y:S04]  /*1080*/  STS.64 [R0], R4 ;  /* 0x0000000400007388 */ /* 0x000fe80000000a00 */
[----:B------:R-:W1:Y:S02]  /*1090*/  LDS.64 R6, [R0+0x10] ;  /* 0x0000100000067984 */ /* 0x000e640000000a00 */
[----:B-1----:R-:W-:-:S07]  /*10a0*/  DADD R6, R4, R6 ;  /* 0x0000000004067229 */ /* 0x002fce0000000006 */
[----:B------:R-:W-:Y:S04]  /*10b0*/  STS.64 [R0], R6 ;  /* 0x0000000600007388 */ /* 0x000fe80000000a00 */
[----:B0-----:R-:W0:Y:S02]  /*10c0*/  LDS.64 R8, [R0+0x8] ;  /* 0x0000080000087984 */ /* 0x001e240000000a00 */
[----:B0-----:R-:W-:-:S07]  /*10d0*/  DADD R8, R6, R8 ;  /* 0x0000000006087229 */ /* 0x001fce0000000008 */
[----:B------:R1:W-:Y:S04]  /*10e0*/  STS.64 [R0], R8 ;  /* 0x0000000800007388 */ /* 0x0003e80000000a00 */
.L_x_100:
[----:B------:R-:W-:Y:S05]  /*10f0*/  BSYNC.RECONVERGENT B0 ;  /* 0x0000000000007941 */ /* 0x000fea0003800200 */
.L_x_99:
[----:B------:R-:W-:Y:S05]  /*1100*/  @!P1 EXIT ;  /* 0x000000000000994d */ /* 0x000fea0003800000 */
[----:B------:R-:W3:Y:S01]  /*1110*/  LDS.64 R2, [UR4] ;  /* 0x00000004ff027984 */ /* 0x000ee20008000a00 */
[----:B--2---:R-:W3:Y:S08]  /*1120*/  LDC.64 R4, c[0x0][0x388] ;  /* 0x0000e200ff047b82 */ /* 0x004ef00000000a00 */
[----:B------:R-:W2:Y:S01]  /*1130*/  LDC.64 R6, c[0x4][RZ] ;  /* 0x01000000ff067b82 */ /* 0x000ea20000000a00 */
[----:B---3--:R-:W-:Y:S04]  /*1140*/  STG.E.64 desc[UR6][R4.64], R2 ;  /* 0x0000000204007986 */ /* 0x008fe8000c101b06 */
[----:B--2---:R-:W-:Y:S01]  /*1150*/  STG.E desc[UR6][R6.64], RZ ;  /* 0x000000ff06007986 */ /* 0x004fe2000c101906 */
[----:B------:R-:W-:Y:S05]  /*1160*/  EXIT ;  /* 0x000000000000794d */ /* 0x000fea0003800000 */
.L_x_101:
        /* <DEDUP_REMOVED lines=9> */
.L_x_408:


//--------------------- .text._Z6reduceILj32ELb0EEvPKdPdii --------------------------
	.section	.text._Z6reduceILj32ELb0EEvPKdPdii,"ax",@progbits
	.align	128
        .global         _Z6reduceILj32ELb0EEvPKdPdii
        .type           _Z6reduceILj32ELb0EEvPKdPdii,@function
        .size           _Z6reduceILj32ELb0EEvPKdPdii,(.L_x_409 - _Z6reduceILj32ELb0EEvPKdPdii)
        .other          _Z6reduceILj32ELb0EEvPKdPdii,@"STO_CUDA_ENTRY STV_DEFAULT"
_Z6reduceILj32ELb0EEvPKdPdii:
.text._Z6reduceILj32ELb0EEvPKdPdii:
        /* <DEDUP_REMOVED lines=14> */
.L_x_106:
        /* <DEDUP_REMOVED lines=68> */
.L_x_105:
[----:B------:R-:W-:Y:S05]  /*0520*/  BSYNC.RECONVERGENT B1 ;  /* 0x0000000000017941 */ /* 0x000fea0003800200 */
.L_x_104:
[----:B------:R-:W-:Y:S05]  /*0530*/  @!P1 BRA `(.L_x_106) ;  /* 0xfffffff800e89947 */ /* 0x000fea000383ffff */
.L_x_103:
[----:B------:R-:W-:Y:S05]  /*0540*/  BSYNC.RECONVERGENT B0 ;  /* 0x0000000000007941 */ /* 0x000fea0003800200 */
.L_x_102:
        /* <DEDUP_REMOVED lines=13> */
[----:B------:R-:W-:Y:S01]  /*0620*/  @!P2 PLOP3.LUT P1, PT, PT, PT, PT, 0x80, 0x8 ;  /* 0x000000000008a81c */ /* 0x000fe20003f2f070 */
[----:B-1----:R-:W-:-:S07]  /*0630*/  DADD R4, R4, R2 ;  /* 0x0000000004047229 */ /* 0x002fce0000000002 */
[----:B------:R-:W-:Y:S04]  /*0640*/  STS.64 [R0], R4 ;  /* 0x0000000400007388 */ /* 0x000fe80000000a00 */
[----:B0-----:R-:W0:Y:S02]  /*0650*/  LDS.64 R2, [R0+0x40] ;  /* 0x0000400000027984 */ /* 0x001e240000000a00 */
[----:B0-----:R-:W-:Y:S01]  /*0660*/  DADD R2, R4, R2 ;  /* 0x0000000004027229 */ /* 0x001fe20000000002 */
[----:B------:R-:W0:Y:S06]  /*0670*/  @!P2 LDC.64 R4, c[0x0][0x388] ;  /* 0x0000e200ff04ab82 */ /* 0x000e2c0000000a00 */
[----:B------:R-:W-:Y:S04]  /*0680*/  STS.64 [R0], R2 ;  /* 0x0000000200007388 */ /* 0x000fe80000000a00 */
[----:B------:R-:W1:Y:S01]  /*0690*/  LDS.64 R6, [R0+0x20] ;  /* 0x0000200000067984 */ /* 0x000e620000000a00 */
[----:B0-----:R-:W-:Y:S01]  /*06a0*/  @!P2 IMAD.WIDE.U32 R4, R9, 0x8, R4 ;  /* 0x000000080904a825 */ /* 0x001fe200078e0004 */
[----:B-1----:R-:W-:-:S07]  /*06b0*/  DADD R6, R2, R6 ;  /* 0x0000000002067229 */ /* 0x002fce0000000006 */
[----:B------:R-:W-:Y:S04]  /*06c0*/  STS.64 [R0], R6 ;  /* 0x0000000600007388 */ /* 0x000fe80000000a00 */
[----:B------:R-:W0:Y:S02]  /*06d0*/  LDS.64 R12, [R0+0x10] ;  /* 0x00001000000c7984 */ /* 0x000e240000000a00 */
[----:B0-----:R-:W-:-:S07]  /*06e0*/  DADD R12, R6, R12 ;  /* 0x00000000060c7229 */ /* 0x001fce000000000c */
[----:B------:R-:W-:Y:S04]  /*06f0*/  STS.64 [R0], R12 ;  /* 0x0000000c00007388 */ /* 0x000fe80000000a00 */
[----:B------:R-:W0:Y:S02]  /*0700*/  LDS.64 R14, [R0+0x8] ;  /* 0x00000800000e7984 */ /* 0x000e240000000a00 */
[----:B0-----:R-:W-:-:S07]  /*0710*/  DADD R14, R12, R14 ;  /* 0x000000000c0e7229 */ /* 0x001fce000000000e */
[----:B------:R-:W-:Y:S04]  /*0720*/  STS.64 [R0], R14 ;  /* 0x0000000e00007388 */ /* 0x000fe80000000a00 */
[----:B------:R-:W0:Y:S02]  /*0730*/  @!P2 LDS.64 R2, [UR4] ;  /* 0x00000004ff02a984 */ /* 0x000e240008000a00 */
[----:B0-----:R-:W-:-:S07]  /*0740*/  @!P2 DADD R2, R2, R2 ;  /* 0x000000000202a229 */ /* 0x001fce0000000002 */
[----:B------:R1:W-:Y:S04]  /*0750*/  @!P2 STG.E.64 desc[UR6][R4.64], R2 ;  /* 0x000000020400a986 */ /* 0x0003e8000c101b06 */
.L_x_108:
[----:B------:R-:W-:Y:S05]  /*0760*/  BSYNC.RECONVERGENT B0 ;  /* 0x0000000000007941 */ /* 0x000fea0003800200 */
.L_x_107:
        /* <DEDUP_REMOVED lines=13> */
.L_x_110:
[----:B------:R-:W-:Y:S05]  /*0840*/  BSYNC.RECONVERGENT B0 ;  /* 0x0000000000007941 */ /* 0x000fea0003800200 */
.L_x_109:
        /* <DEDUP_REMOVED lines=26> */
.L_x_115:
        /* <DEDUP_REMOVED lines=38> */
.L_x_114:
[----:B------:R-:W-:Y:S05]  /*0c50*/  BSYNC.RECONVERGENT B1 ;  /* 0x0000000000017941 */ /* 0x000fea0003800200 */
.L_x_113:
        /* <DEDUP_REMOVED lines=25> */
.L_x_117:
[----:B------:R-:W-:Y:S05]  /*0df0*/  BSYNC.RECONVERGENT B1 ;  /* 0x0000000000017941 */ /* 0x000fea0003800200 */
.L_x_116:
        /* <DEDUP_REMOVED lines=17> */
.L_x_119:
[----:B------:R-:W-:Y:S05]  /*0f10*/  BSYNC.RECONVERGENT B1 ;  /* 0x0000000000017941 */ /* 0x000fea0003800200 */
.L_x_118:
[----:B------:R-:W-:Y:S05]  /*0f20*/  @!P3 BRA `(.L_x_112) ;  /* 0x000000000038b947 */ /* 0x000fea0003800000 */
[----:B------:R-:W0:Y:S01]  /*0f30*/  LDC.64 R2, c[0x0][0x388] ;  /* 0x0000e200ff027b82 */ /* 0x000e220000000a00 */
[----:B------:R-:W-:Y:S02]  /*0f40*/  IMAD.MOV R16, RZ, RZ, -R16 ;  /* 0x000000ffff107224 */ /* 0x000fe400078e0a10 */
[----:B0-----:R-:W-:-:S04]  /*0f50*/  IMAD.WIDE.U32 R2, R5, 0x8, R2 ;  /* 0x0000000805027825 */ /* 0x001fc800078e0002 */
[----:B------:R-:W-:Y:S01]  /*0f60*/  IMAD.MOV.U32 R4, RZ, RZ, R2 ;  /* 0x000000ffff047224 */ /* 0x000fe200078e0002 */
[----:B------:R-:W-:-:S07]  /*0f70*/  MOV R5, R3 ;  /* 0x0000000300057202 */ /* 0x000fce0000000f00 */
.L_x_120:
        /* <DEDUP_REMOVED lines=9> */
.L_x_112:
[----:B------:R-:W-:Y:S05]  /*1010*/  BSYNC.RECONVERGENT B0 ;  /* 0x0000000000007941 */ /* 0x000fea0003800200 */
.L_x_111:
        /* <DEDUP_REMOVED lines=15> */
[----:B------:R-:W-:Y:S04]  /*1110*/  STS.64 [R0], R8 ;  /* 0x0000000800007388 */ /* 0x000fe80000000a00 */
[----:B------:R-:W0:Y:S02]  /*1120*/  LDS.64 R10, [R0+0x8] ;  /* 0x00000800000a7984 */ /* 0x000e240000000a00 */
[----:B0-----:R-:W-:-:S07]  /*1130*/  DADD R10, R8, R10 ;  /* 0x00000000080a7229 */ /* 0x001fce000000000a */
[----:B------:R1:W-:Y:S04]  /*1140*/  STS.64 [R0], R10 ;  /* 0x0000000a00007388 */ /* 0x0003e80000000a00 */
.L_x_122:
[----:B------:R-:W-:Y:S05]  /*1150*/  BSYNC.RECONVERGENT B0 ;  /* 0x0000000000007941 */ /* 0x000fea0003800200 */
.L_x_121:
[----:B------:R-:W-:Y:S05]  /*1160*/  @!P1 EXIT ;  /* 0x000000000000994d */ /* 0x000fea0003800000 */
[----:B------:R-:W3:Y:S01]  /*1170*/  LDS.64 R2, [UR4] ;  /* 0x00000004ff027984 */ /* 0x000ee20008000a00 */
[----:B--2---:R-:W3:Y:S08]  /*1180*/  LDC.64 R4, c[0x0][0x388] ;  /* 0x0000e200ff047b82 */ /* 0x004ef00000000a00 */
[----:B------:R-:W2:Y:S01]  /*1190*/  LDC.64 R6, c[0x4][RZ] ;  /* 0x01000000ff067b82 */ /* 0x000ea20000000a00 */
[----:B---3--:R-:W-:Y:S04]  /*11a0*/  STG.E.64 desc[UR6][R4.64], R2 ;  /* 0x0000000204007986 */ /* 0x008fe8000c101b06 */
[----:B--2---:R-:W-:Y:S01]  /*11b0*/  STG.E desc[UR6][R6.64], RZ ;  /* 0x000000ff06007986 */ /* 0x004fe2000c101906 */
[----:B------:R-:W-:Y:S05]  /*11c0*/  EXIT ;  /* 0x000000000000794d */ /* 0x000fea0003800000 */
.L_x_123:
        /* <DEDUP_REMOVED lines=11> */
.L_x_409:


//--------------------- .text._Z6reduceILj64ELb0EEvPKdPdii --------------------------
	.section	.text._Z6reduceILj64ELb0EEvPKdPdii,"ax",@progbits
	.align	128
        .global         _Z6reduceILj64ELb0EEvPKdPdii
        .type           _Z6reduceILj64ELb0EEvPKdPdii,@function
        .size           _Z6reduceILj64ELb0EEvPKdPdii,(.L_x_410 - _Z6reduceILj64ELb0EEvPKdPdii)
        .other          _Z6reduceILj64ELb0EEvPKdPdii,@"STO_CUDA_ENTRY STV_DEFAULT"
_Z6reduceILj64ELb0EEvPKdPdii:
.text._Z6reduceILj64ELb0EEvPKdPdii:
        /* <DEDUP_REMOVED lines=14> */
.L_x_128:
        /* <DEDUP_REMOVED lines=68> */
.L_x_127:
[----:B------:R-:W-:Y:S05]  /*0520*/  BSYNC.RECONVERGENT B1 ;  /* 0x0000000000017941 */ /* 0x000fea0003800200 */
.L_x_126:
[----:B------:R-:W-:Y:S05]  /*0530*/  @!P1 BRA `(.L_x_128) ;  /* 0xfffffff800e89947 */ /* 0x000fea000383ffff */
.L_x_125:
[----:B------:R-:W-:Y:S05]  /*0540*/  BSYNC.RECONVERGENT B0 ;  /* 0x0000000000007941 */ /* 0x000fea0003800200 */
.L_x_124:
        /* <DEDUP_REMOVED lines=17> */
[----:B0-----:R-:W-:-:S07]  /*0660*/  DADD R2, R4, R2 ;  /* 0x0000000004027229 */ /* 0x001fce0000000002 */
[----:B------:R-:W-:Y:S04]  /*0670*/  STS.64 [R0], R2 ;  /* 0x0000000200007388 */ /* 0x000fe80000000a00 */
[----:B------:R-:W0:Y:S02]  /*0680*/  LDS.64 R6, [R0+0x40] ;  /* 0x0000400000067984 */ /* 0x000e240000000a00 */
[----:B0-----:R-:W-:-:S07]  /*0690*/  DADD R6, R2, R6 ;  /* 0x0000000002067229 */ /* 0x001fce0000000006 */
[----:B------:R-:W-:Y:S04]  /*06a0*/  STS.64 [R0], R6 ;  /* 0x0000000600007388 */ /* 0x000fe80000000a00 */
[----:B------:R-:W0:Y:S02]  /*06b0*/  LDS.64 R12, [R0+0x20] ;  /* 0x00002000000c7984 */ /* 0x000e240000000a00 */
        /* <DEDUP_REMOVED lines=10> */
[----:B------:R-:W0:Y:S02]  /*0760*/  @!P2 LDS.64 R2, [UR4] ;  /* 0x00000004ff02a984 */ /* 0x000e240008000a00 */
[----:B0-----:R-:W-:-:S07]  /*0770*/  @!P2 DADD R2, R2, R2 ;  /* 0x000000000202a229 */ /* 0x001fce0000000002 */
[----:B------:R1:W-:Y:S04]  /*0780*/  @!P2 STG.E.64 desc[UR6][R6.64], R2 ;  /* 0x000000020600a986 */ /* 0x0003e8000c101b06 */
.L_x_130:
[----:B------:R-:W-:Y:S05]  /*0790*/  BSYNC.RECONVERGENT B0 ;  /* 0x0000000000007941 */ /* 0x000fea0003800200 */
.L_x_129:
        /* <DEDUP_REMOVED lines=13> */
.L_x_132:
[----:B------:R-:W-:Y:S05]  /*0870*/  BSYNC.RECONVERGENT B0 ;  /* 0x0000000000007941 */ /* 0x000fea0003800200 */
.L_x_131:
        /* <DEDUP_REMOVED lines=26> */
.L_x_137:
        /* <DEDUP_REMOVED lines=38> */
.L_x_136:
[----:B------:R-:W-:Y:S05]  /*0c80*/  BSYNC.RECONVERGENT B1 ;  /* 0x0000000000017941 */ /* 0x000fea0003800200 */
.L_x_135:
        /* <DEDUP_REMOVED lines=25> */
.L_x_139:
[----:B------:R-:W-:Y:S05]  /*0e20*/  BSYNC.RECONVERGENT B1 ;  /* 0x0000000000017941 */ /* 0x000fea0003800200 */
.L_x_138:
        /* <DEDUP_REMOVED lines=17> */
.L_x_141:
[----:B------:R-:W-:Y:S05]  /*0f40*/  BSYNC.RECONVERGENT B1 ;  /* 0x0000000000017941 */ /* 0x000fea0003800200 */
.L_x_140:
[----:B------:R-:W-:Y:S05]  /*0f50*/  @!P3 BRA `(.L_x_134) ;  /* 0x000000000038b947 */ /* 0x000fea0003800000 */
[----:B------:R-:W0:Y:S01]  /*0f60*/  LDC.64 R2, c[0x0][0x388] ;  /* 0x0000e200ff027b82 */ /* 0x000e220000000a00 */
[----:B------:R-:W-:Y:S02]  /*0f70*/  IMAD.MOV R16, RZ, RZ, -R16 ;  /* 0x000000ffff107224 */ /* 0x000fe400078e0a10 */
[----:B0-----:R-:W-:-:S04]  /*0f80*/  IMAD.WIDE.U32 R2, R5, 0x8, R2 ;  /* 0x0000000805027825 */ /* 0x001fc800078e0002 */
[----:B------:R-:W-:Y:S01]  /*0f90*/  IMAD.MOV.U32 R4, RZ, RZ, R2 ;  /* 0x000000ffff047224 */ /* 0x000fe200078e0002 */
[----:B------:R-:W-:-:S07]  /*0fa0*/  MOV R5, R3 ;  /* 0x0000000300057202 */ /* 0x000fce0000000f00 */
.L_x_142:
        /* <DEDUP_REMOVED lines=9> */
.L_x_134:
[----:B------:R-:W-:Y:S05]  /*1040*/  BSYNC.RECONVERGENT B0 ;  /* 0x0000000000007941 */ /* 0x000fea0003800200 */
.L_x_133:
        /* <DEDUP_REMOVED lines=20> */
[----:B0-----:R-:W-:-:S07]  /*1190*/  DADD R2, R10, R2 ;  /* 0x000000000a027229 */ /* 0x001fce0000000002 */
[----:B------:R1:W-:Y:S04]  /*11a0*/  STS.64 [R0], R2 ;  /* 0x0000000200007388 */ /* 0x0003e80000000a00 */
.L_x_144:
[----:B------:R-:W-:Y:S05]  /*11b0*/  BSYNC.RECONVERGENT B0 ;  /* 0x0000000000007941 */ /* 0x000fea0003800200 */
.L_x_143:
[----:B------:R-:W-:Y:S05]  /*11c0*/  @!P1 EXIT ;  /* 0x000000000000994d */ /* 0x000fea0003800000 */
[----:B-1----:R-:W1:Y:S01]  /*11d0*/  LDS.64 R2, [UR4] ;  /* 0x00000004ff027984 */ /* 0x002e620008000a00 */
[----:B--2---:R-:W1:Y:S08]  /*11e0*/  LDC.64 R4, c[0x0][0x388] ;  /* 0x0000e200ff047b82 */ /* 0x004e700000000a00 */
[----:B------:R-:W2:Y:S01]  /*11f0*/  LDC.64 R6, c[0x4][RZ] ;  /* 0x01000000ff067b82 */ /* 0x000ea20000000a00 */
[----:B-1----:R-:W-:Y:S04]  /*1200*/  STG.E.64 desc[UR6][R4.64], R2 ;  /* 0x0000000204007986 */ /* 0x002fe8000c101b06 */
[----:B--2---:R-:W-:Y:S01]  /*1210*/  STG.E desc[UR6][R6.64], RZ ;  /* 0x000000ff06007986 */ /* 0x004fe2000c101906 */
[----:B------:R-:W-:Y:S05]  /*1220*/  EXIT ;  /* 0x000000000000794d */ /* 0x000fea0003800000 */
.L_x_145:
        /* <DEDUP_REMOVED lines=13> */
.L_x_410:


//--------------------- .text._Z6reduceILj128ELb0EEvPKdPdii --------------------------
	.section	.text._Z6reduceILj128ELb0EEvPKdPdii,"ax",@progbits
	.align	128
        .global         _Z6reduceILj128ELb0EEvPKdPdii
        .type           _Z6reduceILj128ELb0EEvPKdPdii,@function
        .size           _Z6reduceILj128ELb0EEvPKdPdii,(.L_x_411 - _Z6reduceILj128ELb0EEvPKdPdii)
        .other          _Z6reduceILj128ELb0EEvPKdPdii,@"STO_CUDA_ENTRY STV_DEFAULT"
_Z6reduceILj128ELb0EEvPKdPdii:
.text._Z6reduceILj128ELb0EEvPKdPdii:
        /* <DEDUP_REMOVED lines=14> */
.L_x_150:
        /* <DEDUP_REMOVED lines=12> */
[----:B------:R-:W-:-:S04]  /*01a0*/  HFMA2 R8, -RZ, RZ, 1.5048828125, 33.21875 ;  /* 0x3e055027ff087431 */ /* 0x000fc800000001ff */
[----:B------:R-:W-:Y:S01]  /*01b0*/  IMAD.IADD R16, R12, 0x1, -R17 ;  /* 0x000000010c107824 */ /* 0x000fe200078e0a11 */
        /* <DEDUP_REMOVED lines=15> */
[----:B------:R-:W-:Y:S01]  /*02b0*/  FSETP.NEU.AND P0, PT, R12, RZ, PT ;  /* 0x000000ff0c00720b */ /* 0x000fe20003f0d000 */
[----:B------:R-:W-:Y:S01]  /*02c0*/  VIADD R12, R0, 0x80 ;  /* 0x00000080000c7836 */ /* 0x000fe20000000000 */
[----:B------:R-:W-:Y:S02]  /*02d0*/  LEA R0, R11, R0, 0x8 ;  /* 0x000000000b007211 */ /* 0x000fe400078e40ff */
        /* <DEDUP_REMOVED lines=11> */
[----:B------:R-:W-:-:S04]  /*0390*/  @!P0 FMUL R12, R12, 8388608 ;  /* 0x4b0000000c0c8820 */ /* 0x000fc80000400000 */
[----:B------:R-:W-:-:S05]  /*03a0*/  VIADD R13, R12, 0xc0d55555 ;  /* 0xc0d555550c0d7836 */ /* 0x000fca0000000000 */
[----:B------:R-:W-:-:S04]  /*03b0*/  LOP3.LUT R13, R13, 0xff800000, RZ, 0xc0, !PT ;  /* 0xff8000000d0d7812 */ /* 0x000fc800078ec0ff */
[-C--:B------:R-:W-:Y:S02]  /*03c0*/  IADD3 R14, PT, PT, R12, -R13.reuse, RZ ;  /* 0x8000000d0c0e7210 */ /* 0x080fe40007ffe0ff */
        /* <DEDUP_REMOVED lines=21> */
.L_x_149:
[----:B------:R-:W-:Y:S05]  /*0520*/  BSYNC.RECONVERGENT B1 ;  /* 0x0000000000017941 */ /* 0x000fea0003800200 */
.L_x_148:
[----:B------:R-:W-:Y:S05]  /*0530*/  @!P1 BRA `(.L_x_150) ;  /* 0xfffffff800e89947 */ /* 0x000fea000383ffff */
.L_x_147:
[----:B------:R-:W-:Y:S05]  /*0540*/  BSYNC.RECONVERGENT B0 ;  /* 0x0000000000007941 */ /* 0x000fea0003800200 */
.L_x_146:
[----:B------:R-:W0:Y:S01]  /*0550*/  S2UR UR5, SR_CgaCtaId ;  /* 0x00000000000579c3 */ /* 0x000e220000008800 */
[----:B------:R-:W-:Y:S01]  /*0560*/  UMOV UR4, 0x400 ;  /* 0x0000040000047882 */ /* 0x000fe20000000000 */
[C---:B------:R-:W-:Y:S01]  /*0570*/  ISETP.GT.U32.AND P0, PT, R10.reuse, 0x3f, PT ;  /* 0x0000003f0a00780c */ /* 0x040fe20003f04070 */
[----:B------:R-:W-:Y:S01]  /*0580*/  IMAD.MOV.U32 R6, RZ, RZ, R2 ;  /* 0x000000ffff067224 */ /* 0x000fe200078e0002 */
[----:B------:R-:W-:Y:S01]  /*0590*/  ISETP.GT.U32.AND P1, PT, R10, 0x1f, PT ;  /* 0x0000001f0a00780c */ /* 0x000fe20003f24070 */
[----:B------:R-:W-:Y:S01]  /*05a0*/  IMAD.MOV.U32 R7, RZ, RZ, R3 ;  /* 0x000000ffff077224 */ /* 0x000fe200078e0003 */
[----:B------:R-:W-:Y:S01]  /*05b0*/  BSSY.RECONVERGENT B0, `(.L_x_151) ;  /* 0x0000025000007945 */ /* 0x000fe20003800200 */
[----:B------:R-:W-:Y:S02]  /*05c0*/  ISETP.GE.U32.AND P4, PT, R11, 0x2, PT ;  /* 0x000000020b00780c */ /* 0x000fe40003f86070 */
[----:B------:R-:W-:Y:S01]  /*05d0*/  PLOP3.LUT P2, PT, PT, PT, PT, 0x8, 0x80 ;  /* 0x000000000080781c */ /* 0x000fe20003f4e170 */
[----:B0-----:R-:W-:-:S06]  /*05e0*/  ULEA UR4, UR5, UR4, 0x18 ;  /* 0x0000000405047291 */ /* 0x001fcc000f8ec0ff */
[----:B------:R-:W-:-:S05]  /*05f0*/  LEA R0, R10, UR4, 0x3 ;  /* 0x000000040a007c11 */ /* 0x000fca000f8e18ff */
[----:B------:R-:W-:Y:S01]  /*0600*/  STS.64 [R0], R2 ;  /* 0x0000000200007388 */ /* 0x000fe20000000a00 */
[----:B------:R-:W-:Y:S06]  /*0610*/  BAR.SYNC.DEFER_BLOCKING 0x0 ;  /* 0x0000000000007b1d */ /* 0x000fec0000010000 */
[----:B------:R-:W0:Y:S02]  /*0620*/  @!P0 LDS.64 R4, [R0+0x200] ;  /* 0x0002000000048984 */ /* 0x000e240000000a00 */
[----:B0-----:R-:W-:-:S07]  /*0630*/  @!P0 DADD R6, R4, R6 ;  /* 0x0000000004068229 */ /* 0x001fce0000000006 */
[----:B------:R0:W-:Y:S01]  /*0640*/  @!P0 STS.64 [R0], R6 ;  /* 0x0000000600008388 */ /* 0x0001e20000000a00 */
[----:B------:R-:W-:Y:S06]  /*0650*/  BAR.SYNC.DEFER_BLOCKING 0x0 ;  /* 0x0000000000007b1d */ /* 0x000fec0000010000 */
[----:B------:R-:W-:Y:S05]  /*0660*/  @P1 BRA `(.L_x_152) ;  /* 0x0000000000641947 */ /* 0x000fea0003800000 */
[----:B------:R-:W1:Y:S01]  /*0670*/  LDS.64 R2, [R0+0x100] ;  /* 0x0001000000027984 */ /* 0x000e620000000a00 */
[----:B------:R-:W-:-:S13]  /*0680*/  ISETP.NE.AND P3, PT, R10, RZ, PT ;  /* 0x000000ff0a00720c */ /* 0x000fda0003f65270 */
[----:B------:R-:W-:Y:S01]  /*0690*/  @!P3 PLOP3.LUT P2, PT, PT, PT, PT, 0x80, 0x8 ;  /* 0x000000000008b81c */ /* 0x000fe20003f4f070 */
        /* <DEDUP_REMOVED lines=22> */
.L_x_152:
[----:B------:R-:W-:Y:S05]  /*0800*/  BSYNC.RECONVERGENT B0 ;  /* 0x0000000000007941 */ /* 0x000fea0003800200 */
.L_x_151:
[----:B------:R-:W-:Y:S05]  /*0810*/  @!P4 EXIT ;  /* 0x000000000000c94d */ /* 0x000fea0003800000 */
[----:B------:R-:W-:Y:S06]  /*0820*/  MEMBAR.SC.GPU ;  /* 0x0000000000007992 */ /* 0x000fec0000002000 */
[----:B------:R-:W-:-:S00]  /*0830*/  ERRBAR ;  /* 0x00000000000079ab */ /* 0x000fc00000000000 */
[----:B------:R-:W-:Y:S06]  /*0840*/  CGAERRBAR ;  /* 0x00000000000075ab */ /* 0x000fec0000000000 */
[----:B------:R-:W-:Y:S01]  /*0850*/  CCTL.IVALL ;  /* 0x00000000ff00798f */ /* 0x000fe20002000000 */
[----:B------:R-:W-:Y:S04]  /*0860*/  BSSY.RECONVERGENT B0, `(.L_x_153) ;  /* 0x0000008000007945 */ /* 0x000fe80003800200 */
[----:B------:R-:W-:Y:S05]  /*0870*/  @!P2 BRA `(.L_x_154) ;  /* 0x000000000018a947 */ /* 0x000fea0003800000 */
[----:B------:R-:W2:Y:S02]  /*0880*/  LDC.64 R2, c[0x4][RZ] ;  /* 0x01000000ff027b82 */ /* 0x000ea40000000a00 */
[----:B--2---:R-:W2:Y:S01]  /*0890*/  ATOMG.E.INC.STRONG.GPU PT, R2, desc[UR6][R2.64], R11 ;  /* 0x8000000b020279a8 */ /* 0x004ea200099ef106 */
[----:B-1----:R-:W-:-:S04]  /*08a0*/  IADD3 R5, PT, PT, R11, -0x1, RZ ;  /* 0xffffffff0b057810 */ /* 0x002fc80007ffe0ff */
[----:B--2---:R-:W-:-:S04]  /*08b0*/  ISETP.NE.AND P3, PT, R2, R5, PT ;  /* 0x000000050200720c */ /* 0x004fc80003f65270 */
[----:B------:R-:W-:-:S05]  /*08c0*/  SEL R4, RZ, 0x1, P3 ;  /* 0x00000001ff047807 */ /* 0x000fca0001800000 */
[----:B------:R2:W-:Y:S04]  /*08d0*/  STS.U8 [UR4+0x400], R4 ;  /* 0x00040004ff007988 */ /* 0x0005e80008000004 */
.L_x_154:
[----:B------:R-:W-:Y:S05]  /*08e0*/  BSYNC.RECONVERGENT B0 ;  /* 0x0000000000007941 */ /* 0x000fea0003800200 */
.L_x_153:
[----:B------:R-:W-:Y:S06]  /*08f0*/  BAR.SYNC.DEFER_BLOCKING 0x0 ;  /* 0x0000000000007b1d */ /* 0x000fec0000010000 */
[----:B------:R-:W3:Y:S02]  /*0900*/  LDS.U8 R2, [UR4+0x400] ;  /* 0x00040004ff027984 */ /* 0x000ee40008000000 */
[----:B---3--:R-:W-:-:S13]  /*0910*/  ISETP.NE.AND P3, PT, R2, RZ, PT ;  /* 0x000000ff0200720c */ /* 0x008fda0003f65270 */
        /* <DEDUP_REMOVED lines=9> */
[----:B------:R-:W-:-:S05]  /*09b0*/  IMAD.IADD R11, R2, 0x1, R11 ;  /* 0x00000001020b7824 */ /* 0x000fca00078e020b */
[C---:B------:R-:W-:Y:S02]  /*09c0*/  ISETP.GE.U32.AND P4, PT, R11.reuse, 0x780, PT ;  /* 0x000007800b00780c */ /* 0x040fe40003f86070 */
[----:B------:R-:W-:-:S04]  /*09d0*/  LEA.HI R2, R11, 0x1, RZ, 0x19 ;  /* 0x000000010b027811 */ /* 0x000fc800078fc8ff */
[----:B------:R-:W-:-:S04]  /*09e0*/  LOP3.LUT R3, R2, 0xf, RZ, 0xc0, !PT ;  /* 0x0000000f02037812 */ /* 0x000fc800078ec0ff */
[----:B------:R-:W-:-:S03]  /*09f0*/  ISETP.NE.AND P3, PT, R3, RZ, PT ;  /* 0x000000ff0300720c */ /* 0x000fc60003f65270 */
[----:B------:R-:W-:Y:S10]  /*0a00*/  @!P4 BRA `(.L_x_158) ;  /* 0x0000000000b8c947 */ /* 0x000ff40003800000 */
[----:B0-----:R-:W0:Y:S01]  /*0a10*/  LDC.64 R6, c[0x0][0x388] ;  /* 0x0000e200ff067b82 */ /* 0x001e220000000a00 */
[----:B--2---:R-:W-:Y:S02]  /*0a20*/  LOP3.LUT R4, R2, 0x3fffff0, RZ, 0xc0, !PT ;  /* 0x03fffff002047812 */ /* 0x004fe400078ec0ff */
[----:B------:R-:W-:Y:S02]  /*0a30*/  CS2R R8, SRZ ;  /* 0x0000000000087805 */ /* 0x000fe4000001ff00 */
[----:B------:R-:W-:Y:S01]  /*0a40*/  MOV R5, R10 ;  /* 0x0000000a00057202 */ /* 0x000fe20000000f00 */
[----:B------:R-:W-:Y:S02]  /*0a50*/  IMAD.MOV R4, RZ, RZ, -R4 ;  /* 0x000000ffff047224 */ /* 0x000fe400078e0a04 */
[----:B0-----:R-:W-:-:S03]  /*0a60*/  IMAD.WIDE.U32 R6, R10, 0x8, R6 ;  /* 0x000000080a067825 */ /* 0x001fc600078e0006 */
[----:B------:R-:W-:-:S05]  /*0a70*/  IADD3 R6, P4, PT, R6, 0x2000, RZ ;  /* 0x0000200006067810 */ /* 0x000fca0007f9e0ff */
[----:B------:R-:W-:-:S08]  /*0a80*/  IMAD.X R7, RZ, RZ, R7, P4 ;  /* 0x000000ffff077224 */ /* 0x000fd000020e0607 */
.L_x_159:
        /* <DEDUP_REMOVED lines=24> */
[----:B------:R-:W-:Y:S01]  /*0c10*/  IADD3 R4, PT, PT, R4, 0x10, RZ ;  /* 0x0000001004047810 */ /* 0x000fe20007ffe0ff */
[----:B------:R-:W-:-:S03]  /*0c20*/  VIADD R5, R5, 0x800 ;  /* 0x0000080005057836 */ /* 0x000fc60000000000 */
[----:B------:R-:W-:Y:S02]  /*0c30*/  ISETP.NE.AND P4, PT, R4, RZ, PT ;  /* 0x000000ff0400720c */ /* 0x000fe40003f85270 */
[----:B0-----:R-:W-:-:S05]  /*0c40*/  IADD3 R6, P5, PT, R6, 0x4000, RZ ;  /* 0x0000400006067810 */ /* 0x001fca0007fbe0ff */
[----:B------:R-:W-:Y:S01]  /*0c50*/  IMAD.X R7, RZ, RZ, R7, P5 ;  /* 0x000000ffff077224 */ /* 0x000fe200028e0607 */
        /* <DEDUP_REMOVED lines=9> */
.L_x_158:
[----:B------:R-:W-:Y:S05]  /*0cf0*/  BSYNC.RECONVERGENT B1 ;  /* 0x0000000000017941 */ /* 0x000fea0003800200 */
.L_x_157:
[----:B------:R-:W-:Y:S05]  /*0d00*/  @!P3 BRA `(.L_x_156) ;  /* 0x0000000000e8b947 */ /* 0x000fea0003800000 */
[----:B------:R-:W-:Y:S01]  /*0d10*/  ISETP.GE.U32.AND P3, PT, R3, 0x8, PT ;  /* 0x000000080300780c */ /* 0x000fe20003f66070 */
[----:B------:R-:W-:Y:S01]  /*0d20*/  BSSY.RECONVERGENT B1, `(.L_x_160) ;  /* 0x0000017000017945 */ /* 0x000fe20003800200 */
[----:B--2---:R-:W-:-:S04]  /*0d30*/  LOP3.LUT R4, R2, 0x7, RZ, 0xc0, !PT ;  /* 0x0000000702047812 */ /* 0x004fc800078ec0ff */
[----:B------:R-:W-:-:S07]  /*0d40*/  ISETP.NE.AND P4, PT, R4, RZ, PT ;  /* 0x000000ff0400720c */ /* 0x000fce0003f85270 */
[----:B------:R-:W-:Y:S06]  /*0d50*/  @!P3 BRA `(.L_x_161) ;  /* 0x00000000004cb947 */ /* 0x000fec0003800000 */
[----:B------:R-:W1:Y:S02]  /*0d60*/  LDC.64 R22, c[0x0][0x388] ;  /* 0x0000e200ff167b82 */ /* 0x000e640000000a00 */
[----:B-1----:R-:W-:-:S05]  /*0d70*/  IMAD.WIDE.U32 R22, R5, 0x8, R22 ;  /* 0x0000000805167825 */ /* 0x002fca00078e0016 */
[----:B------:R-:W2:Y:S04]  /*0d80*/  LDG.E.64 R24, desc[UR6][R22.64] ;  /* 0x0000000616187981 */ /* 0x000ea8000c1e1b00 */
[----:B------:R-:W3:Y:S04]  /*0d90*/  LDG.E.64 R18, desc[UR6][R22.64+0x400] ;  /* 0x0004000616127981 */ /* 0x000ee8000c1e1b00 */
[----:B------:R-:W4:Y:S04]  /*0da0*/  LDG.E.64 R16, desc[UR6][R22.64+0x800] ;  /* 0x0008000616107981 */ /* 0x000f28000c1e1b00 */
[----:B------:R-:W5:Y:S04]  /*0db0*/  LDG.E.64 R14, desc[UR6][R22.64+0xc00] ;  /* 0x000c0006160e7981 */ /* 0x000f68000c1e1b00 */
[----:B------:R-:W5:Y:S04]  /*0dc0*/  LDG.E.64 R12, desc[UR6][R22.64+0x1000] ;  /* 0x00100006160c7981 */ /* 0x000f68000c1e1b00 */
[----:B------:R-:W5:Y:S04]  /*0dd0*/  LDG.E.64 R10, desc[UR6][R22.64+0x1400] ;  /* 0x00140006160a7981 */ /* 0x000f68000c1e1b00 */
[----:B0-----:R-:W5:Y:S04]  /*0de0*/  LDG.E.64 R6, desc[UR6][R22.64+0x1800] ;  /* 0x0018000616067981 */ /* 0x001f68000c1e1b00 */
        /* <DEDUP_REMOVED lines=10> */
.L_x_161:
[----:B------:R-:W-:Y:S05]  /*0e90*/  BSYNC.RECONVERGENT B1 ;  /* 0x0000000000017941 */ /* 0x000fea0003800200 */
.L_x_160:
[----:B------:R-:W-:Y:S05]  /*0ea0*/  @!P4 BRA `(.L_x_156) ;  /* 0x000000000080c947 */ /* 0x000fea0003800000 */
[----:B------:R-:W-:Y:S01]  /*0eb0*/  ISETP.GE.U32.AND P3, PT, R4, 0x4, PT ;  /* 0x000000040400780c */ /* 0x000fe20003f66070 */
[----:B------:R-:W-:Y:S01]  /*0ec0*/  BSSY.RECONVERGENT B1, `(.L_x_162) ;  /* 0x000000f000017945 */ /* 0x000fe20003800200 */
[----:B------:R-:W-:-:S04]  /*0ed0*/  LOP3.LUT R16, R2, 0x3, RZ, 0xc0, !PT ;  /* 0x0000000302107812 */ /* 0x000fc800078ec0ff */
[----:B------:R-:W-:-:S07]  /*0ee0*/  ISETP.NE.AND P4, PT, R16, RZ, PT ;  /* 0x000000ff1000720c */ /* 0x000fce0003f85270 */
[----:B------:R-:W-:Y:S06]  /*0ef0*/  @!P3 BRA `(.L_x_163) ;  /* 0x00000000002cb947 */ /* 0x000fec0003800000 */
[----:B------:R-:W1:Y:S02]  /*0f00*/  LDC.64 R2, c[0x0][0x388] ;  /* 0x0000e200ff027b82 */ /* 0x000e640000000a00 */
[----:B-1----:R-:W-:-:S05]  /*0f10*/  IMAD.WIDE.U32 R2, R5, 0x8, R2 ;  /* 0x0000000805027825 */ /* 0x002fca00078e0002 */
[----:B0-----:R-:W2:Y:S04]  /*0f20*/  LDG.E.64 R6, desc[UR6][R2.64] ;  /* 0x0000000602067981 */ /* 0x001ea8000c1e1b00 */
        /* <DEDUP_REMOVED lines=8> */
.L_x_163:
[----:B------:R-:W-:Y:S05]  /*0fb0*/  BSYNC.RECONVERGENT B1 ;  /* 0x0000000000017941 */ /* 0x000fea0003800200 */
.L_x_162:
[----:B------:R-:W-:Y:S05]  /*0fc0*/  @!P4 BRA `(.L_x_156) ;  /* 0x000000000038c947 */ /* 0x000fea0003800000 */
[----:B------:R-:W1:Y:S01]  /*0fd0*/  LDC.64 R2, c[0x0][0x388] ;  /* 0x0000e200ff027b82 */ /* 0x000e620000000a00 */
[----:B------:R-:W-:Y:S02]  /*0fe0*/  IMAD.MOV R16, RZ, RZ, -R16 ;  /* 0x000000ffff107224 */ /* 0x000fe400078e0a10 */
[----:B-1----:R-:W-:-:S04]  /*0ff0*/  IMAD.WIDE.U32 R2, R5, 0x8, R2 ;  /* 0x0000000805027825 */ /* 0x002fc800078e0002 */
[----:B------:R-:W-:Y:S01]  /*1000*/  IMAD.MOV.U32 R5, RZ, RZ, R3 ;  /* 0x000000ffff057224 */ /* 0x000fe200078e0003 */
[----:B------:R-:W-:-:S07]  /*1010*/  MOV R4, R2 ;  /* 0x0000000200047202 */ /* 0x000fce0000000f00 */
.L_x_164:
        /* <DEDUP_REMOVED lines=9> */
.L_x_156:
[----:B------:R-:W-:Y:S05]  /*10b0*/  BSYNC.RECONVERGENT B0 ;  /* 0x0000000000007941 */ /* 0x000fea0003800200 */
.L_x_155:
[----:B------:R-:W-:Y:S01]  /*10c0*/  STS.64 [R0], R8 ;  /* 0x0000000800007388 */ /* 0x000fe20000000a00 */
[----:B------:R-:W-:Y:S01]  /*10d0*/  BSSY.RECONVERGENT B0, `(.L_x_165) ;  /* 0x0000019000007945 */ /* 0x000fe20003800200 */
[----:B------:R-:W-:Y:S06]  /*10e0*/  BAR.SYNC.DEFER_BLOCKING 0x0 ;  /* 0x0000000000007b1d */ /* 0x000fec0000010000 */
[----:B------:R-:W3:Y:S02]  /*10f0*/  @!P0 LDS.64 R2, [R0+0x200] ;  /* 0x0002000000028984 */ /* 0x000ee40000000a00 */
[----:B---3--:R-:W-:-:S07]  /*1100*/  @!P0 DADD R8, R8, R2 ;  /* 0x0000000008088229 */ /* 0x008fce0000000002 */
[----:B------:R3:W-:Y:S01]  /*1110*/  @!P0 STS.64 [R0], R8 ;  /* 0x0000000800008388 */ /* 0x0007e20000000a00 */
[----:B------:R-:W-:Y:S06]  /*1120*/  BAR.SYNC.DEFER_BLOCKING 0x0 ;  /* 0x0000000000007b1d */ /* 0x000fec0000010000 */
[----:B------:R-:W-:Y:S05]  /*1130*/  @P1 BRA `(.L_x_166) ;  /* 0x0000000000481947 */ /* 0x000fea0003800000 */
[----:B------:R-:W4:Y:S02]  /*1140*/  LDS.64 R2, [R0+0x100] ;  /* 0x0001000000027984 */ /* 0x000f240000000a00 */
[----:B----4-:R-:W-:-:S07]  /*1150*/  DADD R2, R2, R8 ;  /* 0x0000000002027229 */ /* 0x010fce0000000008 */
[----:B------:R-:W-:Y:S04]  /*1160*/  STS.64 [R0], R2 ;  /* 0x0000000200007388 */ /* 0x000fe80000000a00 */
[----:B-12---:R-:W1:Y:S02]  /*1170*/  LDS.64 R4, [R0+0x80] ;  /* 0x0000800000047984 */ /* 0x006e640000000a00 */
[----:B-1----:R-:W-:-:S07]  /*1180*/  DADD R4, R2, R4 ;  /* 0x0000000002047229 */ /* 0x002fce0000000004 */
[----:B------:R-:W-:Y:S04]  /*1190*/  STS.64 [R0], R4 ;  /* 0x0000000400007388 */ /* 0x000fe80000000a00 */
[----:B0-----:R-:W0:Y:S02]  /*11a0*/  LDS.64 R6, [R0+0x40] ;  /* 0x0000400000067984 */ /* 0x001e240000000a00 */
[----:B0-----:R-:W-:-:S07]  /*11b0*/  DADD R6, R4, R6 ;  /* 0x0000000004067229 */ /* 0x001fce0000000006 */
[----:B------:R-:W-:Y:S04]  /*11c0*/  STS.64 [R0], R6 ;  /* 0x0000000600007388 */ /* 0x000fe80000000a00 */
[----:B---3--:R-:W0:Y:S02]  /*11d0*/  LDS.64 R8, [R0+0x20] ;  /* 0x0000200000087984 */ /* 0x008e240000000a00 */
        /* <DEDUP_REMOVED lines=8> */
.L_x_166:
[----:B------:R-:W-:Y:S05]  /*1260*/  BSYNC.RECONVERGENT B0 ;  /* 0x0000000000007941 */ /* 0x000fea0003800200 */
.L_x_165:
[----:B------:R-:W-:Y:S05]  /*1270*/  @!P2 EXIT ;  /* 0x000000000000a94d */ /* 0x000fea0003800000 */
[----:B----4-:R-:W4:Y:S01]  /*1280*/  LDS.64 R2, [UR4] ;  /* 0x00000004ff027984 */ /* 0x010f220008000a00 */
[----:B-12---:R-:W4:Y:S08]  /*1290*/  LDC.64 R4, c[0x0][0x388] ;  /* 0x0000e200ff047b82 */ /* 0x006f300000000a00 */
[----:B0-----:R-:W0:Y:S01]  /*12a0*/  LDC.64 R6, c[0x4][RZ] ;  /* 0x01000000ff067b82 */ /* 0x001e220000000a00 */
[----:B----4-:R-:W-:Y:S04]  /*12b0*/  STG.E.64 desc[UR6][R4.64], R2 ;  /* 0x0000000204007986 */ /* 0x010fe8000c101b06 */
[----:B0-----:R-:W-:Y:S01]  /*12c0*/  STG.E desc[UR6][R6.64], RZ ;  /* 0x000000ff06007986 */ /* 0x001fe2000c101906 */
[----:B------:R-:W-:Y:S05]  /*12d0*/  EXIT ;  /* 0x000000000000794d */ /* 0x000fea0003800000 */
.L_x_167:
        /* <DEDUP_REMOVED lines=10> */
.L_x_411:


//--------------------- .text._Z6reduceILj256ELb0EEvPKdPdii --------------------------
	.section	.text._Z6reduceILj256ELb0EEvPKdPdii,"ax",@progbits
	.align	128
        .global         _Z6reduceILj256ELb0EEvPKdPdii
        .type           _Z6reduceILj256ELb0EEvPKdPdii,@function
        .size           _Z6reduceILj256ELb0EEvPKdPdii,(.L_x_412 - _Z6reduceILj256ELb0EEvPKdPdii)
        .other          _Z6reduceILj256ELb0EEvPKdPdii,@"STO_CUDA_ENTRY STV_DEFAULT"
_Z6reduceILj256ELb0EEvPKdPdii:
.text._Z6reduceILj256ELb0EEvPKdPdii:
        /* <DEDUP_REMOVED lines=14> */
.L_x_172:
        /* <DEDUP_REMOVED lines=68> */
.L_x_171:
[----:B------:R-:W-:Y:S05]  /*0520*/  BSYNC.RECONVERGENT B1 ;  /* 0x0000000000017941 */ /* 0x000fea0003800200 */
.L_x_170:
[----:B------:R-:W-:Y:S05]  /*0530*/  @!P1 BRA `(.L_x_172) ;  /* 0xfffffff800e89947 */ /* 0x000fea000383ffff */
.L_x_169:
[----:B------:R-:W-:Y:S05]  /*0540*/  BSYNC.RECONVERGENT B0 ;  /* 0x0000000000007941 */ /* 0x000fea0003800200 */
.L_x_168:
[----:B------:R-:W0:Y:S01]  /*0550*/  S2UR UR5, SR_CgaCtaId ;  /* 0x00000000000579c3 */ /* 0x000e220000008800 */
[----:B------:R-:W-:Y:S01]  /*0560*/  UMOV UR4, 0x400 ;  /* 0x0000040000047882 */ /* 0x000fe20000000000 */
[C---:B------:R-:W-:Y:S01]  /*0570*/  ISETP.GT.U32.AND P0, PT, R10.reuse, 0x7f, PT ;  /* 0x0000007f0a00780c */ /* 0x040fe20003f04070 */
[----:B------:R-:W-:Y:S01]  /*0580*/  IMAD.MOV.U32 R6, RZ, RZ, R2 ;  /* 0x000000ffff067224 */ /* 0x000fe200078e0002 */
[C---:B------:R-:W-:Y:S01]  /*0590*/  ISETP.GT.U32.AND P1, PT, R10.reuse, 0x3f, PT ;  /* 0x0000003f0a00780c */ /* 0x040fe20003f24070 */
[----:B------:R-:W-:Y:S01]  /*05a0*/  IMAD.MOV.U32 R7, RZ, RZ, R3 ;  /* 0x000000ffff077224 */ /* 0x000fe200078e0003 */
[----:B------:R-:W-:Y:S01]  /*05b0*/  ISETP.GT.U32.AND P2, PT, R10, 0x1f, PT ;  /* 0x0000001f0a00780c */ /* 0x000fe20003f44070 */
        /* <DEDUP_REMOVED lines=9> */
[----:B------:R-:W-:Y:S01]  /*0650*/  @!P0 STS.64 [R0], R6 ;  /* 0x0000000600008388 */ /* 0x000fe20000000a00 */
        /* <DEDUP_REMOVED lines=31> */
.L_x_174:
[----:B------:R-:W-:Y:S05]  /*0850*/  BSYNC.RECONVERGENT B0 ;  /* 0x0000000000007941 */ /* 0x000fea0003800200 */
.L_x_173:
        /* <DEDUP_REMOVED lines=13> */
.L_x_176:
[----:B------:R-:W-:Y:S05]  /*0930*/  BSYNC.RECONVERGENT B0 ;  /* 0x0000000000007941 */ /* 0x000fea0003800200 */
.L_x_175:
        /* <DEDUP_REMOVED lines=26> */
.L_x_181:
        /* <DEDUP_REMOVED lines=38> */
.L_x_180:
[----:B------:R-:W-:Y:S05]  /*0d40*/  BSYNC.RECONVERGENT B1 ;  /* 0x0000000000017941 */ /* 0x000fea0003800200 */
.L_x_179:
        /* <DEDUP_REMOVED lines=25> */
.L_x_183:
[----:B------:R-:W-:Y:S05]  /*0ee0*/  BSYNC.RECONVERGENT B1 ;  /* 0x0000000000017941 */ /* 0x000fea0003800200 */
.L_x_182:
        /* <DEDUP_REMOVED lines=17> */
.L_x_185:
[----:B------:R-:W-:Y:S05]  /*1000*/  BSYNC.RECONVERGENT B1 ;  /* 0x0000000000017941 */ /* 0x000fea0003800200 */
.L_x_184:
[----:B------:R-:W-:Y:S05]  /*1010*/  @!P5 BRA `(.L_x_178) ;  /* 0x000000000038d947 */ /* 0x000fea0003800000 */
[----:B------:R-:W1:Y:S01]  /*1020*/  LDC.64 R2, c[0x0][0x388] ;  /* 0x0000e200ff027b82 */ /* 0x000e620000000a00 */
[----:B------:R-:W-:Y:S02]  /*1030*/  IMAD.MOV R16, RZ, RZ, -R16 ;  /* 0x000000ffff107224 */ /* 0x000fe400078e0a10 */
[----:B-1----:R-:W-:-:S04]  /*1040*/  IMAD.WIDE.U32 R2, R5, 0x8, R2 ;  /* 0x0000000805027825 */ /* 0x002fc800078e0002 */
[----:B------:R-:W-:Y:S01]  /*1050*/  IMAD.MOV.U32 R5, RZ, RZ, R3 ;  /* 0x000000ffff057224 */ /* 0x000fe200078e0003 */
[----:B------:R-:W-:-:S07]  /*1060*/  MOV R4, R2 ;  /* 0x0000000200047202 */ /* 0x000fce0000000f00 */
.L_x_186:
        /* <DEDUP_REMOVED lines=9> */
.L_x_178:
[----:B------:R-:W-:Y:S05]  /*1100*/  BSYNC.RECONVERGENT B0 ;  /* 0x0000000000007941 */ /* 0x000fea0003800200 */
.L_x_177:
[----:B------:R-:W-:Y:S01]  /*1110*/  STS.64 [R0], R8 ;  /* 0x0000000800007388 */ /* 0x000fe20000000a00 */
[----:B------:R-:W-:Y:S01]  /*1120*/  BSSY.RECONVERGENT B0, `(.L_x_187) ;  /* 0x000001d000007945 */ /* 0x000fe20003800200 */
[----:B------:R-:W-:Y:S06]  /*1130*/  BAR.SYNC.DEFER_BLOCKING 0x0 ;  /* 0x0000000000007b1d */ /* 0x000fec0000010000 */
[----:B------:R-:W3:Y:S02]  /*1140*/  @!P0 LDS.64 R2, [R0+0x400] ;  /* 0x0004000000028984 */ /* 0x000ee40000000a00 */
[----:B---3--:R-:W-:-:S07]  /*1150*/  @!P0 DADD R8, R8, R2 ;  /* 0x0000000008088229 */ /* 0x008fce0000000002 */
[----:B------:R-:W-:Y:S01]  /*1160*/  @!P0 STS.64 [R0], R8 ;  /* 0x0000000800008388 */ /* 0x000fe20000000a00 */
        /* <DEDUP_REMOVED lines=24> */
.L_x_188:
[----:B------:R-:W-:Y:S05]  /*12f0*/  BSYNC.RECONVERGENT B0 ;  /* 0x0000000000007941 */ /* 0x000fea0003800200 */
.L_x_187:
[----:B------:R-:W-:Y:S05]  /*1300*/  @!P3 EXIT ;  /* 0x000000000000b94d */ /* 0x000fea0003800000 */
[----:B----4-:R-:W4:Y:S01]  /*1310*/  LDS.64 R2, [UR4] ;  /* 0x00000004ff027984 */ /* 0x010f220008000a00 */
[----:B-12---:R-:W4:Y:S08]  /*1320*/  LDC.64 R4, c[0x0][0x388] ;  /* 0x0000e200ff047b82 */ /* 0x006f300000000a00 */
[----:B0-----:R-:W0:Y:S01]  /*1330*/  LDC.64 R6, c[0x4][RZ] ;  /* 0x01000000ff067b82 */ /* 0x001e220000000a00 */
[----:B----4-:R-:W-:Y:S04]  /*1340*/  STG.E.64 desc[UR6][R4.64], R2 ;  /* 0x0000000204007986 */ /* 0x010fe8000c101b06 */
[----:B0-----:R-:W-:Y:S01]  /*1350*/  STG.E desc[UR6][R6.64], RZ ;  /* 0x000000ff06007986 */ /* 0x001fe2000c101906 */
[----:B------:R-:W-:Y:S05]  /*1360*/  EXIT ;  /* 0x000000000000794d */ /* 0x000fea0003800000 */
.L_x_189:
        /* <DEDUP_REMOVED lines=9> */
.L_x_412:


//--------------------- .text._Z6reduceILj512ELb0EEvPKdPdii --------------------------
	.section	.text._Z6reduceILj512ELb0EEvPKdPdii,"ax",@progbits
	.align	128
        .global         _Z6reduceILj512ELb0EEvPKdPdii
        .type           _Z6reduceILj512ELb0EEvPKdPdii,@function
        .size           _Z6reduceILj512ELb0EEvPKdPdii,(.L_x_413 - _Z6reduceILj512ELb0EEvPKdPdii)
        .other          _Z6reduceILj512ELb0EEvPKdPdii,@"STO_CUDA_ENTRY STV_DEFAULT"
_Z6reduceILj512ELb0EEvPKdPdii:
.text._Z6reduceILj512ELb0EEvPKdPdii:
[----:B------:R-:W-:Y:S01]  /*0000*/  LDC R1, c[0x0][0x37c] ;  /* 0x0000df00ff017b82 */ /* 0x000fe20000000800 */
[----:B------:R-:W0:Y:S01]  /*0010*/  S2R R8, SR_CTAID.X ;  /* 0x0000000000087919 */ /* 0x000e220000002500 */
[----:B------:R-:W1:Y:S06]  /*0020*/  LDCU UR4, c[0x0][0x394] ;  /* 0x00007280ff0477ac */ /* 0x000e6c0008000800 */
[----:B------:R-:W2:Y:S01]  /*0030*/  LDC R11, c[0x0][0x370] ;  /* 0x0000dc00ff0b7b82 */ /* 0x000ea20000000800 */
[----:B------:R-:W-:Y:S01]  /*0040*/  BSSY.RECONVERGENT B0, `(.L_x_190) ;  /* 0x0000051000007945 */ /* 0x000fe20003800200 */
[----:B------:R-:W3:Y:S01]  /*0050*/  S2R R10, SR_TID.X ;  /* 0x00000000000a7919 */ /* 0x000ee20000002100 */
[----:B------:R-:W4:Y:S01]  /*0060*/  LDCU.64 UR6, c[0x0][0x358] ;  /* 0x00006b00ff0677ac */ /* 0x000f220008000a00 */
[----:B0-----:R-:W-:-:S05]  /*0070*/  IMAD.SHL.U32 R3, R8, 0x400, RZ ;  /* 0x0000040008037824 */ /* 0x001fca00078e00ff */
[----:B---3--:R-:W-:Y:S02]  /*0080*/  LOP3.LUT R0, R3, R10, RZ, 0xfc, !PT ;  /* 0x0000000a03007212 */ /* 0x008fe400078efcff */
[----:B------:R-:W-:Y:S02]  /*0090*/  CS2R R2, SRZ ;  /* 0x0000000000027805 */ /* 0x000fe4000001ff00 */
[----:B-1----:R-:W-:-:S13]  /*00a0*/  ISETP.GE.AND P0, PT, R0, UR4, PT ;  /* 0x0000000400007c0c */ /* 0x002fda000bf06270 */
[----:B--2-4-:R-:W-:Y:S05]  /*00b0*/  @P0 BRA `(.L_x_191) ;  /* 0x0000000400240947 */ /* 0x014fea0003800000 */
[----:B------:R-:W0:Y:S01]  /*00c0*/  LDC.64 R4, c[0x0][0x380] ;  /* 0x0000e000ff047b82 */ /* 0x000e220000000a00 */
[----:B------:R-:W-:-:S07]  /*00d0*/  CS2R R2, SRZ ;  /* 0x0000000000027805 */ /* 0x000fce000001ff00 */
[----:B------:R-:W1:Y:S02]  /*00e0*/  LDC.64 R6, c[0x0][0x390] ;  /* 0x0000e400ff067b82 */ /* 0x000e640000000a00 */
.L_x_194:
[----:B-1----:R-:W-:-:S04]  /*00f0*/  IMAD R9, R0, R6, RZ ;  /* 0x0000000600097224 */ /* 0x002fc800078e02ff */
[----:B0-----:R-:W-:-:S06]  /*0100*/  IMAD.WIDE R14, R9, 0x8, R4 ;  /* 0x00000008090e7825 */ /* 0x001fcc00078e0204 */
[----:B------:R-:W2:Y:S01]  /*0110*/  LDG.E.64 R14, desc[UR6][R14.64] ;  /* 0x000000060e0e7981 */ /* 0x000ea2000c1e1b00 */
[----:B------:R-:W-:Y:S01]  /*0120*/  BSSY.RECONVERGENT B1, `(.L_x_192) ;  /* 0x0000041000017945 */ /* 0x000fe20003800200 */
[----:B--2---:R-:W0:Y:S02]  /*0130*/  F2F.F32.F64 R13, R14 ;  /* 0x0000000e000d7310 */ /* 0x004e240000301000 */
[----:B0-----:R-:W-:-:S04]  /*0140*/  FSETP.GEU.AND P0, PT, R13, 1.175494350822287508e-38, PT ;  /* 0x008000000d00780b */ /* 0x001fc80003f0e000 */
[----:B------:R-:W-:-:S09]  /*0150*/  FSEL R14, RZ, -23, P0 ;  /* 0xc1b80000ff0e7808 */ /* 0x000fd20000000000 */
[----:B------:R-:W-:-:S04]  /*0160*/  @!P0 FMUL R13, R13, 8388608 ;  /* 0x4b0000000d0d8820 */ /* 0x000fc80000400000 */
[C---:B------:R-:W-:Y:S01]  /*0170*/  VIADD R12, R13.reuse, 0xc0d55555 ;  /* 0xc0d555550d0c7836 */ /* 0x040fe20000000000 */
[----:B------:R-:W-:-:S04]  /*0180*/  ISETP.GT.U32.AND P0, PT, R13, 0x7f7fffff, PT ;  /* 0x7f7fffff0d00780c */ /* 0x000fc80003f04070 */
[----:B------:R-:W-:Y:S01]  /*0190*/  LOP3.LUT R16, R12, 0xff800000, RZ, 0xc0, !PT ;  /* 0xff8000000c107812 */ /* 0x000fe200078ec0ff */
[----:B------:R-:W-:-:S03]  /*01a0*/  HFMA2 R12, -RZ, RZ, 1.5048828125, 33.21875 ;  /* 0x3e055027ff0c7431 */ /* 0x000fc600000001ff */
[----:B------:R-:W-:Y:S01]  /*01b0*/  I2FP.F32.S32 R15, R16 ;  /* 0x00000010000f7245 */ /* 0x000fe20000201400 */
[----:B------:R-:W-:-:S04]  /*01c0*/  IMAD.IADD R17, R13, 0x1, -R16 ;  /* 0x000000010d117824 */ /* 0x000fc800078e0a10 */
[----:B------:R-:W-:Y:S01]  /*01d0*/  FADD R17, R17, -1 ;  /* 0xbf80000011117421 */ /* 0x000fe20000000000 */
[----:B------:R-:W-:Y:S01]  /*01e0*/  FFMA R15, R15, 1.1920928955078125e-07, R14 ;  /* 0x340000000f0f7823 */ /* 0x000fe2000000000e */
[----:B------:R-:W-:Y:S02]  /*01f0*/  IMAD.MOV.U32 R14, RZ, RZ, 0x7f800000 ;  /* 0x7f800000ff0e7424 */ /* 0x000fe400078e00ff */
        /* <DEDUP_REMOVED lines=13> */
[----:B------:R-:W-:Y:S02]  /*02d0*/  VIADD R18, R0, 0x200 ;  /* 0x0000020000127836 */ /* 0x000fe40000000000 */
[----:B------:R-:W-:Y:S01]  /*02e0*/  IMAD R0, R11, 0x400, R0 ;  /* 0x000004000b007824 */ /* 0x000fe200078e0200 */
[----:B------:R-:W-:Y:S02]  /*02f0*/  FSEL R15, R15, -INF , P0 ;  /* 0xff8000000f0f7808 */ /* 0x000fe40000000000 */
[-C--:B------:R-:W-:Y:S02]  /*0300*/  ISETP.GE.U32.AND P0, PT, R18, R7.reuse, PT ;  /* 0x000000071200720c */ /* 0x080fe40003f06070 */
[----:B------:R-:W0:Y:S01]  /*0310*/  F2F.F64.F32 R16, R15 ;  /* 0x0000000f00107310 */ /* 0x000e220000201800 */
[----:B------:R-:W-:Y:S01]  /*0320*/  ISETP.GE.AND P1, PT, R0, R7, PT ;  /* 0x000000070000720c */ /* 0x000fe20003f26270 */
[----:B0-----:R-:W-:-:S09]  /*0330*/  DADD R2, R16, R2 ;  /* 0x0000000010027229 */ /* 0x001fd20000000002 */
[----:B------:R-:W-:Y:S05]  /*0340*/  @P0 BRA `(.L_x_193) ;  /* 0x0000000000780947 */ /* 0x000fea0003800000 */
[----:B------:R-:W-:-:S05]  /*0350*/  LEA R17, R6, R9, 0x9 ;  /* 0x0000000906117211 */ /* 0x000fca00078e48ff */
[----:B------:R-:W-:-:S06]  /*0360*/  IMAD.WIDE.U32 R16, R17, 0x8, R4 ;  /* 0x0000000811107825 */ /* 0x000fcc00078e0004 */
[----:B------:R-:W2:Y:S02]  /*0370*/  LDG.E.64 R16, desc[UR6][R16.64] ;  /* 0x0000000610107981 */ /* 0x000ea4000c1e1b00 */
[----:B--2---:R-:W0:Y:S02]  /*0380*/  F2F.F32.F64 R9, R16 ;  /* 0x0000001000097310 */ /* 0x004e240000301000 */
[----:B0-----:R-:W-:-:S13]  /*0390*/  FSETP.GEU.AND P0, PT, R9, 1.175494350822287508e-38, PT ;  /* 0x008000000900780b */ /* 0x001fda0003f0e000 */
[----:B------:R-:W-:-:S04]  /*03a0*/  @!P0 FMUL R9, R9, 8388608 ;  /* 0x4b00000009098820 */ /* 0x000fc80000400000 */
[----:B------:R-:W-:-:S05]  /*03b0*/  VIADD R13, R9, 0xc0d55555 ;  /* 0xc0d55555090d7836 */ /* 0x000fca0000000000 */
[----:B------:R-:W-:-:S05]  /*03c0*/  LOP3.LUT R18, R13, 0xff800000, RZ, 0xc0, !PT ;  /* 0xff8000000d127812 */ /* 0x000fca00078ec0ff */
[----:B------:R-:W-:-:S04]  /*03d0*/  IMAD.IADD R13, R9, 0x1, -R18 ;  /* 0x00000001090d7824 */ /* 0x000fc800078e0a12 */
[----:B------:R-:W-:Y:S01]  /*03e0*/  FADD R15, R13, -1 ;  /* 0xbf8000000d0f7421 */ /* 0x000fe20000000000 */
[----:B------:R-:W-:-:S03]  /*03f0*/  I2FP.F32.S32 R13, R18 ;  /* 0x00000012000d7245 */ /* 0x000fc60000201400 */
[----:B------:R-:W-:-:S04]  /*0400*/  FFMA R12, R15, -R12, 0.14084610342979431152 ;  /* 0x3e1039f60f0c7423 */ /* 0x000fc8000000080c */
[----:B------:R-:W-:-:S04]  /*0410*/  FFMA R12, R15, R12, -0.12148627638816833496 ;  /* 0xbdf8cdcc0f0c7423 */ /* 0x000fc8000000000c */
[----:B------:R-:W-:-:S04]  /*0420*/  FFMA R12, R15, R12, 0.13980610668659210205 ;  /* 0x3e0f29550f0c7423 */ /* 0x000fc8000000000c */
[----:B------:R-:W-:-:S04]  /*0430*/  FFMA R12, R15, R12, -0.16684235632419586182 ;  /* 0xbe2ad8b90f0c7423 */ /* 0x000fc8000000000c */
[----:B------:R-:W-:-:S04]  /*0440*/  FFMA R12, R15, R12, 0.20012299716472625732 ;  /* 0x3e4ced0b0f0c7423 */ /* 0x000fc8000000000c */
[----:B------:R-:W-:-:S04]  /*0450*/  FFMA R12, R15, R12, -0.24999669194221496582 ;  /* 0xbe7fff220f0c7423 */ /* 0x000fc8000000000c */
[----:B------:R-:W-:-:S04]  /*0460*/  FFMA R12, R15, R12, 0.33333182334899902344 ;  /* 0x3eaaaa780f0c7423 */ /* 0x000fc8000000000c */
[----:B------:R-:W-:Y:S01]  /*0470*/  FFMA R16, R15, R12, -0.5 ;  /* 0xbf0000000f107423 */ /* 0x000fe2000000000c */
        /* <DEDUP_REMOVED lines=8> */
[----:B------:R-:W-:-:S06]  /*0500*/  FSEL R12, R12, -INF , P0 ;  /* 0xff8000000c0c7808 */ /* 0x000fcc0000000000 */
[----:B------:R-:W0:Y:S02]  /*0510*/  F2F.F64.F32 R12, R12 ;  /* 0x0000000c000c7310 */ /* 0x000e240000201800 */
[----:B0-----:R-:W-:-:S11]  /*0520*/  DADD R2, R2, R12 ;  /* 0x0000000002027229 */ /* 0x001fd6000000000c */
.L_x_193:
[----:B------:R-:W-:Y:S05]  /*0530*/  BSYNC.RECONVERGENT B1 ;  /* 0x0000000000017941 */ /* 0x000fea0003800200 */
.L_x_192:
[----:B------:R-:W-:Y:S05]  /*0540*/  @!P1 BRA `(.L_x_194) ;  /* 0xfffffff800e89947 */ /* 0x000fea000383ffff */
.L_x_191:
[----:B------:R-:W-:Y:S05]  /*0550*/  BSYNC.RECONVERGENT B0 ;  /* 0x0000000000007941 */ /* 0x000fea0003800200 */
.L_x_190:
[----:B------:R-:W0:Y:S01]  /*0560*/  S2UR UR5, SR_CgaCtaId ;  /* 0x00000000000579c3 */ /* 0x000e220000008800 */
[----:B------:R-:W-:Y:S01]  /*0570*/  UMOV UR4, 0x400 ;  /* 0x0000040000047882 */ /* 0x000fe20000000000 */
[C---:B------:R-:W-:Y:S01]  /*0580*/  ISETP.GT.U32.AND P0, PT, R10.reuse, 0xff, PT ;  /* 0x000000ff0a00780c */ /* 0x040fe20003f04070 */
[----:B------:R-:W-:Y:S01]  /*0590*/  IMAD.MOV.U32 R7, RZ, RZ, R3 ;  /* 0x000000ffff077224 */ /* 0x000fe200078e0003 */
[----:B------:R-:W-:Y:S01]  /*05a0*/  MOV R6, R2 ;  /* 0x0000000200067202 */ /* 0x000fe20000000f00 */
[----:B------:R-:W-:Y:S01]  /*05b0*/  BSSY.RECONVERGENT B0, `(.L_x_195) ;  /* 0x0000030000007945 */ /* 0x000fe20003800200 */
[C---:B------:R-:W-:Y:S02]  /*05c0*/  ISETP.GT.U32.AND P1, PT, R10.reuse, 0x7f, PT ;  /* 0x0000007f0a00780c */ /* 0x040fe40003f24070 */
[C---:B------:R-:W-:Y:S02]  /*05d0*/  ISETP.GT.U32.AND P2, PT, R10.reuse, 0x3f, PT ;  /* 0x0000003f0a00780c */ /* 0x040fe40003f44070 */
[----:B------:R-:W-:-:S02]  /*05e0*/  ISETP.GT.U32.AND P3, PT, R10, 0x1f, PT ;  /* 0x0000001f0a00780c */ /* 0x000fc40003f64070 */
        /* <DEDUP_REMOVED lines=44> */
.L_x_196:
[----:B------:R-:W-:Y:S05]  /*08b0*/  BSYNC.RECONVERGENT B0 ;  /* 0x0000000000007941 */ /* 0x000fea0003800200 */
.L_x_195:
        /* <DEDUP_REMOVED lines=9> */
[----:B-1----:R-:W-:-:S05]  /*0950*/  VIADD R5, R11, 0xffffffff ;  /* 0xffffffff0b057836 */ /* 0x002fca0000000000 */
[----:B--2---:R-:W-:-:S04]  /*0960*/  ISETP.NE.AND P5, PT, R2, R5, PT ;  /* 0x000000050200720c */ /* 0x004fc80003fa5270 */
[----:B------:R-:W-:-:S05]  /*0970*/  SEL R4, RZ, 0x1, P5 ;  /* 0x00000001ff047807 */ /* 0x000fca0002800000 */
[----:B------:R2:W-:Y:S04]  /*0980*/  STS.U8 [UR4+0x1000], R4 ;  /* 0x00100004ff007988 */ /* 0x0005e80008000004 */
.L_x_198:
[----:B------:R-:W-:Y:S05]  /*0990*/  BSYNC.RECONVERGENT B0 ;  /* 0x0000000000007941 */ /* 0x000fea0003800200 */
.L_x_197:
[----:B------:R-:W-:Y:S06]  /*09a0*/  BAR.SYNC.DEFER_BLOCKING 0x0 ;  /* 0x0000000000007b1d */ /* 0x000fec0000010000 */
[----:B------:R-:W3:Y:S02]  /*09b0*/  LDS.U8 R2, [UR4+0x1000] ;  /* 0x00100004ff027984 */ /* 0x000ee40008000000 */
[----:B---3--:R-:W-:-:S13]  /*09c0*/  ISETP.NE.AND P5, PT, R2, RZ, PT ;  /* 0x000000ff0200720c */ /* 0x008fda0003fa5270 */
        /* <DEDUP_REMOVED lines=12> */
[----:B--2---:R-:W-:-:S07]  /*0a90*/  LOP3.LUT R4, R2, 0xf, RZ, 0xc0, !PT ;  /* 0x0000000f02047812 */ /* 0x004fce00078ec0ff */
[----:B------:R-:W-:Y:S05]  /*0aa0*/  @!P5 BRA `(.L_x_202) ;  /* 0x0000000000b8d947 */ /* 0x000fea0003800000 */
[----:B0-----:R-:W0:Y:S01]  /*0ab0*/  LDC.64 R6, c[0x0][0x388] ;  /* 0x0000e200ff067b82 */ /* 0x001e220000000a00 */
[----:B------:R-:W-:Y:S01]  /*0ac0*/  LOP3.LUT R3, R2, 0xfffff0, RZ, 0xc0, !PT ;  /* 0x00fffff002037812 */ /* 0x000fe200078ec0ff */
[----:B------:R-:W-:Y:S01]  /*0ad0*/  IMAD.MOV.U32 R5, RZ, RZ, R10 ;  /* 0x000000ffff057224 */ /* 0x000fe200078e000a */
[----:B------:R-:W-:-:S03]  /*0ae0*/  CS2R R8, SRZ ;  /* 0x0000000000087805 */ /* 0x000fc6000001ff00 */
[----:B------:R-:W-:Y:S02]  /*0af0*/  IMAD.MOV R3, RZ, RZ, -R3 ;  /* 0x000000ffff037224 */ /* 0x000fe400078e0a03 */
[----:B0-----:R-:W-:-:S03]  /*0b00*/  IMAD.WIDE.U32 R6, R10, 0x8, R6 ;  /* 0x000000080a067825 */ /* 0x001fc600078e0006 */
[----:B------:R-:W-:-:S04]  /*0b10*/  IADD3 R6, P5, PT, R6, 0x8000, RZ ;  /* 0x0000800006067810 */ /* 0x000fc80007fbe0ff */
[----:B------:R-:W-:-:S09]  /*0b20*/  IADD3.X R7, PT, PT, RZ, R7, RZ, P5, !PT ;  /* 0x00000007ff077210 */ /* 0x000fd20002ffe4ff */
.L_x_203:
        /* <DEDUP_REMOVED lines=38> */
.L_x_202:
[----:B------:R-:W-:Y:S05]  /*0d90*/  BSYNC.RECONVERGENT B1 ;  /* 0x0000000000017941 */ /* 0x000fea0003800200 */
.L_x_201:
[----:B------:R-:W-:-:S13]  /*0da0*/  ISETP.NE.AND P5, PT, R4, RZ, PT ;  /* 0x000000ff0400720c */ /* 0x000fda0003fa5270 */
        /* <DEDUP_REMOVED lines=25> */
.L_x_205:
[----:B------:R-:W-:Y:S05]  /*0f40*/  BSYNC.RECONVERGENT B1 ;  /* 0x0000000000017941 */ /* 0x000fea0003800200 */
.L_x_204:
        /* <DEDUP_REMOVED lines=17> */
.L_x_207:
[----:B------:R-:W-:Y:S05]  /*1060*/  BSYNC.RECONVERGENT B1 ;  /* 0x0000000000017941 */ /* 0x000fea0003800200 */
.L_x_206:
[----:B------:R-:W-:Y:S05]  /*1070*/  @!P6 BRA `(.L_x_200) ;  /* 0x000000000038e947 */ /* 0x000fea0003800000 */
[----:B------:R-:W1:Y:S01]  /*1080*/  LDC.64 R2, c[0x0][0x388] ;  /* 0x0000e200ff027b82 */ /* 0x000e620000000a00 */
[----:B------:R-:W-:Y:S02]  /*1090*/  IMAD.MOV R4, RZ, RZ, -R4 ;  /* 0x000000ffff047224 */ /* 0x000fe400078e0a04 */
[----:B-1----:R-:W-:-:S04]  /*10a0*/  IMAD.WIDE.U32 R2, R5, 0x8, R2 ;  /* 0x0000000805027825 */ /* 0x002fc800078e0002 */
[----:B------:R-:W-:Y:S01]  /*10b0*/  IMAD.MOV.U32 R5, RZ, RZ, R2 ;  /* 0x000000ffff057224 */ /* 0x000fe200078e0002 */
[----:B0-----:R-:W-:-:S07]  /*10c0*/  MOV R6, R3 ;  /* 0x0000000300067202 */ /* 0x001fce0000000f00 */
.L_x_208:
[----:B------:R-:W-:Y:S02]  /*10d0*/  IMAD.MOV.U32 R2, RZ, RZ, R5 ;  /* 0x000000ffff027224 */ /* 0x000fe400078e0005 */
[----:B------:R-:W-:-:S06]  /*10e0*/  IMAD.MOV.U32 R3, RZ, RZ, R6 ;  /* 0x000000ffff037224 */ /* 0x000fcc00078e0006 */
[----:B------:R-:W2:Y:S01]  /*10f0*/  LDG.E.64 R2, desc[UR6][R2.64] ;  /* 0x0000000602027981 */ /* 0x000ea2000c1e1b00 */
[----:B------:R-:W-:Y:S02]  /*1100*/  IADD3 R4, PT, PT, R4, 0x1, RZ ;  /* 0x0000000104047810 */ /* 0x000fe40007ffe0ff */
[----:B------:R-:W-:Y:S02]  /*1110*/  IADD3 R5, P6, PT, R5, 0x1000, RZ ;  /* 0x0000100005057810 */ /* 0x000fe40007fde0ff */
[----:B------:R-:W-:-:S03]  /*1120*/  ISETP.NE.AND P5, PT, R4, RZ, PT ;  /* 0x000000ff0400720c */ /* 0x000fc60003fa5270 */
[----:B------:R-:W-:Y:S01]  /*1130*/  IMAD.X R6, RZ, RZ, R6, P6 ;  /* 0x000000ffff067224 */ /* 0x000fe200030e0606 */
[----:B--2---:R-:W-:-:S09]  /*1140*/  DADD R8, R2, R8 ;  /* 0x0000000002087229 */ /* 0x004fd20000000008 */
[----:B------:R-:W-:Y:S05]  /*1150*/  @P5 BRA `(.L_x_208) ;  /* 0xfffffffc00dc5947 */ /* 0x000fea000383ffff */
.L_x_200:
[----:B------:R-:W-:Y:S05]  /*1160*/  BSYNC.RECONVERGENT B0 ;  /* 0x0000000000007941 */ /* 0x000fea0003800200 */
.L_x_199:
[----:B------:R-:W-:Y:S01]  /*1170*/  STS.64 [R0], R8 ;  /* 0x0000000800007388 */ /* 0x000fe20000000a00 */
[----:B------:R-:W-:Y:S01]  /*1180*/  BSSY.RECONVERGENT B0, `(.L_x_209) ;  /* 0x0000021000007945 */ /* 0x000fe20003800200 */
[----:B------:R-:W-:Y:S06]  /*1190*/  BAR.SYNC.DEFER_BLOCKING 0x0 ;  /* 0x0000000000007b1d */ /* 0x000fec0000010000 */
[----:B------:R-:W1:Y:S02]  /*11a0*/  @!P0 LDS.64 R2, [R0+0x800] ;  /* 0x0008000000028984 */ /* 0x000e640000000a00 */
[----:B-1----:R-:W-:-:S07]  /*11b0*/  @!P0 DADD R8, R8, R2 ;  /* 0x0000000008088229 */ /* 0x002fce0000000002 */
[----:B------:R-:W-:Y:S01]  /*11c0*/  @!P0 STS.64 [R0], R8 ;  /* 0x0000000800008388 */ /* 0x000fe20000000a00 */
[----:B------:R-:W-:Y:S06]  /*11d0*/  BAR.SYNC.DEFER_BLOCKING 0x0 ;  /* 0x0000000000007b1d */ /* 0x000fec0000010000 */
[----:B------:R-:W1:Y:S02]  /*11e0*/  @!P1 LDS.64 R2, [R0+0x400] ;  /* 0x0004000000029984 */ /* 0x000e640000000a00 */
[----:B-1----:R-:W-:-:S07]  /*11f0*/  @!P1 DADD R8, R8, R2 ;  /* 0x0000000008089229 */ /* 0x002fce0000000002 */
[----:B------:R-:W-:Y:S01]  /*1200*/  @!P1 STS.64 [R0], R8 ;  /* 0x0000000800009388 */ /* 0x000fe20000000a00 */
[----:B------:R-:W-:Y:S06]  /*1210*/  BAR.SYNC.DEFER_BLOCKING 0x0 ;  /* 0x0000000000007b1d */ /* 0x000fec0000010000 */
[----:B------:R-:W1:Y:S02]  /*1220*/  @!P2 LDS.64 R2, [R0+0x200] ;  /* 0x000200000002a984 */ /* 0x000e640000000a00 */
[----:B-1----:R-:W-:-:S07]  /*1230*/  @!P2 DADD R8, R8, R2 ;  /* 0x000000000808a229 */ /* 0x002fce0000000002 */
[----:B------:R1:W-:Y:S01]  /*1240*/  @!P2 STS.64 [R0], R8 ;  /* 0x000000080000a388 */ /* 0x0003e20000000a00 */
[----:B------:R-:W-:Y:S06]  /*1250*/  BAR.SYNC.DEFER_BLOCKING 0x0 ;  /* 0x0000000000007b1d */ /* 0x000fec0000010000 */
[----:B------:R-:W-:Y:S05]  /*1260*/  @P3 BRA `(.L_x_210) ;  /* 0x0000000000483947 */ /* 0x000fea0003800000 */
[----:B------:R-:W3:Y:S02]  /*1270*/  LDS.64 R2, [R0+0x100] ;  /* 0x0001000000027984 */ /* 0x000ee40000000a00 */
[----:B---3--:R-:W-:-:S07]  /*1280*/  DADD R2, R2, R8 ;  /* 0x0000000002027229 */ /* 0x008fce0000000008 */
[----:B------:R-:W-:Y:S04]  /*1290*/  STS.64 [R0], R2 ;  /* 0x0000000200007388 */ /* 0x000fe80000000a00 */
[----:B--2---:R-:W2:Y:S02]  /*12a0*/  LDS.64 R4, [R0+0x80] ;  /* 0x0000800000047984 */ /* 0x004ea40000000a00 */
[----:B--2---:R-:W-:-:S07]  /*12b0*/  DADD R4, R2, R4 ;  /* 0x0000000002047229 */ /* 0x004fce0000000004 */
[----:B------:R-:W-:Y:S04]  /*12c0*/  STS.64 [R0], R4 ;  /* 0x0000000400007388 */ /* 0x000fe80000000a00 */
[----:B0-----:R-:W0:Y:S02]  /*12d0*/  LDS.64 R6, [R0+0x40] ;  /* 0x0000400000067984 */ /* 0x001e240000000a00 */
[----:B0-----:R-:W-:-:S07]  /*12e0*/  DADD R6, R4, R6 ;  /* 0x0000000004067229 */ /* 0x001fce0000000006 */
[----:B------:R-:W-:Y:S04]  /*12f0*/  STS.64 [R0], R6 ;  /* 0x0000000600007388 */ /* 0x000fe80000000a00 */
[----:B-1----:R-:W0:Y:S02]  /*1300*/  LDS.64 R8, [R0+0x20] ;  /* 0x0000200000087984 */ /* 0x002e240000000a00 */
        /* <DEDUP_REMOVED lines=8> */
.L_x_210:
[----:B------:R-:W-:Y:S05]  /*1390*/  BSYNC.RECONVERGENT B0 ;  /* 0x0000000000007941 */ /* 0x000fea0003800200 */
.L_x_209:
[----:B------:R-:W-:Y:S05]  /*13a0*/  @!P4 EXIT ;  /* 0x000000000000c94d */ /* 0x000fea0003800000 */
[----:B---3--:R-:W3:Y:S01]  /*13b0*/  LDS.64 R2, [UR4] ;  /* 0x00000004ff027984 */ /* 0x008ee20008000a00 */
[----:B--2---:R-:W3:Y:S08]  /*13c0*/  LDC.64 R4, c[0x0][0x388] ;  /* 0x0000e200ff047b82 */ /* 0x004ef00000000a00 */
[----:B0-----:R-:W0:Y:S01]  /*13d0*/  LDC.64 R6, c[0x4][RZ] ;  /* 0x01000000ff067b82 */ /* 0x001e220000000a00 */
[----:B---3--:R-:W-:Y:S04]  /*13e0*/  STG.E.64 desc[UR6][R4.64], R2 ;  /* 0x0000000204007986 */ /* 0x008fe8000c101b06 */
[----:B0-----:R-:W-:Y:S01]  /*13f0*/  STG.E desc[UR6][R6.64], RZ ;  /* 0x000000ff06007986 */ /* 0x001fe2000c101906 */
[----:B------:R-:W-:Y:S05]  /*1400*/  EXIT ;  /* 0x000000000000794d */ /* 0x000fea0003800000 */
.L_x_211:
        /* <DEDUP_REMOVED lines=15> */
.L_x_413:


//--------------------- .text._Z6reduceILj1ELb1EEvPKdPdii --------------------------
	.section	.text._Z6reduceILj1ELb1EEvPKdPdii,"ax",@progbits
	.align	128
        .global         _Z6reduceILj1ELb1EEvPKdPdii
        .type           _Z6reduceILj1ELb1EEvPKdPdii,@function
        .size           _Z6reduceILj1ELb1EEvPKdPdii,(.L_x_414 - _Z6reduceILj1ELb1EEvPKdPdii)
        .other          _Z6reduceILj1ELb1EEvPKdPdii,@"STO_CUDA_ENTRY STV_DEFAULT"
_Z6reduceILj1ELb1EEvPKdPdii:
.text._Z6reduceILj1ELb1EEvPKdPdii:
        /* <DEDUP_REMOVED lines=8> */
[----:B------:R-:W4:Y:S01]  /*0080*/  LDCU UR9, c[0x0][0x390] ;  /* 0x00007200ff0977ac */ /* 0x000f220008000800 */
[----:B0-----:R-:W-:-:S05]  /*0090*/  IMAD R0, R9, 0x2, R6 ;  /* 0x0000000209007824 */ /* 0x001fca00078e0206 */
[----:B-1----:R-:W-:-:S13]  /*00a0*/  ISETP.GE.AND P0, PT, R0, UR8, PT ;  /* 0x0000000800007c0c */ /* 0x002fda000bf06270 */
[----:B--234-:R-:W-:Y:S05]  /*00b0*/  @P0 BRA `(.L_x_213) ;  /* 0x00000004000c0947 */ /* 0x01cfea0003800000 */
[----:B------:R-:W0:Y:S01]  /*00c0*/  LDC.64 R4, c[0x0][0x380] ;  /* 0x0000e000ff047b82 */ /* 0x000e220000000a00 */
[----:B------:R-:W-:-:S07]  /*00d0*/  CS2R R2, SRZ ;  /* 0x0000000000027805 */ /* 0x000fce000001ff00 */
.L_x_214:
[----:B------:R-:W-:-:S04]  /*00e0*/  IMAD R11, R0, UR9, RZ ;  /* 0x00000009000b7c24 */ /* 0x000fc8000f8e02ff */
[----:B0-----:R-:W-:-:S04]  /*00f0*/  IMAD.WIDE R12, R11, 0x8, R4 ;  /* 0x000000080b0c7825 */ /* 0x001fc800078e0204 */
[----:B------:R-:W-:Y:S02]  /*0100*/  VIADD R17, R11, UR9 ;  /* 0x000000090b117c36 */ /* 0x000fe40008000000 */
[----:B------:R-:W2:Y:S02]  /*0110*/  LDG.E.64 R12, desc[UR6][R12.64] ;  /* 0x000000060c0c7981 */ /* 0x000ea4000c1e1b00 */
[----:B------:R-:W-:-:S06]  /*0120*/  IMAD.WIDE.U32 R16, R17, 0x8, R4 ;  /* 0x0000000811107825 */ /* 0x000fcc00078e0004 */
[----:B------:R-:W3:Y:S01]  /*0130*/  LDG.E.64 R16, desc[UR6][R16.64] ;  /* 0x0000000610107981 */ /* 0x000ee2000c1e1b00 */
[----:B------:R-:W-:Y:S01]  /*0140*/  HFMA2 R18, -RZ, RZ, 1.5048828125, 33.21875 ;  /* 0x3e055027ff127431 */ /* 0x000fe200000001ff */
[----:B------:R-:W-:Y:S01]  /*0150*/  LEA R0, R7, R0, 0x1 ;  /* 0x0000000007007211 */ /* 0x000fe200078e08ff */
[----:B--2---:R-:W0:Y:S08]  /*0160*/  F2F.F32.F64 R8, R12 ;  /* 0x0000000c00087310 */ /* 0x004e300000301000 */
[----:B---3--:R-:W1:Y:S01]  /*0170*/  F2F.F32.F64 R10, R16 ;  /* 0x00000010000a7310 */ /* 0x008e620000301000 */
[----:B0-----:R-:W-:-:S02]  /*0180*/  FSETP.GEU.AND P0, PT, R8, 1.175494350822287508e-38, PT ;  /* 0x008000000800780b */ /* 0x001fc40003f0e000 */
[----:B-1----:R-:W-:-:S11]  /*0190*/  FSETP.GEU.AND P1, PT, R10, 1.175494350822287508e-38, PT ;  /* 0x008000000a00780b */ /* 0x002fd60003f2e000 */
[----:B------:R-:W-:-:S05]  /*01a0*/  @!P0 FMUL R8, R8, 8388608 ;  /* 0x4b00000008088820 */ /* 0x000fca0000400000 */
[----:B------:R-:W-:Y:S01]  /*01b0*/  IADD3 R15, PT, PT, R8, -0x3f2aaaab, RZ ;  /* 0xc0d55555080f7810 */ /* 0x000fe20007ffe0ff */
[----:B------:R-:W-:-:S03]  /*01c0*/  @!P1 FMUL R10, R10, 8388608 ;  /* 0x4b0000000a0a9820 */ /* 0x000fc60000400000 */
[----:B------:R-:W-:Y:S01]  /*01d0*/  LOP3.LUT R15, R15, 0xff800000, RZ, 0xc0, !PT ;  /* 0xff8000000f0f7812 */ /* 0x000fe200078ec0ff */
[----:B------:R-:W-:-:S04]  /*01e0*/  VIADD R14, R10, 0xc0d55555 ;  /* 0xc0d555550a0e7836 */ /* 0x000fc80000000000 */
[----:B------:R-:W-:Y:S01]  /*01f0*/  IMAD.IADD R11, R8, 0x1, -R15 ;  /* 0x00000001080b7824 */ /* 0x000fe200078e0a0f */
[----:B------:R-:W-:Y:S02]  /*0200*/  I2FP.F32.S32 R15, R15 ;  /* 0x0000000f000f7245 */ /* 0x000fe40000201400 */
[----:B------:R-:W-:Y:S01]  /*0210*/  LOP3.LUT R13, R14, 0xff800000, RZ, 0xc0, !PT ;  /* 0xff8000000e0d7812 */ /* 0x000fe200078ec0ff */
[----:B------:R-:W-:-:S04]  /*0220*/  FADD R12, R11, -1 ;  /* 0xbf8000000b0c7421 */ /* 0x000fc80000000000 */
[----:B------:R-:W-:Y:S01]  /*0230*/  FFMA R11, R12, -R18, 0.14084610342979431152 ;  /* 0x3e1039f60c0b7423 */ /* 0x000fe20000000812 */
[----:B------:R-:W-:Y:S01]  /*0240*/  IMAD.IADD R14, R10, 0x1, -R13 ;  /* 0x000000010a0e7824 */ /* 0x000fe200078e0a0d */
[----:B------:R-:W-:Y:S02]  /*0250*/  I2FP.F32.S32 R13, R13 ;  /* 0x0000000d000d7245 */ /* 0x000fe40000201400 */
[----:B------:R-:W-:Y:S01]  /*0260*/  FFMA R17, R12, R11, -0.12148627638816833496 ;  /* 0xbdf8cdcc0c117423 */ /* 0x000fe2000000000b */
[----:B------:R-:W-:-:S03]  /*0270*/  FADD R11, R14, -1 ;  /* 0xbf8000000e0b7421 */ /* 0x000fc60000000000 */
[----:B------:R-:W-:Y:S01]  /*0280*/  FFMA R17, R12, R17, 0.13980610668659210205 ;  /* 0x3e0f29550c117423 */ /* 0x000fe20000000011 */
[----:B------:R-:W-:-:S03]  /*0290*/  FFMA R14, R11, -R18, 0.14084610342979431152 ;  /* 0x3e1039f60b0e7423 */ /* 0x000fc60000000812 */
[----:B------:R-:W-:Y:S01]  /*02a0*/  FFMA R17, R12, R17, -0.16684235632419586182 ;  /* 0xbe2ad8b90c117423 */ /* 0x000fe20000000011 */
[----:B------:R-:W-:-:S03]  /*02b0*/  FFMA R14, R11, R14, -0.12148627638816833496 ;  /* 0xbdf8cdcc0b0e7423 */ /* 0x000fc6000000000e */
[----:B------:R-:W-:Y:S01]  /*02c0*/  FFMA R17, R12, R17, 0.20012299716472625732 ;  /* 0x3e4ced0b0c117423 */ /* 0x000fe20000000011 */
[----:B------:R-:W-:-:S03]  /*02d0*/  FFMA R14, R11, R14, 0.13980610668659210205 ;  /* 0x3e0f29550b0e7423 */ /* 0x000fc6000000000e */
[----:B------:R-:W-:Y:S01]  /*02e0*/  FFMA R17, R12, R17, -0.24999669194221496582 ;  /* 0xbe7fff220c117423 */ /* 0x000fe20000000011 */
[----:B------:R-:W-:-:S03]  /*02f0*/  FFMA R14, R11, R14, -0.16684235632419586182 ;  /* 0xbe2ad8b90b0e7423 */ /* 0x000fc6000000000e */
[C---:B------:R-:W-:Y:S01]  /*0300*/  FFMA R17, R12.reuse, R17, 0.33333182334899902344 ;  /* 0x3eaaaa780c117423 */ /* 0x040fe20000000011 */
[C---:B------:R-:W-:Y:S01]  /*0310*/  FFMA R16, R11.reuse, R14, 0.20012299716472625732 ;  /* 0x3e4ced0b0b107423 */ /* 0x040fe2000000000e */
[----:B------:R-:W-:Y:S02]  /*0320*/  FSEL R14, RZ, -23, P0 ;  /* 0xc1b80000ff0e7808 */ /* 0x000fe40000000000 */
[----:B------:R-:W-:Y:S01]  /*0330*/  FFMA R17, R12, R17, -0.5 ;  /* 0xbf0000000c117423 */ /* 0x000fe20000000011 */
[----:B------:R-:W-:Y:S01]  /*0340*/  FFMA R16, R11, R16, -0.24999669194221496582 ;  /* 0xbe7fff220b107423 */ /* 0x000fe20000000010 */
[----:B------:R-:W-:Y:S01]  /*0350*/  ISETP.GT.U32.AND P0, PT, R8, 0x7f7fffff, PT ;  /* 0x7f7fffff0800780c */ /* 0x000fe20003f04070 */
[----:B------:R-:W-:Y:S01]  /*0360*/  FFMA R14, R15, 1.1920928955078125e-07, R14 ;  /* 0x340000000f0e7823 */ /* 0x000fe2000000000e */
[----:B------:R-:W-:Y:S01]  /*0370*/  FMUL R17, R12, R17 ;  /* 0x000000110c117220 */ /* 0x000fe20000400000 */
[----:B------:R-:W-:Y:S01]  /*0380*/  FFMA R16, R11, R16, 0.33333182334899902344 ;  /* 0x3eaaaa780b107423 */ /* 0x000fe20000000010 */
[----:B------:R-:W-:-:S02]  /*0390*/  IMAD.MOV.U32 R15, RZ, RZ, 0x7f800000 ;  /* 0x7f800000ff0f7424 */ /* 0x000fc400078e00ff */
[----:B------:R-:W-:Y:S01]  /*03a0*/  FFMA R17, R12, R17, R12 ;  /* 0x000000110c117223 */ /* 0x000fe2000000000c */
[C---:B------:R-:W-:Y:S01]  /*03b0*/  FFMA R16, R11.reuse, R16, -0.5 ;  /* 0xbf0000000b107423 */ /* 0x040fe20000000010 */
[----:B------:R-:W-:Y:S02]  /*03c0*/  FSEL R12, RZ, -23, P1 ;  /* 0xc1b80000ff0c7808 */ /* 0x000fe40000800000 */
[----:B------:R-:W-:Y:S01]  /*03d0*/  ISETP.GT.U32.AND P1, PT, R10, 0x7f7fffff, PT ;  /* 0x7f7fffff0a00780c */ /* 0x000fe20003f24070 */
[----:B------:R-:W-:Y:S01]  /*03e0*/  FMUL R16, R11, R16 ;  /* 0x000000100b107220 */ /* 0x000fe20000400000 */
[----:B------:R-:W-:Y:S01]  /*03f0*/  FFMA R14, R14, 0.69314718246459960938, R17 ;  /* 0x3f3172180e0e7823 */ /* 0x000fe20000000011 */
[----:B------:R-:W-:Y:S01]  /*0400*/  FFMA R12, R13, 1.1920928955078125e-07, R12 ;  /* 0x340000000d0c7823 */ /* 0x000fe2000000000c */
[C---:B------:R-:W-:Y:S01]  /*0410*/  @P0 FFMA R14, R8.reuse, R15, +INF ;  /* 0x7f800000080e0423 */ /* 0x040fe2000000000f */
[----:B------:R-:W-:Y:S01]  /*0420*/  FFMA R11, R11, R16, R11 ;  /* 0x000000100b0b7223 */ /* 0x000fe2000000000b */
[----:B------:R-:W-:-:S03]  /*0430*/  FSETP.NEU.AND P0, PT, R8, RZ, PT ;  /* 0x000000ff0800720b */ /* 0x000fc60003f0d000 */
[----:B------:R-:W-:Y:S01]  /*0440*/  FFMA R12, R12, 0.69314718246459960938, R11 ;  /* 0x3f3172180c0c7823 */ /* 0x000fe2000000000b */
[----:B------:R-:W-:Y:S02]  /*0450*/  FSEL R11, R14, -INF , P0 ;  /* 0xff8000000e0b7808 */ /* 0x000fe40000000000 */
[C---:B------:R-:W-:Y:S01]  /*0460*/  FSETP.NEU.AND P0, PT, R10.reuse, RZ, PT ;  /* 0x000000ff0a00720b */ /* 0x040fe20003f0d000 */
[----:B------:R-:W-:-:S03]  /*0470*/  @P1 FFMA R12, R10, R15, +INF ;  /* 0x7f8000000a0c1423 */ /* 0x000fc6000000000f */
[----:B------:R-:W0:Y:S02]  /*0480*/  F2F.F64.F32 R10, R11 ;  /* 0x0000000b000a7310 */ /* 0x000e240000201800 */
[----:B------:R-:W-:Y:S02]  /*0490*/  FSEL R12, R12, -INF , P0 ;  /* 0xff8000000c0c7808 */ /* 0x000fe40000000000 */
[----:B------:R-:W-:-:S04]  /*04a0*/  ISETP.GE.AND P0, PT, R0, UR8, PT ;  /* 0x0000000800007c0c */ /* 0x000fc8000bf06270 */
[----:B------:R-:W1:Y:S01]  /*04b0*/  F2F.F64.F32 R12, R12 ;  /* 0x0000000c000c7310 */ /* 0x000e620000201800 */
[----:B0-----:R-:W-:-:S08]  /*04c0*/  DADD R2, R10, R2 ;  /* 0x000000000a027229 */ /* 0x001fd00000000002 */
[----:B-1----:R-:W-:Y:S01]  /*04d0*/  DADD R2, R2, R12 ;  /* 0x0000000002027229 */ /* 0x002fe2000000000c */
[----:B------:R-:W-:Y:S10]  /*04e0*/  @!P0 BRA `(.L_x_214) ;  /* 0xfffffff800fc8947 */ /* 0x000ff4000383ffff */
.L_x_213:
[----:B------:R-:W-:Y:S05]  /*04f0*/  BSYNC.RECONVERGENT B0 ;  /* 0x0000000000007941 */ /* 0x000fea0003800200 */
.L_x_212:
        /* <DEDUP_REMOVED lines=22> */
[----:B0-----:R-:W-:-:S05]  /*0660*/  VIADD R5, R7, 0xffffffff ;  /* 0xffffffff07057836 */ /* 0x001fca0000000000 */
[----:B--2---:R-:W-:-:S04]  /*0670*/  ISETP.NE.AND P1, PT, R2, R5, PT ;  /* 0x000000050200720c */ /* 0x004fc80003f25270 */
[----:B------:R-:W-:-:S05]  /*0680*/  SEL R4, RZ, 0x1, P1 ;  /* 0x00000001ff047807 */ /* 0x000fca0000800000 */
[----:B------:R1:W-:Y:S04]  /*0690*/  STS.U8 [UR4+0x8], R4 ;  /* 0x00000804ff007988 */ /* 0x0003e80008000004 */
.L_x_216:
[----:B------:R-:W-:Y:S05]  /*06a0*/  BSYNC.RECONVERGENT B0 ;  /* 0x0000000000007941 */ /* 0x000fea0003800200 */
.L_x_215:
[----:B------:R-:W-:Y:S06]  /*06b0*/  BAR.SYNC.DEFER_BLOCKING 0x0 ;  /* 0x0000000000007b1d */ /* 0x000fec0000010000 */
[----:B------:R-:W2:Y:S02]  /*06c0*/  LDS.U8 R2, [UR4+0x8] ;  /* 0x00000804ff027984 */ /* 0x000ea40008000000 */
[----:B--2---:R-:W-:-:S13]  /*06d0*/  ISETP.NE.AND P1, PT, R2, RZ, PT ;  /* 0x000000ff0200720c */ /* 0x004fda0003f25270 */
[----:B------:R-:W-:Y:S05]  /*06e0*/  @!P1 EXIT ;  /* 0x000000000000994d */ /* 0x000fea0003800000 */
[----:B------:R-:W-:Y:S01]  /*06f0*/  ISETP.GE.U32.AND P1, PT, R6, R7, PT ;  /* 0x000000070600720c */ /* 0x000fe20003f26070 */
[----:B------:R-:W-:Y:S01]  /*0700*/  BSSY.RECONVERGENT B0, `(.L_x_217) ;  /* 0x0000077000007945 */ /* 0x000fe20003800200 */
[----:B0-----:R-:W-:-:S11]  /*0710*/  CS2R R8, SRZ ;  /* 0x0000000000087805 */ /* 0x001fd6000001ff00 */
[----:B------:R-:W-:Y:S05]  /*0720*/  @P1 BRA `(.L_x_218) ;  /* 0x0000000400d01947 */ /* 0x000fea0003800000 */
[-C--:B------:R-:W-:Y:S01]  /*0730*/  IADD3 R2, PT, PT, R7, -R6.reuse, RZ ;  /* 0x8000000607027210 */ /* 0x080fe20007ffe0ff */
[----:B------:R-:W-:Y:S01]  /*0740*/  IMAD.IADD R7, R6, 0x1, -R7 ;  /* 0x0000000106077824 */ /* 0x000fe200078e0a07 */
[----:B------:R-:W-:Y:S01]  /*0750*/  BSSY.RECONVERGENT B1, `(.L_x_219) ;  /* 0x0000036000017945 */ /* 0x000fe20003800200 */
[----:B------:R-:W-:Y:S02]  /*0760*/  MOV R5, R6 ;  /* 0x0000000600057202 */ /* 0x000fe40000000f00 */
[----:B------:R-:W-:Y:S02]  /*0770*/  CS2R R8, SRZ ;  /* 0x0000000000087805 */ /* 0x000fe4000001ff00 */
[----:B------:R-:W-:Y:S02]  /*0780*/  LOP3.LUT R3, R2, 0xf, RZ, 0xc0, !PT ;  /* 0x0000000f02037812 */ /* 0x000fe400078ec0ff */
[----:B------:R-:W-:Y:S02]  /*0790*/  ISETP.GT.U32.AND P2, PT, R7, -0x10, PT ;  /* 0xfffffff00700780c */ /* 0x000fe40003f44070 */
[----:B------:R-:W-:-:S11]  /*07a0*/  ISETP.NE.AND P1, PT, R3, RZ, PT ;  /* 0x000000ff0300720c */ /* 0x000fd60003f25270 */
[----:B------:R-:W-:Y:S05]  /*07b0*/  @P2 BRA `(.L_x_220) ;  /* 0x0000000000bc2947 */ /* 0x000fea0003800000 */
[----:B------:R-:W0:Y:S01]  /*07c0*/  LDC.64 R8, c[0x0][0x388] ;  /* 0x0000e200ff087b82 */ /* 0x000e220000000a00 */
[----:B-1----:R-:W-:Y:S01]  /*07d0*/  LOP3.LUT R4, R2, 0x7ffffff0, RZ, 0xc0, !PT ;  /* 0x7ffffff002047812 */ /* 0x002fe200078ec0ff */
[----:B------:R-:W-:-:S04]  /*07e0*/  IMAD.MOV.U32 R5, RZ, RZ, R6 ;  /* 0x000000ffff057224 */ /* 0x000fc800078e0006 */
[----:B------:R-:W-:Y:S02]  /*07f0*/  IMAD.MOV R4, RZ, RZ, -R4 ;  /* 0x000000ffff047224 */ /* 0x000fe400078e0a04 */
[----:B0-----:R-:W-:-:S03]  /*0800*/  IMAD.WIDE.U32 R8, R6, 0x8, R8 ;  /* 0x0000000806087825 */ /* 0x001fc600078e0008 */
[----:B------:R-:W-:-:S04]  /*0810*/  IADD3 R10, P2, PT, R8, 0x40, RZ ;  /* 0x00000040080a7810 */ /* 0x000fc80007f5e0ff */
[----:B------:R-:W-:Y:S02]  /*0820*/  IADD3.X R7, PT, PT, RZ, R9, RZ, P2, !PT ;  /* 0x00000009ff077210 */ /* 0x000fe400017fe4ff */
[----:B------:R-:W-:-:S07]  /*0830*/  CS2R R8, SRZ ;  /* 0x0000000000087805 */ /* 0x000fce000001ff00 */
.L_x_221:
[----:B------:R-:W-:-:S05]  /*0840*/  MOV R6, R10 ;  /* 0x0000000a00067202 */ /* 0x000fca0000000f00 */
        /* <DEDUP_REMOVED lines=26> */
[----:B------:R-:W-:Y:S01]  /*09f0*/  ISETP.NE.AND P2, PT, R4, RZ, PT ;  /* 0x000000ff0400720c */ /* 0x000fe20003f45270 */
[----:B--2---:R-:W-:-:S08]  /*0a00*/  DADD R8, R22, R8 ;  /* 0x0000000016087229 */ /* 0x004fd00000000008 */
[----:B---3--:R-:W-:-:S08]  /*0a10*/  DADD R8, R8, R20 ;  /* 0x0000000008087229 */ /* 0x008fd00000000014 */
[----:B----4-:R-:W-:-:S08]  /*0a20*/  DADD R8, R8, R18 ;  /* 0x0000000008087229 */ /* 0x010fd00000000012 */
[----:B-----5:R-:W-:-:S08]  /*0a30*/  DADD R8, R8, R16 ;  /* 0x0000000008087229 */ /* 0x020fd00000000010 */
[----:B------:R-:W-:-:S08]  /*0a40*/  DADD R8, R8, R14 ;  /* 0x0000000008087229 */ /* 0x000fd0000000000e */
[----:B------:R-:W-:-:S08]  /*0a50*/  DADD R8, R8, R12 ;  /* 0x0000000008087229 */ /* 0x000fd0000000000c */
[----:B------:R-:W-:Y:S01]  /*0a60*/  DADD R8, R8, R10 ;  /* 0x0000000008087229 */ /* 0x000fe2000000000a */
[----:B------:R-:W-:-:S04]  /*0a70*/  IADD3 R10, P3, PT, R6, 0x80, RZ ;  /* 0x00000080060a7810 */ /* 0x000fc80007f7e0ff */
[----:B0-----:R-:W-:-:S03]  /*0a80*/  IADD3.X R7, PT, PT, RZ, R7, RZ, P3, !PT ;  /* 0x00000007ff077210 */ /* 0x001fc60001ffe4ff */
[----:B------:R-:W-:Y:S01]  /*0a90*/  DADD R8, R8, R24 ;  /* 0x0000000008087229 */ /* 0x000fe20000000018 */
[----:B------:R-:W-:Y:S10]  /*0aa0*/  @P2 BRA `(.L_x_221) ;  /* 0xfffffffc00642947 */ /* 0x000ff4000383ffff */
.L_x_220:
[----:B------:R-:W-:Y:S05]  /*0ab0*/  BSYNC.RECONVERGENT B1 ;  /* 0x0000000000017941 */ /* 0x000fea0003800200 */
.L_x_219:
        /* <DEDUP_REMOVED lines=25> */
.L_x_223:
[----:B------:R-:W-:Y:S05]  /*0c50*/  BSYNC.RECONVERGENT B1 ;  /* 0x0000000000017941 */ /* 0x000fea0003800200 */
.L_x_222:
        /* <DEDUP_REMOVED lines=17> */
.L_x_225:
[----:B------:R-:W-:Y:S05]  /*0d70*/  BSYNC.RECONVERGENT B1 ;  /* 0x0000000000017941 */ /* 0x000fea0003800200 */
.L_x_224:
[----:B------:R-:W-:Y:S05]  /*0d80*/  @!P2 BRA `(.L_x_218) ;  /* 0x000000000038a947 */ /* 0x000fea0003800000 */
[----:B------:R-:W0:Y:S01]  /*0d90*/  LDC.64 R2, c[0x0][0x388] ;  /* 0x0000e200ff027b82 */ /* 0x000e220000000a00 */
[----:B------:R-:W-:Y:S01]  /*0da0*/  IADD3 R16, PT, PT, -R16, RZ, RZ ;  /* 0x000000ff10107210 */ /* 0x000fe20007ffe1ff */
[----:B0-----:R-:W-:-:S04]  /*0db0*/  IMAD.WIDE.U32 R2, R5, 0x8, R2 ;  /* 0x0000000805027825 */ /* 0x001fc800078e0002 */
[----:B------:R-:W-:Y:S01]  /*0dc0*/  IMAD.MOV.U32 R4, RZ, RZ, R2 ;  /* 0x000000ffff047224 */ /* 0x000fe200078e0002 */
[----:B------:R-:W-:-:S07]  /*0dd0*/  MOV R5, R3 ;  /* 0x0000000300057202 */ /* 0x000fce0000000f00 */
.L_x_226:
        /* <DEDUP_REMOVED lines=9> */
.L_x_218:
[----:B------:R-:W-:Y:S05]  /*0e70*/  BSYNC.RECONVERGENT B0 ;  /* 0x0000000000007941 */ /* 0x000fea0003800200 */
.L_x_217:
[----:B------:R0:W-:Y:S01]  /*0e80*/  STS.64 [R0], R8 ;  /* 0x0000000800007388 */ /* 0x0001e20000000a00 */
[----:B------:R-:W-:Y:S06]  /*0e90*/  BAR.SYNC.DEFER_BLOCKING 0x0 ;  /* 0x0000000000007b1d */ /* 0x000fec0000010000 */
[----:B------:R-:W-:Y:S05]  /*0ea0*/  @P0 EXIT ;  /* 0x000000000000094d */ /* 0x000fea0003800000 */
[----:B------:R-:W2:Y:S01]  /*0eb0*/  LDS.64 R2, [UR4] ;  /* 0x00000004ff027984 */ /* 0x000ea20008000a00 */
[----:B-1----:R-:W2:Y:S08]  /*0ec0*/  LDC.64 R4, c[0x0][0x388] ;  /* 0x0000e200ff047b82 */ /* 0x002eb00000000a00 */
[----:B------:R-:W1:Y:S01]  /*0ed0*/  LDC.64 R6, c[0x4][RZ] ;  /* 0x01000000ff067b82 */ /* 0x000e620000000a00 */
[----:B--2---:R-:W-:Y:S04]  /*0ee0*/  STG.E.64 desc[UR6][R4.64], R2 ;  /* 0x0000000204007986 */ /* 0x004fe8000c101b06 */
[----:B-1----:R-:W-:Y:S01]  /*0ef0*/  STG.E desc[UR6][R6.64], RZ ;  /* 0x000000ff06007986 */ /* 0x002fe2000c101906 */
[----:B------:R-:W-:Y:S05]  /*0f00*/  EXIT ;  /* 0x000000000000794d */ /* 0x000fea0003800000 */
.L_x_227:
        /* <DEDUP_REMOVED lines=15> */
.L_x_414:


//--------------------- .text._Z6reduceILj2ELb1EEvPKdPdii --------------------------
	.section	.text._Z6reduceILj2ELb1EEvPKdPdii,"ax",@progbits
	.align	128
        .global         _Z6reduceILj2ELb1EEvPKdPdii
        .type           _Z6reduceILj2ELb1EEvPKdPdii,@function
        .size           _Z6reduceILj2ELb1EEvPKdPdii,(.L_x_415 - _Z6reduceILj2ELb1EEvPKdPdii)
        .other          _Z6reduceILj2ELb1EEvPKdPdii,@"STO_CUDA_ENTRY STV_DEFAULT"
_Z6reduceILj2ELb1EEvPKdPdii:
.text._Z6reduceILj2ELb1EEvPKdPdii:
        /* <DEDUP_REMOVED lines=11> */
[----:B------:R-:W0:Y:S01]  /*00b0*/  LDC R0, c[0x0][0x390] ;  /* 0x0000e400ff007b82 */ /* 0x000e220000000800 */
[----:B------:R-:W-:-:S07]  /*00c0*/  CS2R R2, SRZ ;  /* 0x0000000000027805 */ /* 0x000fce000001ff00 */
[----:B------:R-:W1:Y:S02]  /*00d0*/  LDC.64 R4, c[0x0][0x380] ;  /* 0x0000e000ff047b82 */ /* 0x000e640000000a00 */
.L_x_230:
[----:B0-----:R-:W-:-:S04]  /*00e0*/  IMAD R11, R8, R0, RZ ;  /* 0x00000000080b7224 */ /* 0x001fc800078e02ff */
[----:B-1----:R-:W-:-:S04]  /*00f0*/  IMAD.WIDE R12, R11, 0x8, R4 ;  /* 0x000000080b0c7825 */ /* 0x002fc800078e0204 */
[----:B------:R-:W-:Y:S02]  /*0100*/  IMAD R17, R0, 0x2, R11 ;  /* 0x0000000200117824 */ /* 0x000fe400078e020b */
        /* <DEDUP_REMOVED lines=19> */
[----:B------:R-:W-:-:S03]  /*0240*/  IMAD.IADD R16, R11, 0x1, -R12 ;  /* 0x000000010b107824 */ /* 0x000fc600078e0a0c */
[----:B------:R-:W-:Y:S01]  /*0250*/  FFMA R17, R14, R13, -0.12148627638816833496 ;  /* 0xbdf8cdcc0e117423 */ /* 0x000fe2000000000d */
[----:B------:R-:W-:-:S03]  /*0260*/  FADD R13, R16, -1 ;  /* 0xbf800000100d7421 */ /* 0x000fc60000000000 */
[C---:B------:R-:W-:Y:S01]  /*0270*/  FFMA R17, R14.reuse, R17, 0.13980610668659210205 ;  /* 0x3e0f29550e117423 */ /* 0x040fe20000000011 */
[C---:B------:R-:W-:Y:S01]  /*0280*/  FFMA R16, R13.reuse, -R19, 0.14084610342979431152 ;  /* 0x3e1039f60d107423 */ /* 0x040fe20000000813 */
[----:B------:R-:W-:Y:S02]  /*0290*/  IMAD.MOV.U32 R19, RZ, RZ, 0x7f800000 ;  /* 0x7f800000ff137424 */ /* 0x000fe400078e00ff */
        /* <DEDUP_REMOVED lines=15> */
[----:B------:R-:W-:-:S02]  /*0390*/  FSEL R16, RZ, -23, P1 ;  /* 0xc1b80000ff107808 */ /* 0x000fc40000800000 */
[----:B------:R-:W-:Y:S01]  /*03a0*/  FFMA R14, R14, R17, R14 ;  /* 0x000000110e0e7223 */ /* 0x000fe2000000000e */
[----:B------:R-:W-:Y:S01]  /*03b0*/  FFMA R18, R13, R18, -0.5 ;  /* 0xbf0000000d127423 */ /* 0x000fe20000000012 */
[----:B------:R-:W-:Y:S02]  /*03c0*/  ISETP.GT.U32.AND P1, PT, R11, 0x7f7fffff, PT ;  /* 0x7f7fffff0b00780c */ /* 0x000fe40003f24070 */
[----:B------:R-:W-:Y:S01]  /*03d0*/  I2FP.F32.S32 R17, R12 ;  /* 0x0000000c00117245 */ /* 0x000fe20000201400 */
[----:B------:R-:W-:Y:S01]  /*03e0*/  FMUL R18, R13, R18 ;  /* 0x000000120d127220 */ /* 0x000fe20000400000 */
[----:B------:R-:W-:Y:S01]  /*03f0*/  FFMA R14, R15, 0.69314718246459960938, R14 ;  /* 0x3f3172180f0e7823 */ /* 0x000fe2000000000e */
[C---:B------:R-:W-:Y:S01]  /*0400*/  @P0 FFMA R14, R10.reuse, R19, +INF ;  /* 0x7f8000000a0e0423 */ /* 0x040fe20000000013 */
[----:B------:R-:W-:Y:S01]  /*0410*/  FSETP.NEU.AND P0, PT, R10, RZ, PT ;  /* 0x000000ff0a00720b */ /* 0x000fe20003f0d000 */
[----:B------:R-:W-:Y:S01]  /*0420*/  FFMA R16, R17, 1.1920928955078125e-07, R16 ;  /* 0x3400000011107823 */ /* 0x000fe20000000010 */
[----:B------:R-:W-:-:S02]  /*0430*/  FFMA R13, R13, R18, R13 ;  /* 0x000000120d0d7223 */ /* 0x000fc4000000000d */
[----:B------:R-:W-:Y:S02]  /*0440*/  FSEL R10, R14, -INF , P0 ;  /* 0xff8000000e0a7808 */ /* 0x000fe40000000000 */
[----:B------:R-:W-:Y:S01]  /*0450*/  FFMA R13, R16, 0.69314718246459960938, R13 ;  /* 0x3f317218100d7823 */ /* 0x000fe2000000000d */
[C---:B------:R-:W-:Y:S01]  /*0460*/  @P1 FFMA R13, R11.reuse, R19, +INF ;  /* 0x7f8000000b0d1423 */ /* 0x040fe20000000013 */
[----:B------:R-:W-:Y:S02]  /*0470*/  FSETP.NEU.AND P0, PT, R11, RZ, PT ;  /* 0x000000ff0b00720b */ /* 0x000fe40003f0d000 */
[----:B------:R-:W0:Y:S02]  /*0480*/  F2F.F64.F32 R10, R10 ;  /* 0x0000000a000a7310 */ /* 0x000e240000201800 */
[----:B------:R-:W-:Y:S02]  /*0490*/  FSEL R13, R13, -INF , P0 ;  /* 0xff8000000d0d7808 */ /* 0x000fe40000000000 */
[----:B------:R-:W-:-:S04]  /*04a0*/  ISETP.GE.AND P0, PT, R8, UR4, PT ;  /* 0x0000000408007c0c */ /* 0x000fc8000bf06270 */
[----:B------:R-:W1:Y:S01]  /*04b0*/  F2F.F64.F32 R12, R13 ;  /* 0x0000000d000c7310 */ /* 0x000e620000201800 */
[----:B0-----:R-:W-:-:S08]  /*04c0*/  DADD R2, R10, R2 ;  /* 0x000000000a027229 */ /* 0x001fd00000000002 */
[----:B-1----:R-:W-:Y:S01]  /*04d0*/  DADD R2, R2, R12 ;  /* 0x0000000002027229 */ /* 0x002fe2000000000c */
[----:B------:R-:W-:Y:S10]  /*04e0*/  @!P0 BRA `(.L_x_230) ;  /* 0xfffffff800fc8947 */ /* 0x000ff4000383ffff */
.L_x_229:
[----:B------:R-:W-:Y:S05]  /*04f0*/  BSYNC.RECONVERGENT B0 ;  /* 0x0000000000007941 */ /* 0x000fea0003800200 */
.L_x_228:
        /* <DEDUP_REMOVED lines=21> */
.L_x_232:
[----:B------:R-:W-:Y:S05]  /*0650*/  BSYNC.RECONVERGENT B0 ;  /* 0x0000000000007941 */ /* 0x000fea0003800200 */
.L_x_231:
        /* <DEDUP_REMOVED lines=13> */
.L_x_234:
[----:B------:R-:W-:Y:S05]  /*0730*/  BSYNC.RECONVERGENT B0 ;  /* 0x0000000000007941 */ /* 0x000fea0003800200 */
.L_x_233:
        /* <DEDUP_REMOVED lines=8> */
[-C--:B------:R-:W-:Y:S01]  /*07c0*/  LOP3.LUT R2, RZ, R6.reuse, RZ, 0x33, !PT ;  /* 0x00000006ff027212 */ /* 0x080fe200078e33ff */
[----:B------:R-:W-:Y:S01]  /*07d0*/  BSSY.RECONVERGENT B1, `(.L_x_237) ;  /* 0x0000038000017945 */ /* 0x000fe20003800200 */
[----:B------:R-:W-:Y:S02]  /*07e0*/  MOV R5, R6 ;  /* 0x0000000600057202 */ /* 0x000fe40000000f00 */
[----:B------:R-:W-:Y:S01]  /*07f0*/  CS2R R8, SRZ ;  /* 0x0000000000087805 */ /* 0x000fe2000001ff00 */
[----:B------:R-:W-:-:S05]  /*0800*/  IMAD.IADD R7, R2, 0x1, R7 ;  /* 0x0000000102077824 */ /* 0x000fca00078e0207 */
[C---:B------:R-:W-:Y:S02]  /*0810*/  ISETP.GE.U32.AND P3, PT, R7.reuse, 0x1e, PT ;  /* 0x0000001e0700780c */ /* 0x040fe40003f66070 */
[----:B------:R-:W-:-:S04]  /*0820*/  LEA.HI R2, R7, 0x1, RZ, 0x1f ;  /* 0x0000000107027811 */ /* 0x000fc800078ff8ff */
[----:B------:R-:W-:-:S04]  /*0830*/  LOP3.LUT R3, R2, 0xf, RZ, 0xc0, !PT ;  /* 0x0000000f02037812 */ /* 0x000fc800078ec0ff */
[----:B------:R-:W-:-:S03]  /*0840*/  ISETP.NE.AND P2, PT, R3, RZ, PT ;  /* 0x000000ff0300720c */ /* 0x000fc60003f45270 */
[----:B------:R-:W-:Y:S10]  /*0850*/  @!P3 BRA `(.L_x_238) ;  /* 0x0000000000bcb947 */ /* 0x000ff40003800000 */
[----:B------:R-:W0:Y:S01]  /*0860*/  LDC.64 R8, c[0x0][0x388] ;  /* 0x0000e200ff087b82 */ /* 0x000e220000000a00 */
[----:B--2---:R-:W-:Y:S01]  /*0870*/  LOP3.LUT R4, R2, 0xfffffff0, RZ, 0xc0, !PT ;  /* 0xfffffff002047812 */ /* 0x004fe200078ec0ff */
[----:B------:R-:W-:-:S03]  /*0880*/  IMAD.MOV.U32 R5, RZ, RZ, R6 ;  /* 0x000000ffff057224 */ /* 0x000fc600078e0006 */
[----:B------:R-:W-:Y:S01]  /*0890*/  IADD3 R4, PT, PT, -R4, RZ, RZ ;  /* 0x000000ff04047210 */ /* 0x000fe20007ffe1ff */
[----:B0-----:R-:W-:-:S03]  /*08a0*/  IMAD.WIDE.U32 R8, R6, 0x8, R8 ;  /* 0x0000000806087825 */ /* 0x001fc600078e0008 */
[----:B------:R-:W-:-:S05]  /*08b0*/  IADD3 R10, P3, PT, R8, 0x80, RZ ;  /* 0x00000080080a7810 */ /* 0x000fca0007f7e0ff */
[----:B------:R-:W-:Y:S01]  /*08c0*/  IMAD.X R7, RZ, RZ, R9, P3 ;  /* 0x000000ffff077224 */ /* 0x000fe200018e0609 */
[----:B------:R-:W-:-:S07]  /*08d0*/  CS2R R8, SRZ ;  /* 0x0000000000087805 */ /* 0x000fce000001ff00 */
.L_x_239:
[----:B------:R-:W-:-:S05]  /*08e0*/  IMAD.MOV.U32 R6, RZ, RZ, R10 ;  /* 0x000000ffff067224 */ /* 0x000fca00078e000a */
        /* <DEDUP_REMOVED lines=38> */
.L_x_238:
[----:B------:R-:W-:Y:S05]  /*0b50*/  BSYNC.RECONVERGENT B1 ;  /* 0x0000000000017941 */ /* 0x000fea0003800200 */
.L_x_237:
        /* <DEDUP_REMOVED lines=25> */
.L_x_241:
[----:B------:R-:W-:Y:S05]  /*0cf0*/  BSYNC.RECONVERGENT B1 ;  /* 0x0000000000017941 */ /* 0x000fea0003800200 */
.L_x_240:
        /* <DEDUP_REMOVED lines=17> */
.L_x_243:
[----:B------:R-:W-:Y:S05]  /*0e10*/  BSYNC.RECONVERGENT B1 ;  /* 0x0000000000017941 */ /* 0x000fea0003800200 */
.L_x_242:
[----:B------:R-:W-:Y:S05]  /*0e20*/  @!P3 BRA `(.L_x_236) ;  /* 0x000000000038b947 */ /* 0x000fea0003800000 */
[----:B------:R-:W0:Y:S01]  /*0e30*/  LDC.64 R2, c[0x0][0x388] ;  /* 0x0000e200ff027b82 */ /* 0x000e220000000a00 */
[----:B------:R-:W-:Y:S02]  /*0e40*/  IMAD.MOV R16, RZ, RZ, -R16 ;  /* 0x000000ffff107224 */ /* 0x000fe400078e0a10 */
[----:B0-----:R-:W-:-:S04]  /*0e50*/  IMAD.WIDE.U32 R2, R5, 0x8, R2 ;  /* 0x0000000805027825 */ /* 0x001fc800078e0002 */
[----:B------:R-:W-:Y:S01]  /*0e60*/  IMAD.MOV.U32 R4, RZ, RZ, R2 ;  /* 0x000000ffff047224 */ /* 0x000fe200078e0002 */
[----:B------:R-:W-:-:S07]  /*0e70*/  MOV R5, R3 ;  /* 0x0000000300057202 */ /* 0x000fce0000000f00 */
.L_x_244:
        /* <DEDUP_REMOVED lines=9> */
.L_x_236:
[----:B------:R-:W-:Y:S05]  /*0f10*/  BSYNC.RECONVERGENT B0 ;  /* 0x0000000000007941 */ /* 0x000fea0003800200 */
.L_x_235:
        /* <DEDUP_REMOVED lines=12> */
.L_x_245:
        /* <DEDUP_REMOVED lines=10> */
.L_x_415:


//--------------------- .text._Z6reduceILj4ELb1EEvPKdPdii --------------------------
	.section	.text._Z6reduceILj4ELb1EEvPKdPdii,"ax",@progbits
	.align	128
        .global         _Z6reduceILj4ELb1EEvPKdPdii
        .type           _Z6reduceILj4ELb1EEvPKdPdii,@function
        .size           _Z6reduceILj4ELb1EEvPKdPdii,(.L_x_416 - _Z6reduceILj4ELb1EEvPKdPdii)
        .other          _Z6reduceILj4ELb1EEvPKdPdii,@"STO_CUDA_ENTRY STV_DEFAULT"
_Z6reduceILj4ELb1EEvPKdPdii:
.text._Z6reduceILj4ELb1EEvPKdPdii:
        /* <DEDUP_REMOVED lines=14> */
.L_x_248:
        /* <DEDUP_REMOVED lines=65> */
.L_x_247:
[----:B------:R-:W-:Y:S05]  /*04f0*/  BSYNC.RECONVERGENT B0 ;  /* 0x0000000000007941 */ /* 0x000fea0003800200 */
.L_x_246:
        /* <DEDUP_REMOVED lines=24> */
.L_x_250:
[----:B------:R-:W-:Y:S05]  /*0680*/  BSYNC.RECONVERGENT B0 ;  /* 0x0000000000007941 */ /* 0x000fea0003800200 */
.L_x_249:
        /* <DEDUP_REMOVED lines=13> */
.L_x_252:
[----:B------:R-:W-:Y:S05]  /*0760*/  BSYNC.RECONVERGENT B0 ;  /* 0x0000000000007941 */ /* 0x000fea0003800200 */
.L_x_251:
        /* <DEDUP_REMOVED lines=26> */
.L_x_257:
        /* <DEDUP_REMOVED lines=39> */
.L_x_256:
[----:B------:R-:W-:Y:S05]  /*0b80*/  BSYNC.RECONVERGENT B1 ;  /* 0x0000000000017941 */ /* 0x000fea0003800200 */
.L_x_255:
        /* <DEDUP_REMOVED lines=25> */
.L_x_259:
[----:B------:R-:W-:Y:S05]  /*0d20*/  BSYNC.RECONVERGENT B1 ;  /* 0x0000000000017941 */ /* 0x000fea0003800200 */
.L_x_258:
        /* <DEDUP_REMOVED lines=17> */
.L_x_261:
[----:B------:R-:W-:Y:S05]  /*0e40*/  BSYNC.RECONVERGENT B1 ;  /* 0x0000000000017941 */ /* 0x000fea0003800200 */
.L_x_260:
[----:B------:R-:W-:Y:S05]  /*0e50*/  @!P3 BRA `(.L_x_254) ;  /* 0x000000000038b947 */ /* 0x000fea0003800000 */
[----:B------:R-:W0:Y:S01]  /*0e60*/  LDC.64 R2, c[0x0][0x388] ;  /* 0x0000e200ff027b82 */ /* 0x000e220000000a00 */
[----:B------:R-:W-:Y:S02]  /*0e70*/  IMAD.MOV R16, RZ, RZ, -R16 ;  /* 0x000000ffff107224 */ /* 0x000fe400078e0a10 */
[----:B0-----:R-:W-:-:S04]  /*0e80*/  IMAD.WIDE.U32 R2, R5, 0x8, R2 ;  /* 0x0000000805027825 */ /* 0x001fc800078e0002 */
[----:B------:R-:W-:Y:S01]  /*0e90*/  IMAD.MOV.U32 R4, RZ, RZ, R2 ;  /* 0x000000ffff047224 */ /* 0x000fe200078e0002 */
[----:B------:R-:W-:-:S07]  /*0ea0*/  MOV R5, R3 ;  /* 0x0000000300057202 */ /* 0x000fce0000000f00 */
.L_x_262:
        /* <DEDUP_REMOVED lines=9> */
.L_x_254:
[----:B------:R-:W-:Y:S05]  /*0f40*/  BSYNC.RECONVERGENT B0 ;  /* 0x0000000000007941 */ /* 0x000fea0003800200 */
.L_x_253:
        /* <DEDUP_REMOVED lines=15> */
.L_x_263:
        /* <DEDUP_REMOVED lines=12> */
.L_x_416:


//--------------------- .text._Z6reduceILj8ELb1EEvPKdPdii --------------------------
	.section	.text._Z6reduceILj8ELb1EEvPKdPdii,"ax",@progbits
	.align	128
        .global         _Z6reduceILj8ELb1EEvPKdPdii
        .type           _Z6reduceILj8ELb1EEvPKdPdii,@function
        .size           _Z6reduceILj8ELb1EEvPKdPdii,(.L_x_417 - _Z6reduceILj8ELb1EEvPKdPdii)
        .other          _Z6reduceILj8ELb1EEvPKdPdii,@"STO_CUDA_ENTRY STV_DEFAULT"
_Z6reduceILj8ELb1EEvPKdPdii:
.text._Z6reduceILj8ELb1EEvPKdPdii:
        /* <DEDUP_REMOVED lines=14> */
.L_x_266:
        /* <DEDUP_REMOVED lines=65> */
.L_x_265:
[----:B------:R-:W-:Y:S05]  /*04f0*/  BSYNC.RECONVERGENT B0 ;  /* 0x0000000000007941 */ /* 0x000fea0003800200 */
.L_x_264:
        /* <DEDUP_REMOVED lines=27> */
.L_x_268:
[----:B------:R-:W-:Y:S05]  /*06b0*/  BSYNC.RECONVERGENT B0 ;  /* 0x0000000000007941 */ /* 0x000fea0003800200 */
.L_x_267:
        /* <DEDUP_REMOVED lines=13> */
.L_x_270:
[----:B------:R-:W-:Y:S05]  /*0790*/  BSYNC.RECONVERGENT B0 ;  /* 0x0000000000007941 */ /* 0x000fea0003800200 */
.L_x_269:
        /* <DEDUP_REMOVED lines=10> */
[----:B-1----:R-:W-:Y:S02]  /*0840*/  MOV R5, R6 ;  /* 0x0000000600057202 */ /* 0x002fe40000000f00 */
        /* <DEDUP_REMOVED lines=15> */
.L_x_275:
        /* <DEDUP_REMOVED lines=39> */
.L_x_274:
[----:B------:R-:W-:Y:S05]  /*0bb0*/  BSYNC.RECONVERGENT B1 ;  /* 0x0000000000017941 */ /* 0x000fea0003800200 */
.L_x_273:
        /* <DEDUP_REMOVED lines=25> */
.L_x_277:
[----:B------:R-:W-:Y:S05]  /*0d50*/  BSYNC.RECONVERGENT B1 ;  /* 0x0000000000017941 */ /* 0x000fea0003800200 */
.L_x_276:
        /* <DEDUP_REMOVED lines=17> */
.L_x_279:
[----:B------:R-:W-:Y:S05]  /*0e70*/  BSYNC.RECONVERGENT B1 ;  /* 0x0000000000017941 */ /* 0x000fea0003800200 */
.L_x_278:
[----:B------:R-:W-:Y:S05]  /*0e80*/  @!P3 BRA `(.L_x_272) ;  /* 0x000000000038b947 */ /* 0x000fea0003800000 */
[----:B------:R-:W0:Y:S01]  /*0e90*/  LDC.64 R2, c[0x0][0x388] ;  /* 0x0000e200ff027b82 */ /* 0x000e220000000a00 */
[----:B------:R-:W-:Y:S02]  /*0ea0*/  IMAD.MOV R16, RZ, RZ, -R16 ;  /* 0x000000ffff107224 */ /* 0x000fe400078e0a10 */
[----:B0-----:R-:W-:-:S04]  /*0eb0*/  IMAD.WIDE.U32 R2, R5, 0x8, R2 ;  /* 0x0000000805027825 */ /* 0x001fc800078e0002 */
[----:B------:R-:W-:Y:S01]  /*0ec0*/  IMAD.MOV.U32 R4, RZ, RZ, R2 ;  /* 0x000000ffff047224 */ /* 0x000fe200078e0002 */
[----:B------:R-:W-:-:S07]  /*0ed0*/  MOV R5, R3 ;  /* 0x0000000300057202 */ /* 0x000fce0000000f00 */
.L_x_280:
        /* <DEDUP_REMOVED lines=9> */
.L_x_272:
[----:B------:R-:W-:Y:S05]  /*0f70*/  BSYNC.RECONVERGENT B0 ;  /* 0x0000000000007941 */ /* 0x000fea0003800200 */
.L_x_271:
        /* <DEDUP_REMOVED lines=13> */
.L_x_282:
[----:B------:R-:W-:Y:S05]  /*1050*/  BSYNC.RECONVERGENT B0 ;  /* 0x0000000000007941 */ /* 0x000fea0003800200 */
.L_x_281:
[----:B------:R-:W-:Y:S05]  /*1060*/  @!P1 EXIT ;  /* 0x000000000000994d */ /* 0x000fea0003800000 */
[----:B------:R-:W4:Y:S01]  /*1070*/  LDS.64 R2, [UR4] ;  /* 0x00000004ff027984 */ /* 0x000f220008000a00 */
[----:B-12---:R-:W4:Y:S08]  /*1080*/  LDC.64 R4, c[0x0][0x388] ;  /* 0x0000e200ff047b82 */ /* 0x006f300000000a00 */
[----:B---3--:R-:W1:Y:S01]  /*1090*/  LDC.64 R6, c[0x4][RZ] ;  /* 0x01000000ff067b82 */ /* 0x008e620000000a00 */
[----:B----4-:R-:W-:Y:S04]  /*10a0*/  STG.E.64 desc[UR6][R4.64], R2 ;  /* 0x0000000204007986 */ /* 0x010fe8000c101b06 */
[----:B-1----:R-:W-:Y:S01]  /*10b0*/  STG.E desc[UR6][R6.64], RZ ;  /* 0x000000ff06007986 */ /* 0x002fe2000c101906 */
[----:B------:R-:W-:Y:S05]  /*10c0*/  EXIT ;  /* 0x000000000000794d */ /* 0x000fea0003800000 */
.L_x_283:
        /* <DEDUP_REMOVED lines=11> */
.L_x_417:


//--------------------- .text._Z6reduceILj16ELb1EEvPKdPdii --------------------------
	.section	.text._Z6reduceILj16ELb1EEvPKdPdii,"ax",@progbits
	.align	128
        .global         _Z6reduceILj16ELb1EEvPKdPdii
        .type           _Z6reduceILj16ELb1EEvPKdPdii,@function
        .size           _Z6reduceILj16ELb1EEvPKdPdii,(.L_x_418 - _Z6reduceILj16ELb1EEvPKdPdii)
        .other          _Z6reduceILj16ELb1EEvPKdPdii,@"STO_CUDA_ENTRY STV_DEFAULT"
_Z6reduceILj16ELb1EEvPKdPdii:
.text._Z6reduceILj16ELb1EEvPKdPdii:
        /* <DEDUP_REMOVED lines=14> */
.L_x_286:
        /* <DEDUP_REMOVED lines=65> */
.L_x_285:
[----:B------:R-:W-:Y:S05]  /*04f0*/  BSYNC.RECONVERGENT B0 ;  /* 0x0000000000007941 */ /* 0x000fea0003800200 */
.L_x_284:
        /* <DEDUP_REMOVED lines=30> */
.L_x_288:
[----:B------:R-:W-:Y:S05]  /*06e0*/  BSYNC.RECONVERGENT B0 ;  /* 0x0000000000007941 */ /* 0x000fea0003800200 */
.L_x_287:
        /* <DEDUP_REMOVED lines=13> */
.L_x_290:
[----:B------:R-:W-:Y:S05]  /*07c0*/  BSYNC.RECONVERGENT B0 ;  /* 0x0000000000007941 */ /* 0x000fea0003800200 */
.L_x_289:
        /* <DEDUP_REMOVED lines=26> */
.L_x_295:
        /* <DEDUP_REMOVED lines=39> */
.L_x_294:
[----:B------:R-:W-:Y:S05]  /*0be0*/  BSYNC.RECONVERGENT B1 ;  /* 0x0000000000017941 */ /* 0x000fea0003800200 */
.L_x_293:
        /* <DEDUP_REMOVED lines=25> */
.L_x_297:
[----:B------:R-:W-:Y:S05]  /*0d80*/  BSYNC.RECONVERGENT B1 ;  /* 0x0000000000017941 */ /* 0x000fea0003800200 */
.L_x_296:
        /* <DEDUP_REMOVED lines=17> */
.L_x_299:
[----:B------:R-:W-:Y:S05]  /*0ea0*/  BSYNC.RECONVERGENT B1 ;  /* 0x0000000000017941 */ /* 0x000fea0003800200 */
.L_x_298:
[----:B------:R-:W-:Y:S05]  /*0eb0*/  @!P3 BRA `(.L_x_292) ;  /* 0x000000000038b947 */ /* 0x000fea0003800000 */
[----:B------:R-:W0:Y:S01]  /*0ec0*/  LDC.64 R2, c[0x0][0x388] ;  /* 0x0000e200ff027b82 */ /* 0x000e220000000a00 */
[----:B------:R-:W-:Y:S02]  /*0ed0*/  IMAD.MOV R16, RZ, RZ, -R16 ;  /* 0x000000ffff107224 */ /* 0x000fe400078e0a10 */
[----:B0-----:R-:W-:-:S04]  /*0ee0*/  IMAD.WIDE.U32 R2, R5, 0x8, R2 ;  /* 0x0000000805027825 */ /* 0x001fc800078e0002 */
[----:B------:R-:W-:Y:S01]  /*0ef0*/  IMAD.MOV.U32 R4, RZ, RZ, R2 ;  /* 0x000000ffff047224 */ /* 0x000fe200078e0002 */
[----:B------:R-:W-:-:S07]  /*0f00*/  MOV R5, R3 ;  /* 0x0000000300057202 */ /* 0x000fce0000000f00 */
.L_x_300:
        /* <DEDUP_REMOVED lines=9> */
.L_x_292:
[----:B------:R-:W-:Y:S05]  /*0fa0*/  BSYNC.RECONVERGENT B0 ;  /* 0x0000000000007941 */ /* 0x000fea0003800200 */
.L_x_291:
        /* <DEDUP_REMOVED lines=16> */
.L_x_302:
[----:B------:R-:W-:Y:S05]  /*10b0*/  BSYNC.RECONVERGENT B0 ;  /* 0x0000000000007941 */ /* 0x000fea0003800200 */
.L_x_301:
[----:B------:R-:W-:Y:S05]  /*10c0*/  @!P1 EXIT ;  /* 0x000000000000994d */ /* 0x000fea0003800000 */
[----:B------:R-:W3:Y:S01]  /*10d0*/  LDS.64 R2, [UR4] ;  /* 0x00000004ff027984 */ /* 0x000ee20008000a00 */
[----:B--2---:R-:W3:Y:S08]  /*10e0*/  LDC.64 R4, c[0x0][0x388] ;  /* 0x0000e200ff047b82 */ /* 0x004ef00000000a00 */
[----:B------:R-:W2:Y:S01]  /*10f0*/  LDC.64 R6, c[0x4][RZ] ;  /* 0x01000000ff067b82 */ /* 0x000ea20000000a00 */
[----:B---3--:R-:W-:Y:S04]  /*1100*/  STG.E.64 desc[UR6][R4.64], R2 ;  /* 0x0000000204007986 */ /* 0x008fe8000c101b06 */
[----:B--2---:R-:W-:Y:S01]  /*1110*/  STG.E desc[UR6][R6.64], RZ ;  /* 0x000000ff06007986 */ /* 0x004fe2000c101906 */
[----:B------:R-:W-:Y:S05]  /*1120*/  EXIT ;  /* 0x000000000000794d */ /* 0x000fea0003800000 */
.L_x_303:
        /* <DEDUP_REMOVED lines=13> */
.L_x_418:


//--------------------- .text._Z6reduceILj32ELb1EEvPKdPdii --------------------------
	.section	.text._Z6reduceILj32ELb1EEvPKdPdii,"ax",@progbits
	.align	128
        .global         _Z6reduceILj32ELb1EEvPKdPdii
        .type           _Z6reduceILj32ELb1EEvPKdPdii,@function
        .size           _Z6reduceILj32ELb1EEvPKdPdii,(.L_x_419 - _Z6reduceILj32ELb1EEvPKdPdii)
        .other          _Z6reduceILj32ELb1EEvPKdPdii,@"STO_CUDA_ENTRY STV_DEFAULT"
_Z6reduceILj32ELb1EEvPKdPdii:
.text._Z6reduceILj32ELb1EEvPKdPdii:
        /* <DEDUP_REMOVED lines=14> */
.L_x_306:
        /* <DEDUP_REMOVED lines=65> */
.L_x_305:
[----:B------:R-:W-:Y:S05]  /*04f0*/  BSYNC.RECONVERGENT B0 ;  /* 0x0000000000007941 */ /* 0x000fea0003800200 */
.L_x_304:
        /* <DEDUP_REMOVED lines=33> */
.L_x_308:
[----:B------:R-:W-:Y:S05]  /*0710*/  BSYNC.RECONVERGENT B0 ;  /* 0x0000000000007941 */ /* 0x000fea0003800200 */
.L_x_307:
        /* <DEDUP_REMOVED lines=13> */
.L_x_310:
[----:B------:R-:W-:Y:S05]  /*07f0*/  BSYNC.RECONVERGENT B0 ;  /* 0x0000000000007941 */ /* 0x000fea0003800200 */
.L_x_309:
        /* <DEDUP_REMOVED lines=26> */
.L_x_315:
        /* <DEDUP_REMOVED lines=39> */
.L_x_314:
[----:B------:R-:W-:Y:S05]  /*0c10*/  BSYNC.RECONVERGENT B1 ;  /* 0x0000000000017941 */ /* 0x000fea0003800200 */
.L_x_313:
        /* <DEDUP_REMOVED lines=25> */
.L_x_317:
[----:B------:R-:W-:Y:S05]  /*0db0*/  BSYNC.RECONVERGENT B1 ;  /* 0x0000000000017941 */ /* 0x000fea0003800200 */
.L_x_316:
        /* <DEDUP_REMOVED lines=17> */
.L_x_319:
[----:B------:R-:W-:Y:S05]  /*0ed0*/  BSYNC.RECONVERGENT B1 ;  /* 0x0000000000017941 */ /* 0x000fea0003800200 */
.L_x_318:
[----:B------:R-:W-:Y:S05]  /*0ee0*/  @!P3 BRA `(.L_x_312) ;  /* 0x000000000038b947 */ /* 0x000fea0003800000 */
[----:B------:R-:W0:Y:S01]  /*0ef0*/  LDC.64 R2, c[0x0][0x388] ;  /* 0x0000e200ff027b82 */ /* 0x000e220000000a00 */
[----:B------:R-:W-:Y:S02]  /*0f00*/  IMAD.MOV R16, RZ, RZ, -R16 ;  /* 0x000000ffff107224 */ /* 0x000fe400078e0a10 */
[----:B0-----:R-:W-:-:S04]  /*0f10*/  IMAD.WIDE.U32 R2, R5, 0x8, R2 ;  /* 0x0000000805027825 */ /* 0x001fc800078e0002 */
[----:B------:R-:W-:Y:S01]  /*0f20*/  IMAD.MOV.U32 R4, RZ, RZ, R2 ;  /* 0x000000ffff047224 */ /* 0x000fe200078e0002 */
[----:B------:R-:W-:-:S07]  /*0f30*/  MOV R5, R3 ;  /* 0x0000000300057202 */ /* 0x000fce0000000f00 */
.L_x_320:
        /* <DEDUP_REMOVED lines=9> */
.L_x_312:
[----:B------:R-:W-:Y:S05]  /*0fd0*/  BSYNC.RECONVERGENT B0 ;  /* 0x0000000000007941 */ /* 0x000fea0003800200 */
.L_x_311:
        /* <DEDUP_REMOVED lines=19> */
.L_x_322:
[----:B------:R-:W-:Y:S05]  /*1110*/  BSYNC.RECONVERGENT B0 ;  /* 0x0000000000007941 */ /* 0x000fea0003800200 */
.L_x_321:
[----:B------:R-:W-:Y:S05]  /*1120*/  @!P1 EXIT ;  /* 0x000000000000994d */ /* 0x000fea0003800000 */
[----:B------:R-:W3:Y:S01]  /*1130*/  LDS.64 R2, [UR4] ;  /* 0x00000004ff027984 */ /* 0x000ee20008000a00 */
[----:B--2---:R-:W3:Y:S08]  /*1140*/  LDC.64 R4, c[0x0][0x388] ;  /* 0x0000e200ff047b82 */ /* 0x004ef00000000a00 */
[----:B------:R-:W2:Y:S01]  /*1150*/  LDC.64 R6, c[0x4][RZ] ;  /* 0x01000000ff067b82 */ /* 0x000ea20000000a00 */
[----:B---3--:R-:W-:Y:S04]  /*1160*/  STG.E.64 desc[UR6][R4.64], R2 ;  /* 0x0000000204007986 */ /* 0x008fe8000c101b06 */
[----:B--2---:R-:W-:Y:S01]  /*1170*/  STG.E desc[UR6][R6.64], RZ ;  /* 0x000000ff06007986 */ /* 0x004fe2000c101906 */
[----:B------:R-:W-:Y:S05]  /*1180*/  EXIT ;  /* 0x000000000000794d */ /* 0x000fea0003800000 */
.L_x_323:
        /* <DEDUP_REMOVED lines=15> */
.L_x_419:


//--------------------- .text._Z6reduceILj64ELb1EEvPKdPdii --------------------------
	.section	.text._Z6reduceILj64ELb1EEvPKdPdii,"ax",@progbits
	.align	128
        .global         _Z6reduceILj64ELb1EEvPKdPdii
        .type           _Z6reduceILj64ELb1EEvPKdPdii,@function
        .size           _Z6reduceILj64ELb1EEvPKdPdii,(.L_x_420 - _Z6reduceILj64ELb1EEvPKdPdii)
        .other          _Z6reduceILj64ELb1EEvPKdPdii,@"STO_CUDA_ENTRY STV_DEFAULT"
_Z6reduceILj64ELb1EEvPKdPdii:
.text._Z6reduceILj64ELb1EEvPKdPdii:
        /* <DEDUP_REMOVED lines=14> */
.L_x_326:
        /* <DEDUP_REMOVED lines=65> */
.L_x_325:
[----:B------:R-:W-:Y:S05]  /*04f0*/  BSYNC.RECONVERGENT B0 ;  /* 0x0000000000007941 */ /* 0x000fea0003800200 */
.L_x_324:
        /* <DEDUP_REMOVED lines=36> */
.L_x_328:
[----:B------:R-:W-:Y:S05]  /*0740*/  BSYNC.RECONVERGENT B0 ;  /* 0x0000000000007941 */ /* 0x000fea0003800200 */
.L_x_327:
        /* <DEDUP_REMOVED lines=13> */
.L_x_330:
[----:B------:R-:W-:Y:S05]  /*0820*/  BSYNC.RECONVERGENT B0 ;  /* 0x0000000000007941 */ /* 0x000fea0003800200 */
.L_x_329:
        /* <DEDUP_REMOVED lines=26> */
.L_x_335:
        /* <DEDUP_REMOVED lines=39> */
.L_x_334:
[----:B------:R-:W-:Y:S05]  /*0c40*/  BSYNC.RECONVERGENT B1 ;  /* 0x0000000000017941 */ /* 0x000fea0003800200 */
.L_x_333:
        /* <DEDUP_REMOVED lines=25> */
.L_x_337:
[----:B------:R-:W-:Y:S05]  /*0de0*/  BSYNC.RECONVERGENT B1 ;  /* 0x0000000000017941 */ /* 0x000fea0003800200 */
.L_x_336:
        /* <DEDUP_REMOVED lines=17> */
.L_x_339:
[----:B------:R-:W-:Y:S05]  /*0f00*/  BSYNC.RECONVERGENT B1 ;  /* 0x0000000000017941 */ /* 0x000fea0003800200 */
.L_x_338:
[----:B------:R-:W-:Y:S05]  /*0f10*/  @!P3 BRA `(.L_x_332) ;  /* 0x000000000038b947 */ /* 0x000fea0003800000 */
[----:B------:R-:W0:Y:S01]  /*0f20*/  LDC.64 R2, c[0x0][0x388] ;  /* 0x0000e200ff027b82 */ /* 0x000e220000000a00 */
[----:B------:R-:W-:Y:S02]  /*0f30*/  IMAD.MOV R16, RZ, RZ, -R16 ;  /* 0x000000ffff107224 */ /* 0x000fe400078e0a10 */
[----:B0-----:R-:W-:-:S04]  /*0f40*/  IMAD.WIDE.U32 R2, R5, 0x8, R2 ;  /* 0x0000000805027825 */ /* 0x001fc800078e0002 */
[----:B------:R-:W-:Y:S01]  /*0f50*/  IMAD.MOV.U32 R4, RZ, RZ, R2 ;  /* 0x000000ffff047224 */ /* 0x000fe200078e0002 */
[----:B------:R-:W-:-:S07]  /*0f60*/  MOV R5, R3 ;  /* 0x0000000300057202 */ /* 0x000fce0000000f00 */
.L_x_340:
        /* <DEDUP_REMOVED lines=9> */
.L_x_332:
[----:B------:R-:W-:Y:S05]  /*1000*/  BSYNC.RECONVERGENT B0 ;  /* 0x0000000000007941 */ /* 0x000fea0003800200 */
.L_x_331:
        /* <DEDUP_REMOVED lines=22> */
.L_x_342:
[----:B------:R-:W-:Y:S05]  /*1170*/  BSYNC.RECONVERGENT B0 ;  /* 0x0000000000007941 */ /* 0x000fea0003800200 */
.L_x_341:
[----:B------:R-:W-:Y:S05]  /*1180*/  @!P1 EXIT ;  /* 0x000000000000994d */ /* 0x000fea0003800000 */
[----:B-1----:R-:W1:Y:S01]  /*1190*/  LDS.64 R2, [UR4] ;  /* 0x00000004ff027984 */ /* 0x002e620008000a00 */
[----:B--2---:R-:W1:Y:S08]  /*11a0*/  LDC.64 R4, c[0x0][0x388] ;  /* 0x0000e200ff047b82 */ /* 0x004e700000000a00 */
[----:B------:R-:W2:Y:S01]  /*11b0*/  LDC.64 R6, c[0x4][RZ] ;  /* 0x01000000ff067b82 */ /* 0x000ea20000000a00 */
[----:B-1----:R-:W-:Y:S04]  /*11c0*/  STG.E.64 desc[UR6][R4.64], R2 ;  /* 0x0000000204007986 */ /* 0x002fe8000c101b06 */
[----:B--2---:R-:W-:Y:S01]  /*11d0*/  STG.E desc[UR6][R6.64], RZ ;  /* 0x000000ff06007986 */ /* 0x004fe2000c101906 */
[----:B------:R-:W-:Y:S05]  /*11e0*/  EXIT ;  /* 0x000000000000794d */ /* 0x000fea0003800000 */
.L_x_343:
        /* <DEDUP_REMOVED lines=9> */
.L_x_420:


//--------------------- .text._Z6reduceILj128ELb1EEvPKdPdii --------------------------
	.section	.text._Z6reduceILj128ELb1EEvPKdPdii,"ax",@progbits
	.align	128
        .global         _Z6reduceILj128ELb1EEvPKdPdii
        .type           _Z6reduceILj128ELb1EEvPKdPdii,@function
        .size           _Z6reduceILj128ELb1EEvPKdPdii,(.L_x_421 - _Z6reduceILj128ELb1EEvPKdPdii)
        .other          _Z6reduceILj128ELb1EEvPKdPdii,@"STO_CUDA_ENTRY STV_DEFAULT"
_Z6reduceILj128ELb1EEvPKdPdii:
.text._Z6reduceILj128ELb1EEvPKdPdii:
        /* <DEDUP_REMOVED lines=14> */
.L_x_346:
        /* <DEDUP_REMOVED lines=65> */
.L_x_345:
[----:B------:R-:W-:Y:S05]  /*04f0*/  BSYNC.RECONVERGENT B0 ;  /* 0x0000000000007941 */ /* 0x000fea0003800200 */
.L_x_344:
[----:B------:R-:W0:Y:S01]  /*0500*/  S2UR UR5, SR_CgaCtaId ;  /* 0x00000000000579c3 */ /* 0x000e220000008800 */
[----:B------:R-:W-:Y:S01]  /*0510*/  UMOV UR4, 0x400 ;  /* 0x0000040000047882 */ /* 0x000fe20000000000 */
[C---:B------:R-:W-:Y:S01]  /*0520*/  ISETP.GT.U32.AND P0, PT, R6.reuse, 0x3f, PT ;  /* 0x0000003f0600780c */ /* 0x040fe20003f04070 */
[----:B------:R-:W-:Y:S01]  /*0530*/  BSSY.RECONVERGENT B0, `(.L_x_347) ;  /* 0x0000026000007945 */ /* 0x000fe20003800200 */
[----:B------:R-:W-:Y:S02]  /*0540*/  ISETP.GT.U32.AND P1, PT, R6, 0x1f, PT ;  /* 0x0000001f0600780c */ /* 0x000fe40003f24070 */
        /* <DEDUP_REMOVED lines=36> */
.L_x_348:
[----:B------:R-:W-:Y:S05]  /*0790*/  BSYNC.RECONVERGENT B0 ;  /* 0x0000000000007941 */ /* 0x000fea0003800200 */
.L_x_347:
        /* <DEDUP_REMOVED lines=13> */
.L_x_350:
[----:B------:R-:W-:Y:S05]  /*0870*/  BSYNC.RECONVERGENT B0 ;  /* 0x0000000000007941 */ /* 0x000fea0003800200 */
.L_x_349:
        /* <DEDUP_REMOVED lines=26> */
.L_x_355:
        /* <DEDUP_REMOVED lines=39> */
.L_x_354:
[----:B------:R-:W-:Y:S05]  /*0c90*/  BSYNC.RECONVERGENT B1 ;  /* 0x0000000000017941 */ /* 0x000fea0003800200 */
.L_x_353:
        /* <DEDUP_REMOVED lines=25> */
.L_x_357:
[----:B------:R-:W-:Y:S05]  /*0e30*/  BSYNC.RECONVERGENT B1 ;  /* 0x0000000000017941 */ /* 0x000fea0003800200 */
.L_x_356:
        /* <DEDUP_REMOVED lines=17> */
.L_x_359:
[----:B------:R-:W-:Y:S05]  /*0f50*/  BSYNC.RECONVERGENT B1 ;  /* 0x0000000000017941 */ /* 0x000fea0003800200 */
.L_x_358:
[----:B------:R-:W-:Y:S05]  /*0f60*/  @!P4 BRA `(.L_x_352) ;  /* 0x000000000038c947 */ /* 0x000fea0003800000 */
[----:B------:R-:W0:Y:S01]  /*0f70*/  LDC.64 R2, c[0x0][0x388] ;  /* 0x0000e200ff027b82 */ /* 0x000e220000000a00 */
[----:B------:R-:W-:Y:S02]  /*0f80*/  IMAD.MOV R16, RZ, RZ, -R16 ;  /* 0x000000ffff107224 */ /* 0x000fe400078e0a10 */
[----:B0-----:R-:W-:-:S04]  /*0f90*/  IMAD.WIDE.U32 R2, R5, 0x8, R2 ;  /* 0x0000000805027825 */ /* 0x001fc800078e0002 */
[----:B------:R-:W-:Y:S01]  /*0fa0*/  IMAD.MOV.U32 R4, RZ, RZ, R2 ;  /* 0x000000ffff047224 */ /* 0x000fe200078e0002 */
[----:B------:R-:W-:-:S07]  /*0fb0*/  MOV R5, R3 ;  /* 0x0000000300057202 */ /* 0x000fce0000000f00 */
.L_x_360:
        /* <DEDUP_REMOVED lines=9> */
.L_x_352:
[----:B------:R-:W-:Y:S05]  /*1050*/  BSYNC.RECONVERGENT B0 ;  /* 0x0000000000007941 */ /* 0x000fea0003800200 */
.L_x_351:
[----:B------:R-:W-:Y:S01]  /*1060*/  STS.64 [R0], R8 ;  /* 0x0000000800007388 */ /* 0x000fe20000000a00 */
[----:B------:R-:W-:Y:S01]  /*1070*/  BSSY.RECONVERGENT B0, `(.L_x_361) ;  /* 0x0000019000007945 */ /* 0x000fe20003800200 */
[----:B------:R-:W-:Y:S06]  /*1080*/  BAR.SYNC.DEFER_BLOCKING 0x0 ;  /* 0x0000000000007b1d */ /* 0x000fec0000010000 */
[----:B------:R-:W0:Y:S02]  /*1090*/  @!P0 LDS.64 R2, [R0+0x200] ;  /* 0x0002000000028984 */ /* 0x000e240000000a00 */
[----:B0-----:R-:W-:-:S07]  /*10a0*/  @!P0 DADD R8, R8, R2 ;  /* 0x0000000008088229 */ /* 0x001fce0000000002 */
[----:B------:R0:W-:Y:S01]  /*10b0*/  @!P0 STS.64 [R0], R8 ;  /* 0x0000000800008388 */ /* 0x0001e20000000a00 */
        /* <DEDUP_REMOVED lines=20> */
.L_x_362:
[----:B------:R-:W-:Y:S05]  /*1200*/  BSYNC.RECONVERGENT B0 ;  /* 0x0000000000007941 */ /* 0x000fea0003800200 */
.L_x_361:
[----:B------:R-:W-:Y:S05]  /*1210*/  @!P2 EXIT ;  /* 0x000000000000a94d */ /* 0x000fea0003800000 */
[----:B-1----:R-:W1:Y:S01]  /*1220*/  LDS.64 R2, [UR4] ;  /* 0x00000004ff027984 */ /* 0x002e620008000a00 */
[----:B--2---:R-:W1:Y:S08]  /*1230*/  LDC.64 R4, c[0x0][0x388] ;  /* 0x0000e200ff047b82 */ /* 0x004e700000000a00 */
[----:B------:R-:W2:Y:S01]  /*1240*/  LDC.64 R6, c[0x4][RZ] ;  /* 0x01000000ff067b82 */ /* 0x000ea20000000a00 */
[----:B-1----:R-:W-:Y:S04]  /*1250*/  STG.E.64 desc[UR6][R4.64], R2 ;  /* 0x0000000204007986 */ /* 0x002fe8000c101b06 */
[----:B--2---:R-:W-:Y:S01]  /*1260*/  STG.E desc[UR6][R6.64], RZ ;  /* 0x000000ff06007986 */ /* 0x004fe2000c101906 */
[----:B------:R-:W-:Y:S05]  /*1270*/  EXIT ;  /* 0x000000000000794d */ /* 0x000fea0003800000 */
.L_x_363:
        /* <DEDUP_REMOVED lines=16> */
.L_x_421:


//--------------------- .text._Z6reduceILj256ELb1EEvPKdPdii --------------------------
	.section	.text._Z6reduceILj256ELb1EEvPKdPdii,"ax",@progbits
	.align	128
        .global         _Z6reduceILj256ELb1EEvPKdPdii
        .type           _Z6reduceILj256ELb1EEvPKdPdii,@function
        .size           _Z6reduceILj256ELb1EEvPKdPdii,(.L_x_422 - _Z6reduceILj256ELb1EEvPKdPdii)
        .other          _Z6reduceILj256ELb1EEvPKdPdii,@"STO_CUDA_ENTRY STV_DEFAULT"
_Z6reduceILj256ELb1EEvPKdPdii:
.text._Z6reduceILj256ELb1EEvPKdPdii:
        /* <DEDUP_REMOVED lines=14> */
.L_x_366:
[----:B0-----:R-:W-:-:S04]  /*00e0*/  IMAD R11, R8, R0, RZ ;  /* 0x00000000080b7224 */ /* 0x001fc800078e02ff */
[----:B-1----:R-:W-:-:S04]  /*00f0*/  IMAD.WIDE R12, R11, 0x8, R4 ;  /* 0x000000080b0c7825 */ /* 0x002fc800078e0204 */
[----:B------:R-:W-:Y:S02]  /*0100*/  IMAD R17, R0, 0x100, R11 ;  /* 0x0000010000117824 */ /* 0x000fe400078e020b */
[----:B------:R-:W2:Y:S02]  /*0110*/  LDG.E.64 R12, desc[UR6][R12.64] ;  /* 0x000000060c0c7981 */ /* 0x000ea4000c1e1b00 */
[----:B------:R-:W-:-:S06]  /*0120*/  IMAD.WIDE.U32 R16, R17, 0x8, R4 ;  /* 0x0000000811107825 */ /* 0x000fcc00078e0004 */
[----:B------:R-:W3:Y:S01]  /*0130*/  LDG.E.64 R16, desc[UR6][R16.64] ;  /* 0x0000000610107981 */ /* 0x000ee2000c1e1b00 */
[----:B------:R-:W-:Y:S02]  /*0140*/  IMAD.MOV.U32 R19, RZ, RZ, 0x3e055027 ;  /* 0x3e055027ff137424 */ /* 0x000fe400078e00ff */
[----:B------:R-:W-:Y:S01]  /*0150*/  IMAD R8, R7, 0x200, R8 ;  /* 0x0000020007087824 */ /* 0x000fe200078e0208 */
[----:B--2---:R-:W0:Y:S08]  /*0160*/  F2F.F32.F64 R10, R12 ;  /* 0x0000000c000a7310 */ /* 0x004e300000301000 */
[----:B---3--:R-:W1:Y:S01]  /*0170*/  F2F.F32.F64 R11, R16 ;  /* 0x00000010000b7310 */ /* 0x008e620000301000 */
[----:B0-----:R-:W-:-:S02]  /*0180*/  FSETP.GEU.AND P0, PT, R10, 1.175494350822287508e-38, PT ;  /* 0x008000000a00780b */ /* 0x001fc40003f0e000 */
[----:B-1----:R-:W-:-:S11]  /*0190*/  FSETP.GEU.AND P1, PT, R11, 1.175494350822287508e-38, PT ;  /* 0x008000000b00780b */ /* 0x002fd60003f2e000 */
[----:B------:R-:W-:-:S04]  /*01a0*/  @!P0 FMUL R10, R10, 8388608 ;  /* 0x4b0000000a0a8820 */ /* 0x000fc80000400000 */
[----:B------:R-:W-:Y:S02]  /*01b0*/  VIADD R15, R10, 0xc0d55555 ;  /* 0xc0d555550a0f7836 */ /* 0x000fe40000000000 */
[----:B------:R-:W-:-:S03]  /*01c0*/  @!P1 FMUL R11, R11, 8388608 ;  /* 0x4b0000000b0b9820 */ /* 0x000fc60000400000 */
[----:B------:R-:W-:Y:S01]  /*01d0*/  LOP3.LUT R15, R15, 0xff800000, RZ, 0xc0, !PT ;  /* 0xff8000000f0f7812 */ /* 0x000fe200078ec0ff */
[----:B------:R-:W-:-:S03]  /*01e0*/  VIADD R18, R11, 0xc0d55555 ;  /* 0xc0d555550b127836 */ /* 0x000fc60000000000 */
[-C--:B------:R-:W-:Y:S02]  /*01f0*/  IADD3 R14, PT, PT, R10, -R15.reuse, RZ ;  /* 0x8000000f0a0e7210 */ /* 0x080fe40007ffe0ff */
[----:B------:R-:W-:Y:S02]  /*0200*/  I2FP.F32.S32 R15, R15 ;  /* 0x0000000f000f7245 */ /* 0x000fe40000201400 */
[----:B------:R-:W-:Y:S01]  /*0210*/  LOP3.LUT R12, R18, 0xff800000, RZ, 0xc0, !PT ;  /* 0xff800000120c7812 */ /* 0x000fe200078ec0ff */
[----:B------:R-:W-:-:S03]  /*0220*/  FADD R14, R14, -1 ;  /* 0xbf8000000e0e7421 */ /* 0x000fc60000000000 */
[----:B------:R-:W-:Y:S01]  /*0230*/  IADD3 R16, PT, PT, R11, -R12, RZ ;  /* 0x8000000c0b107210 */ /* 0x000fe20007ffe0ff */
[----:B------:R-:W-:-:S04]  /*0240*/  FFMA R13, R14, -R19, 0.14084610342979431152 ;  /* 0x3e1039f60e0d7423 */ /* 0x000fc80000000813 */
        /* <DEDUP_REMOVED lines=42> */
.L_x_365:
[----:B------:R-:W-:Y:S05]  /*04f0*/  BSYNC.RECONVERGENT B0 ;  /* 0x0000000000007941 */ /* 0x000fea0003800200 */
.L_x_364:
[----:B------:R-:W0:Y:S01]  /*0500*/  S2UR UR5, SR_CgaCtaId ;  /* 0x00000000000579c3 */ /* 0x000e220000008800 */
[----:B------:R-:W-:Y:S01]  /*0510*/  UMOV UR4, 0x400 ;  /* 0x0000040000047882 */ /* 0x000fe20000000000 */
[C---:B------:R-:W-:Y:S01]  /*0520*/  ISETP.GT.U32.AND P0, PT, R6.reuse, 0x7f, PT ;  /* 0x0000007f0600780c */ /* 0x040fe20003f04070 */
[----:B------:R-:W-:Y:S01]  /*0530*/  BSSY.RECONVERGENT B0, `(.L_x_367) ;  /* 0x000002b000007945 */ /* 0x000fe20003800200 */
[C---:B------:R-:W-:Y:S02]  /*0540*/  ISETP.GT.U32.AND P1, PT, R6.reuse, 0x3f, PT ;  /* 0x0000003f0600780c */ /* 0x040fe40003f24070 */
        /* <DEDUP_REMOVED lines=41> */
.L_x_368:
[----:B------:R-:W-:Y:S05]  /*07e0*/  BSYNC.RECONVERGENT B0 ;  /* 0x0000000000007941 */ /* 0x000fea0003800200 */
.L_x_367:
        /* <DEDUP_REMOVED lines=9> */
[----:B------:R-:W-:-:S04]  /*0880*/  IADD3 R5, PT, PT, R7, -0x1, RZ ;  /* 0xffffffff07057810 */ /* 0x000fc80007ffe0ff */
[----:B--2---:R-:W-:-:S04]  /*0890*/  ISETP.NE.AND P4, PT, R2, R5, PT ;  /* 0x000000050200720c */ /* 0x004fc80003f85270 */
[----:B------:R-:W-:-:S05]  /*08a0*/  SEL R4, RZ, 0x1, P4 ;  /* 0x00000001ff047807 */ /* 0x000fca0002000000 */
[----:B------:R2:W-:Y:S04]  /*08b0*/  STS.U8 [UR4+0x800], R4 ;  /* 0x00080004ff007988 */ /* 0x0005e80008000004 */
.L_x_370:
[----:B------:R-:W-:Y:S05]  /*08c0*/  BSYNC.RECONVERGENT B0 ;  /* 0x0000000000007941 */ /* 0x000fea0003800200 */
.L_x_369:
        /* <DEDUP_REMOVED lines=12> */
[----:B------:R-:W-:-:S05]  /*0990*/  IMAD.IADD R7, R2, 0x1, R7 ;  /* 0x0000000102077824 */ /* 0x000fca00078e0207 */
[C---:B------:R-:W-:Y:S02]  /*09a0*/  ISETP.GE.U32.AND P5, PT, R7.reuse, 0xf00, PT ;  /* 0x00000f000700780c */ /* 0x040fe40003fa6070 */
[----:B------:R-:W-:-:S04]  /*09b0*/  LEA.HI R2, R7, 0x1, RZ, 0x18 ;  /* 0x0000000107027811 */ /* 0x000fc800078fc0ff */
[----:B------:R-:W-:-:S04]  /*09c0*/  LOP3.LUT R3, R2, 0xf, RZ, 0xc0, !PT ;  /* 0x0000000f02037812 */ /* 0x000fc800078ec0ff */
[----:B------:R-:W-:-:S03]  /*09d0*/  ISETP.NE.AND P4, PT, R3, RZ, PT ;  /* 0x000000ff0300720c */ /* 0x000fc60003f85270 */
[----:B------:R-:W-:Y:S10]  /*09e0*/  @!P5 BRA `(.L_x_374) ;  /* 0x0000000000bcd947 */ /* 0x000ff40003800000 */
[----:B------:R-:W0:Y:S01]  /*09f0*/  LDC.64 R8, c[0x0][0x388] ;  /* 0x0000e200ff087b82 */ /* 0x000e220000000a00 */
[----:B--2---:R-:W-:Y:S02]  /*0a00*/  LOP3.LUT R4, R2, 0x1fffff0, RZ, 0xc0, !PT ;  /* 0x01fffff002047812 */ /* 0x004fe400078ec0ff */
[----:B------:R-:W-:-:S03]  /*0a10*/  MOV R5, R6 ;  /* 0x0000000600057202 */ /* 0x000fc60000000f00 */
[----:B------:R-:W-:Y:S02]  /*0a20*/  IMAD.MOV R4, RZ, RZ, -R4 ;  /* 0x000000ffff047224 */ /* 0x000fe400078e0a04 */
[----:B0-----:R-:W-:-:S03]  /*0a30*/  IMAD.WIDE.U32 R8, R6, 0x8, R8 ;  /* 0x0000000806087825 */ /* 0x001fc600078e0008 */
[----:B------:R-:W-:-:S05]  /*0a40*/  IADD3 R10, P5, PT, R8, 0x4000, RZ ;  /* 0x00004000080a7810 */ /* 0x000fca0007fbe0ff */
[----:B------:R-:W-:Y:S01]  /*0a50*/  IMAD.X R7, RZ, RZ, R9, P5 ;  /* 0x000000ffff077224 */ /* 0x000fe200028e0609 */
[----:B------:R-:W-:-:S07]  /*0a60*/  CS2R R8, SRZ ;  /* 0x0000000000087805 */ /* 0x000fce000001ff00 */
.L_x_375:
        /* <DEDUP_REMOVED lines=25> */
[----:B------:R-:W-:Y:S01]  /*0c00*/  VIADD R4, R4, 0x10 ;  /* 0x0000001004047836 */ /* 0x000fe20000000000 */
[----:B------:R-:W-:-:S04]  /*0c10*/  IADD3 R5, PT, PT, R5, 0x1000, RZ ;  /* 0x0000100005057810 */ /* 0x000fc80007ffe0ff */
        /* <DEDUP_REMOVED lines=8> */
[----:B------:R-:W-:-:S05]  /*0ca0*/  IADD3 R10, P6, PT, R6, 0x8000, RZ ;  /* 0x00008000060a7810 */ /* 0x000fca0007fde0ff */
[----:B0-----:R-:W-:Y:S02]  /*0cb0*/  IMAD.X R7, RZ, RZ, R7, P6 ;  /* 0x000000ffff077224 */ /* 0x001fe400030e0607 */
[----:B------:R-:W-:Y:S01]  /*0cc0*/  DADD R8, R8, R24 ;  /* 0x0000000008087229 */ /* 0x000fe20000000018 */
[----:B------:R-:W-:Y:S10]  /*0cd0*/  @P5 BRA `(.L_x_375) ;  /* 0xfffffffc00645947 */ /* 0x000ff4000383ffff */
.L_x_374:
[----:B------:R-:W-:Y:S05]  /*0ce0*/  BSYNC.RECONVERGENT B1 ;  /* 0x0000000000017941 */ /* 0x000fea0003800200 */
.L_x_373:
        /* <DEDUP_REMOVED lines=25> */
.L_x_377:
[----:B------:R-:W-:Y:S05]  /*0e80*/  BSYNC.RECONVERGENT B1 ;  /* 0x0000000000017941 */ /* 0x000fea0003800200 */
.L_x_376:
        /* <DEDUP_REMOVED lines=17> */
.L_x_379:
[----:B------:R-:W-:Y:S05]  /*0fa0*/  BSYNC.RECONVERGENT B1 ;  /* 0x0000000000017941 */ /* 0x000fea0003800200 */
.L_x_378:
[----:B------:R-:W-:Y:S05]  /*0fb0*/  @!P5 BRA `(.L_x_372) ;  /* 0x000000000038d947 */ /* 0x000fea0003800000 */
[----:B------:R-:W0:Y:S01]  /*0fc0*/  LDC.64 R2, c[0x0][0x388] ;  /* 0x0000e200ff027b82 */ /* 0x000e220000000a00 */
[----:B------:R-:W-:Y:S01]  /*0fd0*/  IADD3 R16, PT, PT, -R16, RZ, RZ ;  /* 0x000000ff10107210 */ /* 0x000fe20007ffe1ff */
[----:B0-----:R-:W-:-:S04]  /*0fe0*/  IMAD.WIDE.U32 R2, R5, 0x8, R2 ;  /* 0x0000000805027825 */ /* 0x001fc800078e0002 */
[----:B------:R-:W-:Y:S02]  /*0ff0*/  IMAD.MOV.U32 R4, RZ, RZ, R2 ;  /* 0x000000ffff047224 */ /* 0x000fe400078e0002 */
[----:B------:R-:W-:-:S07]  /*1000*/  IMAD.MOV.U32 R5, RZ, RZ, R3 ;  /* 0x000000ffff057224 */ /* 0x000fce00078e0003 */
.L_x_380:
[----:B------:R-:W-:Y:S01]  /*1010*/  MOV R2, R4 ;  /* 0x0000000400027202 */ /* 0x000fe20000000f00 */
[----:B------:R-:W-:-:S06]  /*1020*/  IMAD.MOV.U32 R3, RZ, RZ, R5 ;  /* 0x000000ffff037224 */ /* 0x000fcc00078e0005 */
[----:B------:R-:W2:Y:S01]  /*1030*/  LDG.E.64 R2, desc[UR6][R2.64] ;  /* 0x0000000602027981 */ /* 0x000ea2000c1e1b00 */
[----:B------:R-:W-:Y:S01]  /*1040*/  VIADD R16, R16, 0x1 ;  /* 0x0000000110107836 */ /* 0x000fe20000000000 */
[----:B------:R-:W-:-:S04]  /*1050*/  IADD3 R4, P5, PT, R4, 0x800, RZ ;  /* 0x0000080004047810 */ /* 0x000fc80007fbe0ff */
[----:B------:R-:W-:Y:S02]  /*1060*/  ISETP.NE.AND P4, PT, R16, RZ, PT ;  /* 0x000000ff1000720c */ /* 0x000fe40003f85270 */
[----:B------:R-:W-:Y:S01]  /*1070*/  IADD3.X R5, PT, PT, RZ, R5, RZ, P5, !PT ;  /* 0x00000005ff057210 */ /* 0x000fe20002ffe4ff */
[----:B--2---:R-:W-:-:S10]  /*1080*/  DADD R8, R2, R8 ;  /* 0x0000000002087229 */ /* 0x004fd40000000008 */
[----:B------:R-:W-:Y:S05]  /*1090*/  @P4 BRA `(.L_x_380) ;  /* 0xfffffffc00dc4947 */ /* 0x000fea000383ffff */
.L_x_372:
[----:B------:R-:W-:Y:S05]  /*10a0*/  BSYNC.RECONVERGENT B0 ;  /* 0x0000000000007941 */ /* 0x000fea0003800200 */
.L_x_371:
[----:B------:R-:W-:Y:S01]  /*10b0*/  STS.64 [R0], R8 ;  /* 0x0000000800007388 */ /* 0x000fe20000000a00 */
[----:B------:R-:W-:Y:S01]  /*10c0*/  BSSY.RECONVERGENT B0, `(.L_x_381) ;  /* 0x000001d000007945 */ /* 0x000fe20003800200 */
        /* <DEDUP_REMOVED lines=28> */
.L_x_382:
[----:B------:R-:W-:Y:S05]  /*1290*/  BSYNC.RECONVERGENT B0 ;  /* 0x0000000000007941 */ /* 0x000fea0003800200 */
.L_x_381:
[----:B------:R-:W-:Y:S05]  /*12a0*/  @!P3 EXIT ;  /* 0x000000000000b94d */ /* 0x000fea0003800000 */
[----:B-1----:R-:W1:Y:S01]  /*12b0*/  LDS.64 R2, [UR4] ;  /* 0x00000004ff027984 */ /* 0x002e620008000a00 */
[----:B--2---:R-:W1:Y:S08]  /*12c0*/  LDC.64 R4, c[0x0][0x388] ;  /* 0x0000e200ff047b82 */ /* 0x004e700000000a00 */
[----:B------:R-:W2:Y:S01]  /*12d0*/  LDC.64 R6, c[0x4][RZ] ;  /* 0x01000000ff067b82 */ /* 0x000ea20000000a00 */
[----:B-1----:R-:W-:Y:S04]  /*12e0*/  STG.E.64 desc[UR6][R4.64], R2 ;  /* 0x0000000204007986 */ /* 0x002fe8000c101b06 */
[----:B--2---:R-:W-:Y:S01]  /*12f0*/  STG.E desc[UR6][R6.64], RZ ;  /* 0x000000ff06007986 */ /* 0x004fe2000c101906 */
[----:B------:R-:W-:Y:S05]  /*1300*/  EXIT ;  /* 0x000000000000794d */ /* 0x000fea0003800000 */
.L_x_383:
        /* <DEDUP_REMOVED lines=15> */
.L_x_422:


//--------------------- .text._Z6reduceILj512ELb1EEvPKdPdii --------------------------
	.section	.text._Z6reduceILj512ELb1EEvPKdPdii,"ax",@progbits
	.align	128
        .global         _Z6reduceILj512ELb1EEvPKdPdii
        .type           _Z6reduceILj512ELb1EEvPKdPdii,@function
        .size           _Z6reduceILj512ELb1EEvPKdPdii,(.L_x_423 - _Z6reduceILj512ELb1EEvPKdPdii)
        .other          _Z6reduceILj512ELb1EEvPKdPdii,@"STO_CUDA_ENTRY STV_DEFAULT"
_Z6reduceILj512ELb1EEvPKdPdii:
.text._Z6reduceILj512ELb1EEvPKdPdii:
        /* <DEDUP_REMOVED lines=12> */
[----:B------:R-:W0:Y:S01]  /*00c0*/  LDC R0, c[0x0][0x390] ;  /* 0x0000e400ff007b82 */ /* 0x000e220000000800 */
[----:B------:R-:W-:-:S07]  /*00d0*/  CS2R R2, SRZ ;  /* 0x0000000000027805 */ /* 0x000fce000001ff00 */
[----:B------:R-:W1:Y:S02]  /*00e0*/  LDC.64 R4, c[0x0][0x380] ;  /* 0x0000e000ff047b82 */ /* 0x000e640000000a00 */
.L_x_386:
        /* <DEDUP_REMOVED lines=27> */
[----:B------:R-:W-:Y:S02]  /*02a0*/  MOV R19, 0x7f800000 ;  /* 0x7f80000000137802 */ /* 0x000fe40000000f00 */
        /* <DEDUP_REMOVED lines=37> */
.L_x_385:
[----:B------:R-:W-:Y:S05]  /*0500*/  BSYNC.RECONVERGENT B0 ;  /* 0x0000000000007941 */ /* 0x000fea0003800200 */
.L_x_384:
[----:B------:R-:W0:Y:S01]  /*0510*/  S2UR UR5, SR_CgaCtaId ;  /* 0x00000000000579c3 */ /* 0x000e220000008800 */
[----:B------:R-:W-:Y:S01]  /*0520*/  UMOV UR4, 0x400 ;  /* 0x0000040000047882 */ /* 0x000fe20000000000 */
[C---:B------:R-:W-:Y:S01]  /*0530*/  ISETP.GT.U32.AND P0, PT, R6.reuse, 0xff, PT ;  /* 0x000000ff0600780c */ /* 0x040fe20003f04070 */
[----:B------:R-:W-:Y:S01]  /*0540*/  BSSY.RECONVERGENT B0, `(.L_x_387) ;  /* 0x0000030000007945 */ /* 0x000fe20003800200 */
[C---:B------:R-:W-:Y:S02]  /*0550*/  ISETP.GT.U32.AND P1, PT, R6.reuse, 0x7f, PT ;  /* 0x0000007f0600780c */ /* 0x040fe40003f24070 */
[C---:B------:R-:W-:Y:S02]  /*0560*/  ISETP.GT.U32.AND P2, PT, R6.reuse, 0x3f, PT ;  /* 0x0000003f0600780c */ /* 0x040fe40003f44070 */
[----:B------:R-:W-:Y:S02]  /*0570*/  ISETP.GT.U32.AND P3, PT, R6, 0x1f, PT ;  /* 0x0000001f0600780c */ /* 0x000fe40003f64070 */
[----:B------:R-:W-:-:S02]  /*0580*/  ISETP.GE.U32.AND P6, PT, R7, 0x2, PT ;  /* 0x000000020700780c */ /* 0x000fc40003fc6070 */
        /* <DEDUP_REMOVED lines=43> */
.L_x_388:
[----:B------:R-:W-:Y:S05]  /*0840*/  BSYNC.RECONVERGENT B0 ;  /* 0x0000000000007941 */ /* 0x000fea0003800200 */
.L_x_387:
        /* <DEDUP_REMOVED lines=13> */
.L_x_390:
[----:B------:R-:W-:Y:S05]  /*0920*/  BSYNC.RECONVERGENT B0 ;  /* 0x0000000000007941 */ /* 0x000fea0003800200 */
.L_x_389:
        /* <DEDUP_REMOVED lines=15> */
[----:B--2---:R-:W-:-:S07]  /*0a20*/  LOP3.LUT R4, R2, 0xf, RZ, 0xc0, !PT ;  /* 0x0000000f02047812 */ /* 0x004fce00078ec0ff */
[----:B------:R-:W-:Y:S05]  /*0a30*/  @!P5 BRA `(.L_x_394) ;  /* 0x0000000000bcd947 */ /* 0x000fea0003800000 */
[----:B------:R-:W0:Y:S01]  /*0a40*/  LDC.64 R8, c[0x0][0x388] ;  /* 0x0000e200ff087b82 */ /* 0x000e220000000a00 */
[----:B------:R-:W-:Y:S01]  /*0a50*/  LOP3.LUT R3, R2, 0xfffff0, RZ, 0xc0, !PT ;  /* 0x00fffff002037812 */ /* 0x000fe200078ec0ff */
[----:B------:R-:W-:-:S03]  /*0a60*/  IMAD.MOV.U32 R5, RZ, RZ, R6 ;  /* 0x000000ffff057224 */ /* 0x000fc600078e0006 */
[----:B------:R-:W-:Y:S01]  /*0a70*/  IADD3 R3, PT, PT, -R3, RZ, RZ ;  /* 0x000000ff03037210 */ /* 0x000fe20007ffe1ff */
[----:B0-----:R-:W-:-:S03]  /*0a80*/  IMAD.WIDE.U32 R8, R6, 0x8, R8 ;  /* 0x0000000806087825 */ /* 0x001fc600078e0008 */
[----:B------:R-:W-:-:S05]  /*0a90*/  IADD3 R10, P5, PT, R8, 0x8000, RZ ;  /* 0x00008000080a7810 */ /* 0x000fca0007fbe0ff */
[----:B------:R-:W-:Y:S01]  /*0aa0*/  IMAD.X R7, RZ, RZ, R9, P5 ;  /* 0x000000ffff077224 */ /* 0x000fe200028e0609 */
[----:B------:R-:W-:-:S07]  /*0ab0*/  CS2R R8, SRZ ;  /* 0x0000000000087805 */ /* 0x000fce000001ff00 */
.L_x_395:
        /* <DEDUP_REMOVED lines=39> */
.L_x_394:
[----:B------:R-:W-:Y:S05]  /*0d30*/  BSYNC.RECONVERGENT B1 ;  /* 0x0000000000017941 */ /* 0x000fea0003800200 */
.L_x_393:
[----:B------:R-:W-:-:S13]  /*0d40*/  ISETP.NE.AND P5, PT, R4, RZ, PT ;  /* 0x000000ff0400720c */ /* 0x000fda0003fa5270 */
        /* <DEDUP_REMOVED lines=25> */
.L_x_397:
[----:B------:R-:W-:Y:S05]  /*0ee0*/  BSYNC.RECONVERGENT B1 ;  /* 0x0000000000017941 */ /* 0x000fea0003800200 */
.L_x_396:
        /* <DEDUP_REMOVED lines=17> */
.L_x_399:
[----:B------:R-:W-:Y:S05]  /*1000*/  BSYNC.RECONVERGENT B1 ;  /* 0x0000000000017941 */ /* 0x000fea0003800200 */
.L_x_398:
[----:B------:R-:W-:Y:S05]  /*1010*/  @!P6 BRA `(.L_x_392) ;  /* 0x000000000038e947 */ /* 0x000fea0003800000 */
[----:B------:R-:W0:Y:S01]  /*1020*/  LDC.64 R2, c[0x0][0x388] ;  /* 0x0000e200ff027b82 */ /* 0x000e220000000a00 */
[----:B------:R-:W-:Y:S02]  /*1030*/  IMAD.MOV R4, RZ, RZ, -R4 ;  /* 0x000000ffff047224 */ /* 0x000fe400078e0a04 */
[----:B0-----:R-:W-:-:S04]  /*1040*/  IMAD.WIDE.U32 R2, R5, 0x8, R2 ;  /* 0x0000000805027825 */ /* 0x001fc800078e0002 */
[----:B------:R-:W-:Y:S01]  /*1050*/  IMAD.MOV.U32 R5, RZ, RZ, R2 ;  /* 0x000000ffff057224 */ /* 0x000fe200078e0002 */
[----:B------:R-:W-:-:S07]  /*1060*/  MOV R6, R3 ;  /* 0x0000000300067202 */ /* 0x000fce0000000f00 */
.L_x_400:
        /* <DEDUP_REMOVED lines=9> */
.L_x_392:
[----:B------:R-:W-:Y:S05]  /*1100*/  BSYNC.RECONVERGENT B0 ;  /* 0x0000000000007941 */ /* 0x000fea0003800200 */
.L_x_391:
        /* <DEDUP_REMOVED lines=34> */
.L_x_402:
[----:B------:R-:W-:Y:S05]  /*1330*/  BSYNC.RECONVERGENT B0 ;  /* 0x0000000000007941 */ /* 0x000fea0003800200 */
.L_x_401:
[----:B------:R-:W-:Y:S05]  /*1340*/  @!P4 EXIT ;  /* 0x000000000000c94d */ /* 0x000fea0003800000 */
[----:B-1----:R-:W1:Y:S01]  /*1350*/  LDS.64 R2, [UR4] ;  /* 0x00000004ff027984 */ /* 0x002e620008000a00 */
[----:B--2---:R-:W1:Y:S08]  /*1360*/  LDC.64 R4, c[0x0][0x388] ;  /* 0x0000e200ff047b82 */ /* 0x004e700000000a00 */
[----:B------:R-:W2:Y:S01]  /*1370*/  LDC.64 R6, c[0x4][RZ] ;  /* 0x01000000ff067b82 */ /* 0x000ea20000000a00 */
[----:B-1----:R-:W-:Y:S04]  /*1380*/  STG.E.64 desc[UR6][R4.64], R2 ;  /* 0x0000000204007986 */ /* 0x002fe8000c101b06 */
[----:B--2---:R-:W-:Y:S01]  /*1390*/  STG.E desc[UR6][R6.64], RZ ;  /* 0x000000ff06007986 */ /* 0x004fe2000c101906 */
[----:B------:R-:W-:Y:S05]  /*13a0*/  EXIT ;  /* 0x000000000000794d */ /* 0x000fea0003800000 */
.L_x_403:
        /* <DEDUP_REMOVED lines=13> */
.L_x_423:


//--------------------- .nv.shared._Z6reduceILj1ELb0EEvPKdPdii --------------------------
	.section	.nv.shared._Z6reduceILj1ELb0EEvPKdPdii,"aw",@nobits
	.sectionflags	@""
	.align	8
.nv.shared._Z6reduceILj1ELb0EEvPKdPdii:
	.zero		1033


//--------------------- .nv.shared.reserved.0     --------------------------
	.section	.nv.shared.reserved.0,"aw",@nobits
	.weak		__nv_reservedSMEM_offset_0_alias
	.size		__nv_reservedSMEM_offset_0_alias, 0, 64
	.other		__nv_reservedSMEM_offset_0_alias,@"STO_CUDA_RESERVED_SHARED STV_DEFAULT"
__nv_reservedSMEM_offset_0_alias:
	.zero		0
	.zero		64


//--------------------- .nv.global                --------------------------
	.section	.nv.global,"aw",@nobits
	.align	4
.nv.global:
	.type		retirementCount,@object
	.size		retirementCount,(.L_0 - retirementCount)
retirementCount:
	.zero		4
.L_0:


//--------------------- .nv.shared._Z6reduceILj2ELb0EEvPKdPdii --------------------------
	.section	.nv.shared._Z6reduceILj2ELb0EEvPKdPdii,"aw",@nobits
	.sectionflags	@""
	.align	8
.nv.shared._Z6reduceILj2ELb0EEvPKdPdii:
	.zero		1041


//--------------------- .nv.shared._Z6reduceILj4ELb0EEvPKdPdii --------------------------
	.section	.nv.shared._Z6reduceILj4ELb0EEvPKdPdii,"aw",@nobits
	.sectionflags	@""
	.align	8
.nv.shared._Z6reduceILj4ELb0EEvPKdPdii:
	.zero		1057


//--------------------- .nv.shared._Z6reduceILj8ELb0EEvPKdPdii --------------------------
	.section	.nv.shared._Z6reduceILj8ELb0EEvPKdPdii,"aw",@nobits
	.sectionflags	@""
	.align	8
.nv.shared._Z6reduceILj8ELb0EEvPKdPdii:
	.zero		1089


//--------------------- .nv.shared._Z6reduceILj16ELb0EEvPKdPdii --------------------------
	.section	.nv.shared._Z6reduceILj16ELb0EEvPKdPdii,"aw",@nobits
	.sectionflags	@""
	.align	8
.nv.shared._Z6reduceILj16ELb0EEvPKdPdii:
	.zero		1153


//--------------------- .nv.shared._Z6reduceILj32ELb0EEvPKdPdii --------------------------
	.section	.nv.shared._Z6reduceILj32ELb0EEvPKdPdii,"aw",@nobits
	.sectionflags	@""
	.align	8
.nv.shared._Z6reduceILj32ELb0EEvPKdPdii:
	.zero		1281


//--------------------- .nv.shared._Z6reduceILj64ELb0EEvPKdPdii --------------------------
	.section	.nv.shared._Z6reduceILj64ELb0EEvPKdPdii,"aw",@nobits
	.sectionflags	@""
	.align	8
.nv.shared._Z6reduceILj64ELb0EEvPKdPdii:
	.zero		1537


//--------------------- .nv.shared._Z6reduceILj128ELb0EEvPKdPdii --------------------------
	.section	.nv.shared._Z6reduceILj128ELb0EEvPKdPdii,"aw",@nobits
	.sectionflags	@""
	.align	8
.nv.shared._Z6reduceILj128ELb0EEvPKdPdii:
	.zero		2049


//--------------------- .nv.shared._Z6reduceILj256ELb0EEvPKdPdii --------------------------
	.section	.nv.shared._Z6reduceILj256ELb0EEvPKdPdii,"aw",@nobits
	.sectionflags	@""
	.align	8
.nv.shared._Z6reduceILj256ELb0EEvPKdPdii:
	.zero		3073


//--------------------- .nv.shared._Z6reduceILj512ELb0EEvPKdPdii --------------------------
	.section	.nv.shared._Z6reduceILj512ELb0EEvPKdPdii,"aw",@nobits
	.sectionflags	@""
	.align	8
.nv.shared._Z6reduceILj512ELb0EEvPKdPdii:
	.zero		5121


//--------------------- .nv.shared._Z6reduceILj1ELb1EEvPKdPdii --------------------------
	.section	.nv.shared._Z6reduceILj1ELb1EEvPKdPdii,"aw",@nobits
	.sectionflags	@""
	.align	8
.nv.shared._Z6reduceILj1ELb1EEvPKdPdii:
	.zero		1033


//--------------------- .nv.shared._Z6reduceILj2ELb1EEvPKdPdii --------------------------
	.section	.nv.shared._Z6reduceILj2ELb1EEvPKdPdii,"aw",@nobits
	.sectionflags	@""
	.align	8
.nv.shared._Z6reduceILj2ELb1EEvPKdPdii:
	.zero		1041


//--------------------- .nv.shared._Z6reduceILj4ELb1EEvPKdPdii --------------------------
	.section	.nv.shared._Z6reduceILj4ELb1EEvPKdPdii,"aw",@nobits
	.sectionflags	@""
	.align	8
.nv.shared._Z6reduceILj4ELb1EEvPKdPdii:
	.zero		1057


//--------------------- .nv.shared._Z6reduceILj8ELb1EEvPKdPdii --------------------------
	.section	.nv.shared._Z6reduceILj8ELb1EEvPKdPdii,"aw",@nobits
	.sectionflags	@""
	.align	8
.nv.shared._Z6reduceILj8ELb1EEvPKdPdii:
	.zero		1089


//--------------------- .nv.shared._Z6reduceILj16ELb1EEvPKdPdii --------------------------
	.section	.nv.shared._Z6reduceILj16ELb1EEvPKdPdii,"aw",@nobits
	.sectionflags	@""
	.align	8
.nv.shared._Z6reduceILj16ELb1EEvPKdPdii:
	.zero		1153


//--------------------- .nv.shared._Z6reduceILj32ELb1EEvPKdPdii --------------------------
	.section	.nv.shared._Z6reduceILj32ELb1EEvPKdPdii,"aw",@nobits
	.sectionflags	@""
	.align	8
.nv.shared._Z6reduceILj32ELb1EEvPKdPdii:
	.zero		1281


//--------------------- .nv.shared._Z6reduceILj64ELb1EEvPKdPdii --------------------------
	.section	.nv.shared._Z6reduceILj64ELb1EEvPKdPdii,"aw",@nobits
	.sectionflags	@""
	.align	8
.nv.shared._Z6reduceILj64ELb1EEvPKdPdii:
	.zero		1537


//--------------------- .nv.shared._Z6reduceILj128ELb1EEvPKdPdii --------------------------
	.section	.nv.shared._Z6reduceILj128ELb1EEvPKdPdii,"aw",@nobits
	.sectionflags	@""
	.align	8
.nv.shared._Z6reduceILj128ELb1EEvPKdPdii:
	.zero		2049


//--------------------- .nv.shared._Z6reduceILj256ELb1EEvPKdPdii --------------------------
	.section	.nv.shared._Z6reduceILj256ELb1EEvPKdPdii,"aw",@nobits
	.sectionflags	@""
	.align	8
.nv.shared._Z6reduceILj256ELb1EEvPKdPdii:
	.zero		3073


//--------------------- .nv.shared._Z6reduceILj512ELb1EEvPKdPdii --------------------------
	.section	.nv.shared._Z6reduceILj512ELb1EEvPKdPdii,"aw",@nobits
	.sectionflags	@""
	.align	8
.nv.shared._Z6reduceILj512ELb1EEvPKdPdii:
	.zero		5121


//--------------------- .nv.constant0._Z6reduceILj1ELb0EEvPKdPdii --------------------------
	.section	.nv.constant0._Z6reduceILj1ELb0EEvPKdPdii,"a",@progbits
	.sectionflags	@""
	.align	4
.nv.constant0._Z6reduceILj1ELb0EEvPKdPdii:
	.zero		920


//--------------------- .nv.constant0._Z6reduceILj2ELb0EEvPKdPdii --------------------------
	.section	.nv.constant0._Z6reduceILj2ELb0EEvPKdPdii,"a",@progbits
	.sectionflags	@""
	.align	4
.nv.constant0._Z6reduceILj2ELb0EEvPKdPdii:
	.zero		920


//--------------------- .nv.constant0._Z6reduceILj4ELb0EEvPKdPdii --------------------------
	.section	.nv.constant0._Z6reduceILj4ELb0EEvPKdPdii,"a",@progbits
	.sectionflags	@""
	.align	4
.nv.constant0._Z6reduceILj4ELb0EEvPKdPdii:
	.zero		920


//--------------------- .nv.constant0._Z6reduceILj8ELb0EEvPKdPdii --------------------------
	.section	.nv.constant0._Z6reduceILj8ELb0EEvPKdPdii,"a",@progbits
	.sectionflags	@""
	.align	4
.nv.constant0._Z6reduceILj8ELb0EEvPKdPdii:
	.zero		920


//--------------------- .nv.constant0._Z6reduceILj16ELb0EEvPKdPdii --------------------------
	.section	.nv.constant0._Z6reduceILj16ELb0EEvPKdPdii,"a",@progbits
	.sectionflags	@""
	.align	4
.nv.constant0._Z6reduceILj16ELb0EEvPKdPdii:
	.zero		920


//--------------------- .nv.constant0._Z6reduceILj32ELb0EEvPKdPdii --------------------------
	.section	.nv.constant0._Z6reduceILj32ELb0EEvPKdPdii,"a",@progbits
	.sectionflags	@""
	.align	4
.nv.constant0._Z6reduceILj32ELb0EEvPKdPdii:
	.zero		920


//--------------------- .nv.constant0._Z6reduceILj64ELb0EEvPKdPdii --------------------------
	.section	.nv.constant0._Z6reduceILj64ELb0EEvPKdPdii,"a",@progbits
	.sectionflags	@""
	.align	4
.nv.constant0._Z6reduceILj64ELb0EEvPKdPdii:
	.zero		920


//--------------------- .nv.constant0._Z6reduceILj128ELb0EEvPKdPdii --------------------------
	.section	.nv.constant0._Z6reduceILj128ELb0EEvPKdPdii,"a",@progbits
	.sectionflags	@""
	.align	4
.nv.constant0._Z6reduceILj128ELb0EEvPKdPdii:
	.zero		920


//--------------------- .nv.constant0._Z6reduceILj256ELb0EEvPKdPdii --------------------------
	.section	.nv.constant0._Z6reduceILj256ELb0EEvPKdPdii,"a",@progbits
	.sectionflags	@""
	.align	4
.nv.constant0._Z6reduceILj256ELb0EEvPKdPdii:
	.zero		920


//--------------------- .nv.constant0._Z6reduceILj512ELb0EEvPKdPdii --------------------------
	.section	.nv.constant0._Z6reduceILj512ELb0EEvPKdPdii,"a",@progbits
	.sectionflags	@""
	.align	4
.nv.constant0._Z6reduceILj512ELb0EEvPKdPdii:
	.zero		920


//--------------------- .nv.constant0._Z6reduceILj1ELb1EEvPKdPdii --------------------------
	.section	.nv.constant0._Z6reduceILj1ELb1EEvPKdPdii,"a",@progbits
	.sectionflags	@""
	.align	4
.nv.constant0._Z6reduceILj1ELb1EEvPKdPdii:
	.zero		920


//--------------------- .nv.constant0._Z6reduceILj2ELb1EEvPKdPdii --------------------------
	.section	.nv.constant0._Z6reduceILj2ELb1EEvPKdPdii,"a",@progbits
	.sectionflags	@""
	.align	4
.nv.constant0._Z6reduceILj2ELb1EEvPKdPdii:
	.zero		920


//--------------------- .nv.constant0._Z6reduceILj4ELb1EEvPKdPdii --------------------------
	.section	.nv.constant0._Z6reduceILj4ELb1EEvPKdPdii,"a",@progbits
	.sectionflags	@""
	.align	4
.nv.constant0._Z6reduceILj4ELb1EEvPKdPdii:
	.zero		920


//--------------------- .nv.constant0._Z6reduceILj8ELb1EEvPKdPdii --------------------------
	.section	.nv.constant0._Z6reduceILj8ELb1EEvPKdPdii,"a",@progbits
	.sectionflags	@""
	.align	4
.nv.constant0._Z6reduceILj8ELb1EEvPKdPdii:
	.zero		920


//--------------------- .nv.constant0._Z6reduceILj16ELb1EEvPKdPdii --------------------------
	.section	.nv.constant0._Z6reduceILj16ELb1EEvPKdPdii,"a",@progbits
	.sectionflags	@""
	.align	4
.nv.constant0._Z6reduceILj16ELb1EEvPKdPdii:
	.zero		920


//--------------------- .nv.constant0._Z6reduceILj32ELb1EEvPKdPdii --------------------------
	.section	.nv.constant0._Z6reduceILj32ELb1EEvPKdPdii,"a",@progbits
	.sectionflags	@""
	.align	4
.nv.constant0._Z6reduceILj32ELb1EEvPKdPdii:
	.zero		920


//--------------------- .nv.constant0._Z6reduceILj64ELb1EEvPKdPdii --------------------------
	.section	.nv.constant0._Z6reduceILj64ELb1EEvPKdPdii,"a",@progbits
	.sectionflags	@""
	.align	4
.nv.constant0._Z6reduceILj64ELb1EEvPKdPdii:
	.zero		920


//--------------------- .nv.constant0._Z6reduceILj128ELb1EEvPKdPdii --------------------------
	.section	.nv.constant0._Z6reduceILj128ELb1EEvPKdPdii,"a",@progbits
	.sectionflags	@""
	.align	4
.nv.constant0._Z6reduceILj128ELb1EEvPKdPdii:
	.zero		920


//--------------------- .nv.constant0._Z6reduceILj256ELb1EEvPKdPdii --------------------------
	.section	.nv.constant0._Z6reduceILj256ELb1EEvPKdPdii,"a",@progbits
	.sectionflags	@""
	.align	4
.nv.constant0._Z6reduceILj256ELb1EEvPKdPdii:
	.zero		920


//--------------------- .nv.constant0._Z6reduceILj512ELb1EEvPKdPdii --------------------------
	.section	.nv.constant0._Z6reduceILj512ELb1EEvPKdPdii,"a",@progbits
	.sectionflags	@""
	.align	4
.nv.constant0._Z6reduceILj512ELb1EEvPKdPdii:
	.zero		920


//--------------------- SYMBOLS --------------------------

	.type		.nv.reservedSmem.offset0,@object
	.size		.nv.reservedSmem.offset0,0x4
	.type		.nv.reservedSmem.cap,@object
	.size		.nv.reservedSmem.cap,0x4
